	.target	sm_90a

	.elftype	@"ET_EXEC"


//--------------------- .note.nv.tkinfo           --------------------------
	.section	.note.nv.tkinfo,"",@"SHT_NOTE"
	.sectionflags	@"SHF_NOTE_NV_TKINFO"
	.tkinfo
        /*0018*/ 	.word	0x00000002
        /*0030*/ 	.string	""
        /*0030*/ 	.string	"ptxas"
        /*0030*/ 	.string	"Cuda compilation tools, release 13.0, V13.0.88"
        /*0030*/ 	.string	"Build cuda_13.0.r13.0/compiler.36424714_0"
        /*0030*/ 	.string	"-v  -suppress-debug-info  -lineinfo  -arch sm_90a "



//--------------------- .note.nv.cuinfo           --------------------------
	.section	.note.nv.cuinfo,"",@"SHT_NOTE"
	.sectionflags	@"SHF_NOTE_NV_CUINFO"
        /*0018*/ 	.short	0x0002
        /*001a*/ 	.short	0x005a
        /*001c*/ 	.short	0x0082
	.zero		2


//--------------------- .nv.info                  --------------------------
	.section	.nv.info,"",@"SHT_CUDA_INFO"
	.align	4


	//----- nvinfo : EIATTR_REGCOUNT
	.align		4
        /*0000*/ 	.byte	0x04, 0x2f
        /*0002*/ 	.short	(.L_1 - .L_0)
	.align		4
.L_0:
        /*0004*/ 	.word	index@(matmul_kernel)
        /*0008*/ 	.word	0x00000020


	//----- nvinfo : EIATTR_FRAME_SIZE
	.align		4
.L_1:
        /*000c*/ 	.byte	0x04, 0x11
        /*000e*/ 	.short	(.L_3 - .L_2)
	.align		4
.L_2:
        /*0010*/ 	.word	index@(matmul_kernel)
        /*0014*/ 	.word	0x00001de0


	//----- nvinfo : EIATTR_MIN_STACK_SIZE
	.align		4
.L_3:
        /*0018*/ 	.byte	0x04, 0x12
        /*001a*/ 	.short	(.L_5 - .L_4)
	.align		4
.L_4:
        /*001c*/ 	.word	index@(matmul_kernel)
        /*0020*/ 	.word	0x00001de0
.L_5:


//--------------------- .nv.compat                --------------------------
	.section	.nv.compat,"",@"SHT_CUDA_COMPAT_INFO"
	.align	4
        /*0000*/ 	.byte	0x02, 0x09, 0x01, 0x00, 0x02, 0x02, 0x01, 0x00, 0x02, 0x05, 0x05, 0x00, 0x03, 0x07, 0x01, 0x01
        /*0010*/ 	.byte	0x02, 0x03, 0x00, 0x00, 0x02, 0x06, 0x01, 0x00, 0x04, 0x0b, 0x08, 0x00, 0x00, 0x00, 0x00, 0x00
        /*0020*/ 	.byte	0x00, 0x00, 0x00, 0x00


//--------------------- .nv.info.matmul_kernel    --------------------------
	.section	.nv.info.matmul_kernel,"",@"SHT_CUDA_INFO"
	.sectionflags	@""
	.align	4


	//----- nvinfo : EIATTR_CUDA_API_VERSION
	.align		4
        /*0000*/ 	.byte	0x04, 0x37
        /*0002*/ 	.short	(.L_7 - .L_6)
.L_6:
        /*0004*/ 	.word	0x00000082


	//----- nvinfo : EIATTR_KPARAM_INFO
	.align		4
.L_7:
        /*0008*/ 	.byte	0x04, 0x17
        /*000a*/ 	.short	(.L_9 - .L_8)
.L_8:
        /*000c*/ 	.word	0x00000000
        /*0010*/ 	.short	0x000d
        /*0012*/ 	.short	0x0048
        /*0014*/ 	.byte	0x00, 0xf4, 0x21, 0x00


	//----- nvinfo : EIATTR_KPARAM_INFO
	.align		4
.L_9:
        /*0018*/ 	.byte	0x04, 0x17
        /*001a*/ 	.short	(.L_11 - .L_10)
.L_10:
        /*001c*/ 	.word	0x00000000
        /*0020*/ 	.short	0x000c
        /*0022*/ 	.short	0x0040
        /*0024*/ 	.byte	0x00, 0xf4, 0x21, 0x00


	//----- nvinfo : EIATTR_KPARAM_INFO
	.align		4
.L_11:
        /*0028*/ 	.byte	0x04, 0x17
        /*002a*/ 	.short	(.L_13 - .L_12)
.L_12:
        /*002c*/ 	.word	0x00000000
        /*0030*/ 	.short	0x000b
        /*0032*/ 	.short	0x0038
        /*0034*/ 	.byte	0x00, 0xf0, 0x11, 0x00


	//----- nvinfo : EIATTR_KPARAM_INFO
	.align		4
.L_13:
        /*0038*/ 	.byte	0x04, 0x17
        /*003a*/ 	.short	(.L_15 - .L_14)
.L_14:
        /*003c*/ 	.word	0x00000000
        /*0040*/ 	.short	0x000a
        /*0042*/ 	.short	0x0034
        /*0044*/ 	.byte	0x00, 0xf0, 0x11, 0x00


	//----- nvinfo : EIATTR_KPARAM_INFO
	.align		4
.L_15:
        /*0048*/ 	.byte	0x04, 0x17
        /*004a*/ 	.short	(.L_17 - .L_16)
.L_16:
        /*004c*/ 	.word	0x00000000
        /*0050*/ 	.short	0x0009
        /*0052*/ 	.short	0x0030
        /*0054*/ 	.byte	0x00, 0xf0, 0x11, 0x00


	//----- nvinfo : EIATTR_KPARAM_INFO
	.align		4
.L_17:
        /*0058*/ 	.byte	0x04, 0x17
        /*005a*/ 	.short	(.L_19 - .L_18)
.L_18:
        /*005c*/ 	.word	0x00000000
        /*0060*/ 	.short	0x0008
        /*0062*/ 	.short	0x002c
        /*0064*/ 	.byte	0x00, 0xf0, 0x11, 0x00


	//----- nvinfo : EIATTR_KPARAM_INFO
	.align		4
.L_19:
        /*0068*/ 	.byte	0x04, 0x17
        /*006a*/ 	.short	(.L_21 - .L_20)
.L_20:
        /*006c*/ 	.word	0x00000000
        /*0070*/ 	.short	0x0007
        /*0072*/ 	.short	0x0028
        /*0074*/ 	.byte	0x00, 0xf0, 0x11, 0x00


	//----- nvinfo : EIATTR_KPARAM_INFO
	.align		4
.L_21:
        /*0078*/ 	.byte	0x04, 0x17
        /*007a*/ 	.short	(.L_23 - .L_22)
.L_22:
        /*007c*/ 	.word	0x00000000
        /*0080*/ 	.short	0x0006
        /*0082*/ 	.short	0x0024
        /*0084*/ 	.byte	0x00, 0xf0, 0x11, 0x00


	//----- nvinfo : EIATTR_KPARAM_INFO
	.align		4
.L_23:
        /*0088*/ 	.byte	0x04, 0x17
        /*008a*/ 	.short	(.L_25 - .L_24)
.L_24:
        /*008c*/ 	.word	0x00000000
        /*0090*/ 	.short	0x0005
        /*0092*/ 	.short	0x0020
        /*0094*/ 	.byte	0x00, 0xf0, 0x11, 0x00


	//----- nvinfo : EIATTR_KPARAM_INFO
	.align		4
.L_25:
        /*0098*/ 	.byte	0x04, 0x17
        /*009a*/ 	.short	(.L_27 - .L_26)
.L_26:
        /*009c*/ 	.word	0x00000000
        /*00a0*/ 	.short	0x0004
        /*00a2*/ 	.short	0x001c
        /*00a4*/ 	.byte	0x00, 0xf0, 0x11, 0x00


	//----- nvinfo : EIATTR_KPARAM_INFO
	.align		4
.L_27:
        /*00a8*/ 	.byte	0x04, 0x17
        /*00aa*/ 	.short	(.L_29 - .L_28)
.L_28:
        /*00ac*/ 	.word	0x00000000
        /*00b0*/ 	.short	0x0003
        /*00b2*/ 	.short	0x0018
        /*00b4*/ 	.byte	0x00, 0xf0, 0x11, 0x00


	//----- nvinfo : EIATTR_KPARAM_INFO
	.align		4
.L_29:
        /*00b8*/ 	.byte	0x04, 0x17
        /*00ba*/ 	.short	(.L_31 - .L_30)
.L_30:
        /*00bc*/ 	.word	0x00000000
        /*00c0*/ 	.short	0x0002
        /*00c2*/ 	.short	0x0010
        /*00c4*/ 	.byte	0x00, 0xf4, 0x21, 0x00


	//----- nvinfo : EIATTR_KPARAM_INFO
	.align		4
.L_31:
        /*00c8*/ 	.byte	0x04, 0x17
        /*00ca*/ 	.short	(.L_33 - .L_32)
.L_32:
        /*00cc*/ 	.word	0x00000000
        /*00d0*/ 	.short	0x0001
        /*00d2*/ 	.short	0x0008
        /*00d4*/ 	.byte	0x00, 0xf4, 0x21, 0x00


	//----- nvinfo : EIATTR_KPARAM_INFO
	.align		4
.L_33:
        /*00d8*/ 	.byte	0x04, 0x17
        /*00da*/ 	.short	(.L_35 - .L_34)
.L_34:
        /*00dc*/ 	.word	0x00000000
        /*00e0*/ 	.short	0x0000
        /*00e2*/ 	.short	0x0000
        /*00e4*/ 	.byte	0x00, 0xf4, 0x21, 0x00


	//----- nvinfo : EIATTR_SPARSE_MMA_MASK
	.align		4
.L_35:
        /*00e8*/ 	.byte	0x03, 0x50
        /*00ea*/ 	.short	0x0000


	//----- nvinfo : EIATTR_MAXREG_COUNT
	.align		4
        /*00ec*/ 	.byte	0x03, 0x1b
        /*00ee*/ 	.short	0x00ff


	//----- nvinfo : EIATTR_NUM_BARRIERS
	.align		4
        /*00f0*/ 	.byte	0x02, 0x4c
        /*00f2*/ 	.byte	0x01
	.zero		1


	//----- nvinfo : EIATTR_ANNOTATIONS
	.align		4
        /*00f4*/ 	.byte	0x04, 0x55
        /*00f6*/ 	.short	(.L_37 - .L_36)


	//   ....[0]....
.L_36:
        /*00f8*/ 	.word	0x00000001
        /*00fc*/ 	.byte	0xe0, 0x00, 0x00, 0x00, 0x01, 0x00, 0x00, 0x00, 0x00, 0x01, 0x00, 0x00, 0x01, 0x00, 0x00, 0x00
        /* <DEDUP_REMOVED lines=3154> */
        /*c62c*/ 	.byte	0xf0, 0xc7, 0x02, 0x00, 0x01, 0x00, 0x00, 0x00, 0x60, 0xc9, 0x02, 0x00


	//----- nvinfo : EIATTR_MERCURY_ISA_VERSION
	.align		4
.L_37:
        /*c638*/ 	.byte	0x03, 0x5f
        /*c63a*/ 	.short	0x0101


	//----- nvinfo : EIATTR_EXIT_INSTR_OFFSETS
	.align		4
        /*c63c*/ 	.byte	0x04, 0x1c
        /*c63e*/ 	.short	(.L_39 - .L_38)


	//   ....[0]....
.L_38:
        /*c640*/ 	.word	0x0002ca70


	//   ....[1]....
        /*c644*/ 	.word	0x0002caa0


	//----- nvinfo : EIATTR_REQNTID
	.align		4
.L_39:
        /*c648*/ 	.byte	0x04, 0x10
        /*c64a*/ 	.short	(.L_41 - .L_40)
.L_40:
        /*c64c*/ 	.word	0x00000040
        /*c650*/ 	.word	0x00000001
        /*c654*/ 	.word	0x00000001


	//----- nvinfo : EIATTR_CBANK_PARAM_SIZE
	.align		4
.L_41:
        /*c658*/ 	.byte	0x03, 0x19
        /*c65a*/ 	.short	0x0050


	//----- nvinfo : EIATTR_PARAM_CBANK
	.align		4
        /*c65c*/ 	.byte	0x04, 0x0a
        /*c65e*/ 	.short	(.L_43 - .L_42)
	.align		4
.L_42:
        /*c660*/ 	.word	index@(.nv.constant0.matmul_kernel)
        /*c664*/ 	.short	0x0210
        /*c666*/ 	.short	0x0050


	//----- nvinfo : EIATTR_SW_WAR
	.align		4
.L_43:
        /*c668*/ 	.byte	0x04, 0x36
        /*c66a*/ 	.short	(.L_45 - .L_44)
.L_44:
        /*c66c*/ 	.word	0x00000008
.L_45:


//--------------------- .nv.callgraph             --------------------------
	.section	.nv.callgraph,"",@"SHT_CUDA_CALLGRAPH"
	.align	4
	.sectionentsize	8
	.align		4
        /*0000*/ 	.word	0x00000000
	.align		4
        /*0004*/ 	.word	0xffffffff
	.align		4
        /*0008*/ 	.word	0x00000000
	.align		4
        /*000c*/ 	.word	0xfffffffe
	.align		4
        /*0010*/ 	.word	0x00000000
	.align		4
        /*0014*/ 	.word	0xfffffffd
	.align		4
        /*0018*/ 	.word	0x00000000
	.align		4
        /*001c*/ 	.word	0xfffffffc


//--------------------- .text.matmul_kernel       --------------------------
	.section	.text.matmul_kernel,"ax",@progbits
	.align	128
        .global         matmul_kernel
        .type           matmul_kernel,@function
        .size           matmul_kernel,(.L_x_3 - matmul_kernel)
        .other          matmul_kernel,@"STO_CUDA_ENTRY STV_DEFAULT"
matmul_kernel:
.text.matmul_kernel:
[----:B------:R-:W0:Y:S08]  /*0000*/  LDC R1, c[0x0][0x28] ;  /* 0x00000a00ff017b82 */ /* 0x000e300000000800 */
[----:B------:R-:W1:Y:S01]  /*0010*/  LDC.64 R2, c[0x0][0x228] ;  /* 0x00008a00ff027b82 */ /* 0x000e620000000a00 */
[----:B0-----:R-:W-:Y:S01]  /*0020*/  VIADD R1, R1, 0xffffe220 ;  /* 0xffffe22001017836 */ /* 0x001fe20000000000 */
[----:B------:R-:W-:Y:S01]  /*0030*/  UMOV UR4, 0x400 ;  /* 0x0000040000047882 */ /* 0x000fe20000000000 */
[----:B------:R-:W-:-:S02]  /*0040*/  CS2R R24, SRZ ;  /* 0x0000000000187805 */ /* 0x000fc4000001ff00 */
[----:B------:R-:W-:Y:S02]  /*0050*/  CS2R R26, SRZ ;  /* 0x00000000001a7805 */ /* 0x000fe4000001ff00 */
[----:B------:R-:W-:Y:S02]  /*0060*/  CS2R R20, SRZ ;  /* 0x0000000000147805 */ /* 0x000fe4000001ff00 */
[----:B------:R-:W-:Y:S02]  /*0070*/  CS2R R22, SRZ ;  /* 0x0000000000167805 */ /* 0x000fe4000001ff00 */
[----:B------:R-:W-:Y:S01]  /*0080*/  CS2R R16, SRZ ;  /* 0x0000000000107805 */ /* 0x000fe2000001ff00 */
[----:B------:R-:W0:Y:S01]  /*0090*/  LDC R29, c[0x0][0x230] ;  /* 0x00008c00ff1d7b82 */ /* 0x000e220000000800 */
[----:B------:R-:W-:Y:S02]  /*00a0*/  CS2R R18, SRZ ;  /* 0x0000000000127805 */ /* 0x000fe4000001ff00 */
[----:B------:R-:W-:-:S05]  /*00b0*/  CS2R R14, SRZ ;  /* 0x00000000000e7805 */ /* 0x000fca000001ff00 */
[----:B------:R-:W2:Y:S01]  /*00c0*/  S2UR UR5, SR_CgaCtaId ;  /* 0x00000000000579c3 */ /* 0x000ea20000008800 */
[----:B-1----:R-:W-:Y:S01]  /*00d0*/  VIADD R0, R3, 0x1f ;  /* 0x0000001f03007836 */ /* 0x002fe20000000000 */
[----:B------:R0:W-:Y:S04]  /*00e0*/  STL [R1+0x1078], R3 ;  /* 0x0010780301007387 */ /* 0x0001e80000100800 */
[----:B------:R-:W-:Y:S01]  /*00f0*/  SHF.R.S32.HI R5, RZ, 0x1f, R0 ;  /* 0x0000001fff057819 */ /* 0x000fe20000011400 */
[----:B------:R-:W-:Y:S03]  /*0100*/  STL [R1+0xa0], RZ ;  /* 0x0000a0ff01007387 */ /* 0x000fe60000100800 */
[----:B------:R-:W-:Y:S01]  /*0110*/  LEA.HI R5, R5, R0, RZ, 0x5 ;  /* 0x0000000005057211 */ /* 0x000fe200078f28ff */
[----:B------:R-:W-:Y:S01]  /*0120*/  STL [R1+0xa4], RZ ;  /* 0x0000a4ff01007387 */ /* 0x000fe20000100800 */
[----:B0-----:R-:W-:-:S02]  /*0130*/  VIADD R3, R29, 0x1f ;  /* 0x0000001f1d037836 */ /* 0x001fc40000000000 */
[----:B------:R-:W-:Y:S01]  /*0140*/  SHF.R.S32.HI R0, RZ, 0x5, R5 ;  /* 0x00000005ff007819 */ /* 0x000fe20000011405 */
[----:B------:R-:W-:Y:S01]  /*0150*/  STL [R1+0xa8], RZ ;  /* 0x0000a8ff01007387 */ /* 0x000fe20000100800 */
[----:B------:R-:W-:Y:S01]  /*0160*/  ULDC.64 UR8, c[0x0][0x208] ;  /* 0x0000820000087ab9 */ /* 0x000fe20000000a00 */
[----:B--2---:R-:W-:Y:S02]  /*0170*/  ULEA UR4, UR5, UR4, 0x18 ;  /* 0x0000000405047291 */ /* 0x004fe4000f8ec03f */
[----:B------:R-:W-:Y:S01]  /*0180*/  IMAD.SHL.U32 R0, R0, 0x8, RZ ;  /* 0x0000000800007824 */ /* 0x000fe200078e00ff */
[----:B------:R-:W0:Y:S04]  /*0190*/  S2R R5, SR_CTAID.X ;  /* 0x0000000000057919 */ /* 0x000e280000002500 */
[-C--:B------:R-:W-:Y:S01]  /*01a0*/  IABS R9, R0.reuse ;  /* 0x0000000000097213 */ /* 0x080fe20000000000 */
[----:B------:R-:W-:Y:S01]  /*01b0*/  STL [R1+0xac], RZ ;  /* 0x0000acff01007387 */ /* 0x000fe20000100800 */
[----:B------:R-:W-:-:S02]  /*01c0*/  IABS R12, R0 ;  /* 0x00000000000c7213 */ /* 0x000fc40000000000 */
[----:B------:R-:W1:Y:S01]  /*01d0*/  I2F.RP R4, R9 ;  /* 0x0000000900047306 */ /* 0x000e620000209400 */
[----:B------:R-:W-:Y:S04]  /*01e0*/  STL [R1+0x90], RZ ;  /* 0x000090ff01007387 */ /* 0x000fe80000100800 */
[----:B------:R-:W-:Y:S04]  /*01f0*/  STL [R1+0x94], RZ ;  /* 0x000094ff01007387 */ /* 0x000fe80000100800 */
[----:B------:R-:W-:Y:S04]  /*0200*/  STL [R1+0x98], RZ ;  /* 0x000098ff01007387 */ /* 0x000fe80000100800 */
[----:B------:R-:W-:Y:S01]  /*0210*/  STL [R1+0x9c], RZ ;  /* 0x00009cff01007387 */ /* 0x000fe20000100800 */
[----:B-1----:R-:W1:Y:S03]  /*0220*/  MUFU.RCP R4, R4 ;  /* 0x0000000400047308 */ /* 0x002e660000001000 */
[----:B------:R-:W-:Y:S04]  /*0230*/  STL [R1+0x80], RZ ;  /* 0x000080ff01007387 */ /* 0x000fe80000100800 */
[----:B------:R-:W-:Y:S01]  /*0240*/  STL [R1+0x84], RZ ;  /* 0x000084ff01007387 */ /* 0x000fe20000100800 */
[----:B0-----:R-:W-:-:S03]  /*0250*/  IABS R10, R5 ;  /* 0x00000005000a7213 */ /* 0x001fc60000000000 */
[----:B------:R-:W-:Y:S04]  /*0260*/  STL [R1+0x88], RZ ;  /* 0x000088ff01007387 */ /* 0x000fe80000100800 */
[----:B------:R-:W-:Y:S01]  /*0270*/  STL [R1+0x8c], RZ ;  /* 0x00008cff01007387 */ /* 0x000fe20000100800 */
[----:B-1----:R-:W-:-:S03]  /*0280*/  VIADD R6, R4, 0xffffffe ;  /* 0x0ffffffe04067836 */ /* 0x002fc60000000000 */
[----:B------:R-:W-:Y:S01]  /*0290*/  STL [R1+0x70], RZ ;  /* 0x000070ff01007387 */ /* 0x000fe20000100800 */
[----:B------:R-:W-:Y:S01]  /*02a0*/  IMAD.MOV R4, RZ, RZ, -R12 ;  /* 0x000000ffff047224 */ /* 0x000fe200078e0a0c */
[----:B------:R-:W-:Y:S01]  /*02b0*/  CS2R R12, SRZ ;  /* 0x00000000000c7805 */ /* 0x000fe2000001ff00 */
[----:B------:R0:W1:Y:S01]  /*02c0*/  F2I.FTZ.U32.TRUNC.NTZ R7, R6 ;  /* 0x0000000600077305 */ /* 0x000062000021f000 */
[----:B------:R-:W-:Y:S04]  /*02d0*/  STL [R1+0x74], RZ ;  /* 0x000074ff01007387 */ /* 0x000fe80000100800 */
[----:B------:R-:W-:Y:S01]  /*02e0*/  STL [R1+0x78], RZ ;  /* 0x000078ff01007387 */ /* 0x000fe20000100800 */
[----:B0-----:R-:W-:-:S03]  /*02f0*/  IMAD.MOV.U32 R6, RZ, RZ, RZ ;  /* 0x000000ffff067224 */ /* 0x001fc600078e00ff */
[----:B------:R-:W-:Y:S04]  /*0300*/  STL [R1+0x7c], RZ ;  /* 0x00007cff01007387 */ /* 0x000fe80000100800 */
[----:B------:R-:W-:Y:S01]  /*0310*/  STL [R1+0x60], RZ ;  /* 0x000060ff01007387 */ /* 0x000fe20000100800 */
[----:B-1----:R-:W-:-:S03]  /*0320*/  IMAD.MOV R8, RZ, RZ, -R7 ;  /* 0x000000ffff087224 */ /* 0x002fc600078e0a07 */
[----:B------:R-:W-:Y:S01]  /*0330*/  STL [R1+0x64], RZ ;  /* 0x000064ff01007387 */ /* 0x000fe20000100800 */
[----:B------:R-:W-:Y:S02]  /*0340*/  IMAD R11, R8, R9, RZ ;  /* 0x00000009080b7224 */ /* 0x000fe400078e02ff */
[----:B------:R-:W-:Y:S01]  /*0350*/  IMAD.MOV.U32 R8, RZ, RZ, R10 ;  /* 0x000000ffff087224 */ /* 0x000fe200078e000a */
[----:B------:R-:W-:Y:S01]  /*0360*/  STL [R1+0x68], RZ ;  /* 0x000068ff01007387 */ /* 0x000fe20000100800 */
[----:B------:R-:W-:-:S03]  /*0370*/  IMAD.HI.U32 R7, R7, R11, R6 ;  /* 0x0000000b07077227 */ /* 0x000fc600078e0006 */
[----:B------:R-:W-:Y:S03]  /*0380*/  STL [R1+0x6c], RZ ;  /* 0x00006cff01007387 */ /* 0x000fe60000100800 */
[----:B------:R-:W-:Y:S01]  /*0390*/  IMAD.HI.U32 R7, R7, R8, RZ ;  /* 0x0000000807077227 */ /* 0x000fe200078e00ff */
[----:B------:R-:W-:Y:S03]  /*03a0*/  STL [R1+0x50], RZ ;  /* 0x000050ff01007387 */ /* 0x000fe60000100800 */
[----:B------:R-:W-:Y:S01]  /*03b0*/  IMAD R4, R7, R4, R8 ;  /* 0x0000000407047224 */ /* 0x000fe200078e0208 */
[----:B------:R-:W-:Y:S04]  /*03c0*/  STL [R1+0x54], RZ ;  /* 0x000054ff01007387 */ /* 0x000fe80000100800 */
[----:B------:R-:W-:Y:S01]  /*03d0*/  ISETP.GT.U32.AND P1, PT, R9, R4, PT ;  /* 0x000000040900720c */ /* 0x000fe20003f24070 */
[----:B------:R-:W-:Y:S04]  /*03e0*/  STL [R1+0x58], RZ ;  /* 0x000058ff01007387 */ /* 0x000fe80000100800 */
[----:B------:R-:W-:Y:S04]  /*03f0*/  STL [R1+0x5c], RZ ;  /* 0x00005cff01007387 */ /* 0x000fe80000100800 */
[----:B------:R-:W-:Y:S04]  /*0400*/  STL [R1+0x40], RZ ;  /* 0x000040ff01007387 */ /* 0x000fe80000100800 */
[----:B------:R-:W-:Y:S01]  /*0410*/  @!P1 IMAD.IADD R4, R4, 0x1, -R9 ;  /* 0x0000000104049824 */ /* 0x000fe200078e0a09 */
[----:B------:R-:W-:Y:S01]  /*0420*/  STL [R1+0x44], RZ ;  /* 0x000044ff01007387 */ /* 0x000fe20000100800 */
[----:B------:R-:W-:Y:S01]  /*0430*/  @!P1 VIADD R7, R7, 0x1 ;  /* 0x0000000107079836 */ /* 0x000fe20000000000 */
[----:B------:R-:W-:-:S02]  /*0440*/  ISETP.NE.AND P1, PT, R0, RZ, PT ;  /* 0x000000ff0000720c */ /* 0x000fc40003f25270 */
[----:B------:R-:W-:Y:S01]  /*0450*/  ISETP.GE.U32.AND P0, PT, R4, R9, PT ;  /* 0x000000090400720c */ /* 0x000fe20003f06070 */
[----:B------:R-:W-:Y:S01]  /*0460*/  STL [R1+0x48], RZ ;  /* 0x000048ff01007387 */ /* 0x000fe20000100800 */
[----:B------:R-:W-:-:S03]  /*0470*/  LOP3.LUT R4, R5, R0, RZ, 0x3c, !PT ;  /* 0x0000000005047212 */ /* 0x000fc600078e3cff */
[----:B------:R-:W-:Y:S01]  /*0480*/  STL [R1+0x4c], RZ ;  /* 0x00004cff01007387 */ /* 0x000fe20000100800 */
[----:B------:R-:W-:Y:S01]  /*0490*/  ISETP.GE.AND P2, PT, R4, RZ, PT ;  /* 0x000000ff0400720c */ /* 0x000fe20003f46270 */
[----:B------:R-:W-:Y:S02]  /*04a0*/  VIADD R4, R2, 0x1ff ;  /* 0x000001ff02047836 */ /* 0x000fe40000000000 */
[----:B------:R-:W-:Y:S04]  /*04b0*/  STL [R1+0x30], RZ ;  /* 0x000030ff01007387 */ /* 0x000fe80000100800 */
[----:B------:R-:W-:Y:S01]  /*04c0*/  @P0 VIADD R7, R7, 0x1 ;  /* 0x0000000107070836 */ /* 0x000fe20000000000 */
[----:B------:R-:W-:Y:S03]  /*04d0*/  STL [R1+0x34], RZ ;  /* 0x000034ff01007387 */ /* 0x000fe60000100800 */
[----:B------:R-:W-:Y:S01]  /*04e0*/  IMAD.MOV.U32 R6, RZ, RZ, R7 ;  /* 0x000000ffff067224 */ /* 0x000fe200078e0007 */
[----:B------:R-:W-:Y:S01]  /*04f0*/  SHF.R.S32.HI R7, RZ, 0x1f, R4 ;  /* 0x0000001fff077819 */ /* 0x000fe20000011404 */
[----:B------:R-:W-:Y:S02]  /*0500*/  STL [R1+0x38], RZ ;  /* 0x000038ff01007387 */ /* 0x000fe40000100800 */
[----:B------:R-:W-:Y:S01]  /*0510*/  @!P2 IMAD.MOV R6, RZ, RZ, -R6 ;  /* 0x000000ffff06a224 */ /* 0x000fe200078e0a06 */
[----:B------:R-:W-:Y:S01]  /*0520*/  @!P1 LOP3.LUT R6, RZ, R0, RZ, 0x33, !PT ;  /* 0x00000000ff069212 */ /* 0x000fe200078e33ff */
[----:B------:R-:W-:Y:S01]  /*0530*/  STL [R1+0x3c], RZ ;  /* 0x00003cff01007387 */ /* 0x000fe20000100800 */
[----:B------:R-:W-:-:S03]  /*0540*/  LEA.HI R7, R7, R4, RZ, 0x9 ;  /* 0x0000000407077211 */ /* 0x000fc600078f48ff */
[----:B------:R-:W-:Y:S01]  /*0550*/  IMAD.SHL.U32 R28, R6, 0x8, RZ ;  /* 0x00000008061c7824 */ /* 0x000fe200078e00ff */
[----:B------:R-:W-:Y:S01]  /*0560*/  STL [R1+0x20], RZ ;  /* 0x000020ff01007387 */ /* 0x000fe20000100800 */
[----:B------:R-:W-:-:S03]  /*0570*/  IMAD.MOV R6, RZ, RZ, -R6 ;  /* 0x000000ffff067224 */ /* 0x000fc600078e0a06 */
[----:B------:R-:W-:Y:S01]  /*0580*/  LEA.HI.SX32 R4, R7, -R28, 0x17 ;  /* 0x8000001c07047211 */ /* 0x000fe200078fbaff */
[----:B------:R-:W-:Y:S01]  /*0590*/  IMAD R11, R0, R6, R5 ;  /* 0x00000006000b7224 */ /* 0x000fe200078e0205 */
[----:B------:R-:W-:Y:S01]  /*05a0*/  STL [R1+0x24], RZ ;  /* 0x000024ff01007387 */ /* 0x000fe20000100800 */
[----:B------:R-:W-:Y:S01]  /*05b0*/  IMAD.MOV.U32 R6, RZ, RZ, RZ ;  /* 0x000000ffff067224 */ /* 0x000fe200078e00ff */
[----:B------:R-:W-:Y:S02]  /*05c0*/  VIMNMX R4, R4, 0x8, PT ;  /* 0x0000000804047848 */ /* 0x000fe40003fe0100 */
[----:B------:R-:W-:Y:S02]  /*05d0*/  STL [R1+0x28], RZ ;  /* 0x000028ff01007387 */ /* 0x000fe40000100800 */
[-C--:B------:R-:W-:Y:S02]  /*05e0*/  IABS R10, R4.reuse ;  /* 0x00000004000a7213 */ /* 0x080fe40000000000 */
[----:B------:R-:W-:Y:S01]  /*05f0*/  IABS R0, R4 ;  /* 0x0000000400007213 */ /* 0x000fe20000000000 */
[----:B------:R-:W-:Y:S01]  /*0600*/  STL [R1+0x2c], RZ ;  /* 0x00002cff01007387 */ /* 0x000fe20000100800 */
[----:B------:R-:W0:Y:S03]  /*0610*/  I2F.RP R8, R10 ;  /* 0x0000000a00087306 */ /* 0x000e260000209400 */
[----:B------:R-:W-:Y:S04]  /*0620*/  STL [R1+0x10], RZ ;  /* 0x000010ff01007387 */ /* 0x000fe80000100800 */
[----:B------:R-:W-:Y:S04]  /*0630*/  STL [R1+0x14], RZ ;  /* 0x000014ff01007387 */ /* 0x000fe80000100800 */
[----:B------:R-:W-:Y:S01]  /*0640*/  STL [R1+0x18], RZ ;  /* 0x000018ff01007387 */ /* 0x000fe20000100800 */
[----:B0-----:R-:W0:Y:S03]  /*0650*/  MUFU.RCP R8, R8 ;  /* 0x0000000800087308 */ /* 0x001e260000001000 */
[----:B------:R-:W-:Y:S04]  /*0660*/  STL [R1+0x1c], RZ ;  /* 0x00001cff01007387 */ /* 0x000fe80000100800 */
[----:B------:R-:W-:Y:S04]  /*0670*/  STL [R1], RZ ;  /* 0x000000ff01007387 */ /* 0x000fe80000100800 */
[----:B------:R-:W-:Y:S04]  /*0680*/  STL [R1+0x4], RZ ;  /* 0x000004ff01007387 */ /* 0x000fe80000100800 */
[----:B------:R-:W-:Y:S01]  /*0690*/  STL [R1+0x8], RZ ;  /* 0x000008ff01007387 */ /* 0x000fe20000100800 */
[----:B0-----:R-:W-:-:S03]  /*06a0*/  VIADD R7, R8, 0xffffffe ;  /* 0x0ffffffe08077836 */ /* 0x001fc60000000000 */
[----:B------:R-:W-:Y:S04]  /*06b0*/  STL [R1+0xc], RZ ;  /* 0x00000cff01007387 */ /* 0x000fe80000100800 */
[----:B------:R-:W-:Y:S01]  /*06c0*/  STL [R1+0xd0], RZ ;  /* 0x0000d0ff01007387 */ /* 0x000fe20000100800 */
[----:B------:R-:W0:Y:S03]  /*06d0*/  F2I.FTZ.U32.TRUNC.NTZ R7, R7 ;  /* 0x0000000700077305 */ /* 0x000e26000021f000 */
[----:B------:R-:W-:Y:S04]  /*06e0*/  STL [R1+0xd4], RZ ;  /* 0x0000d4ff01007387 */ /* 0x000fe80000100800 */
[----:B------:R-:W-:Y:S04]  /*06f0*/  STL [R1+0xd8], RZ ;  /* 0x0000d8ff01007387 */ /* 0x000fe80000100800 */
[----:B------:R-:W-:Y:S01]  /*0700*/  STL [R1+0xdc], RZ ;  /* 0x0000dcff01007387 */ /* 0x000fe20000100800 */
[----:B0-----:R-:W-:-:S03]  /*0710*/  IMAD.MOV R9, RZ, RZ, -R7 ;  /* 0x000000ffff097224 */ /* 0x001fc600078e0a07 */
[----:B------:R-:W-:Y:S01]  /*0720*/  STL [R1+0xe0], RZ ;  /* 0x0000e0ff01007387 */ /* 0x000fe20000100800 */
[----:B------:R-:W-:Y:S01]  /*0730*/  IMAD.MOV.U32 R5, RZ, RZ, R9 ;  /* 0x000000ffff057224 */ /* 0x000fe200078e0009 */
[----:B------:R-:W-:Y:S02]  /*0740*/  IABS R9, R11 ;  /* 0x0000000b00097213 */ /* 0x000fe40000000000 */
[----:B------:R-:W-:Y:S01]  /*0750*/  STL [R1+0xe4], RZ ;  /* 0x0000e4ff01007387 */ /* 0x000fe20000100800 */
[----:B------:R-:W-:-:S03]  /*0760*/  IMAD R5, R5, R10, RZ ;  /* 0x0000000a05057224 */ /* 0x000fc600078e02ff */
[----:B------:R-:W-:Y:S01]  /*0770*/  STL [R1+0xe8], RZ ;  /* 0x0000e8ff01007387 */ /* 0x000fe20000100800 */
[----:B------:R-:W-:-:S03]  /*0780*/  IMAD.HI.U32 R6, R7, R5, R6 ;  /* 0x0000000507067227 */ /* 0x000fc600078e0006 */
[----:B------:R-:W-:Y:S01]  /*0790*/  STL [R1+0xec], RZ ;  /* 0x0000ecff01007387 */ /* 0x000fe20000100800 */
[----:B------:R-:W-:Y:S02]  /*07a0*/  IMAD.MOV R5, RZ, RZ, -R0 ;  /* 0x000000ffff057224 */ /* 0x000fe400078e0a00 */
[----:B------:R-:W-:Y:S01]  /*07b0*/  IMAD.HI.U32 R0, R6, R9, RZ ;  /* 0x0000000906007227 */ /* 0x000fe200078e00ff */
[----:B------:R-:W-:Y:S01]  /*07c0*/  STL [R1+0x110], RZ ;  /* 0x000110ff01007387 */ /* 0x000fe20000100800 */
[----:B------:R-:W-:Y:S02]  /*07d0*/  CS2R R6, SRZ ;  /* 0x0000000000067805 */ /* 0x000fe4000001ff00 */
[----:B------:R-:W-:Y:S01]  /*07e0*/  IMAD R5, R0, R5, R9 ;  /* 0x0000000500057224 */ /* 0x000fe200078e0209 */
[----:B------:R-:W-:Y:S01]  /*07f0*/  STL [R1+0x114], RZ ;  /* 0x000114ff01007387 */ /* 0x000fe20000100800 */
[----:B------:R-:W-:-:S03]  /*0800*/  CS2R R8, SRZ ;  /* 0x0000000000087805 */ /* 0x000fc6000001ff00 */
        /* <DEDUP_REMOVED lines=8> */
[----:B------:R-:W-:Y:S01]  /*0890*/  STL [R1+0x1c8], RZ ;  /* 0x0001c8ff01007387 */ /* 0x000fe20000100800 */
[----:B------:R-:W-:Y:S02]  /*08a0*/  ISETP.GE.U32.AND P0, PT, R5, R10, PT ;  /* 0x0000000a0500720c */ /* 0x000fe40003f06070 */
[-C--:B------:R-:W-:Y:S01]  /*08b0*/  LOP3.LUT R5, R11, R4.reuse, RZ, 0x3c, !PT ;  /* 0x000000040b057212 */ /* 0x080fe200078e3cff */
[----:B------:R-:W-:Y:S03]  /*08c0*/  STL [R1+0x1cc], RZ ;  /* 0x0001ccff01007387 */ /* 0x000fe60000100800 */
[----:B------:R-:W-:Y:S01]  /*08d0*/  ISETP.GE.AND P2, PT, R5, RZ, PT ;  /* 0x000000ff0500720c */ /* 0x000fe20003f46270 */
[----:B------:R-:W0:Y:S01]  /*08e0*/  S2R R29, SR_TID.X ;  /* 0x00000000001d7919 */ /* 0x000e220000002100 */
[----:B------:R-:W-:Y:S05]  /*08f0*/  STL [R1+0x170], RZ ;  /* 0x000170ff01007387 */ /* 0x000fea0000100800 */
[----:B------:R-:W-:Y:S01]  /*0900*/  @P0 VIADD R0, R0, 0x1 ;  /* 0x0000000100000836 */ /* 0x000fe20000000000 */
[----:B------:R-:W-:Y:S01]  /*0910*/  ISETP.GE.AND P0, PT, R3, 0x20, PT ;  /* 0x000000200300780c */ /* 0x000fe20003f06270 */
[----:B------:R-:W-:Y:S04]  /*0920*/  STL [R1+0x174], RZ ;  /* 0x000174ff01007387 */ /* 0x000fe80000100800 */
[----:B------:R-:W-:Y:S01]  /*0930*/  STL [R1+0x178], RZ ;  /* 0x000178ff01007387 */ /* 0x000fe20000100800 */
[----:B------:R-:W-:Y:S01]  /*0940*/  @!P2 IMAD.MOV R0, RZ, RZ, -R0 ;  /* 0x000000ffff00a224 */ /* 0x000fe200078e0a00 */
[----:B------:R-:W-:-:S02]  /*0950*/  @!P1 LOP3.LUT R0, RZ, R4, RZ, 0x33, !PT ;  /* 0x00000004ff009212 */ /* 0x000fc400078e33ff */
[----:B------:R-:W-:Y:S03]  /*0960*/  STL [R1+0x17c], RZ ;  /* 0x00017cff01007387 */ /* 0x000fe60000100800 */
[----:B------:R-:W-:Y:S01]  /*0970*/  IMAD.MOV R5, RZ, RZ, -R0 ;  /* 0x000000ffff057224 */ /* 0x000fe200078e0a00 */
[----:B------:R-:W-:Y:S01]  /*0980*/  STL [R1+0x160], RZ ;  /* 0x000160ff01007387 */ /* 0x000fe20000100800 */
[----:B------:R-:W-:Y:S02]  /*0990*/  IMAD.SHL.U32 R0, R0, 0x20, RZ ;  /* 0x0000002000007824 */ /* 0x000fe400078e00ff */
[----:B------:R-:W-:Y:S01]  /*09a0*/  IMAD R5, R4, R5, R11 ;  /* 0x0000000504057224 */ /* 0x000fe200078e020b */
[----:B------:R-:W-:Y:S01]  /*09b0*/  STL [R1+0x164], RZ ;  /* 0x000164ff01007387 */ /* 0x000fe20000100800 */
[----:B------:R-:W-:Y:S02]  /*09c0*/  CS2R R10, SRZ ;  /* 0x00000000000a7805 */ /* 0x000fe4000001ff00 */
[----:B------:R-:W-:Y:S01]  /*09d0*/  IMAD.IADD R28, R28, 0x1, R5 ;  /* 0x000000011c1c7824 */ /* 0x000fe200078e0205 */
[----:B------:R-:W-:Y:S01]  /*09e0*/  STL [R1+0x168], RZ ;  /* 0x000168ff01007387 */ /* 0x000fe20000100800 */
[----:B------:R-:W-:-:S03]  /*09f0*/  CS2R R4, SRZ ;  /* 0x0000000000047805 */ /* 0x000fc6000001ff00 */
[----:B------:R-:W-:Y:S01]  /*0a00*/  STL [R1+0x16c], RZ ;  /* 0x00016cff01007387 */ /* 0x000fe20000100800 */
[----:B0-----:R-:W-:-:S03]  /*0a10*/  LOP3.LUT R29, R29, 0x3f, RZ, 0xc0, !PT ;  /* 0x0000003f1d1d7812 */ /* 0x001fc600078ec0ff */
[----:B------:R-:W-:Y:S02]  /*0a20*/  STL [R1+0x150], RZ ;  /* 0x000150ff01007387 */ /* 0x000fe40000100800 */
[----:B------:R-:W-:Y:S02]  /*0a30*/  IMAD R28, R28, 0x200, R29 ;  /* 0x000002001c1c7824 */ /* 0x000fe400078e021d */
[----:B------:R-:W-:Y:S02]  /*0a40*/  STL [R1+0x154], RZ ;  /* 0x000154ff01007387 */ /* 0x000fe40000100800 */
[C---:B------:R-:W-:Y:S02]  /*0a50*/  VIADD R29, R28.reuse, 0x40 ;  /* 0x000000401c1d7836 */ /* 0x040fe40000000000 */
[----:B------:R-:W-:Y:S01]  /*0a60*/  STL [R1+0x158], RZ ;  /* 0x000158ff01007387 */ /* 0x000fe20000100800 */
[----:B------:R-:W-:-:S03]  /*0a70*/  VIADD R3, R28, 0x80 ;  /* 0x000000801c037836 */ /* 0x000fc60000000000 */
[----:B------:R-:W-:Y:S04]  /*0a80*/  STL [R1+0x15c], RZ ;  /* 0x00015cff01007387 */ /* 0x000fe80000100800 */
        /* <DEDUP_REMOVED lines=32> */
[----:B------:R-:W-:Y:S04]  /*0c90*/  STL [R1+0x1030], R28 ;  /* 0x0010301c01007387 */ /* 0x000fe80000100800 */
[----:B------:R0:W-:Y:S04]  /*0ca0*/  STL [R1+0x1038], R29 ;  /* 0x0010381d01007387 */ /* 0x0001e80000100800 */
[----:B------:R-:W-:Y:S04]  /*0cb0*/  STL [R1+0x1034], R0 ;  /* 0x0010340001007387 */ /* 0x000fe80000100800 */
[----:B------:R1:W-:Y:S01]  /*0cc0*/  STL [R1+0x103c], R3 ;  /* 0x00103c0301007387 */ /* 0x0003e20000100800 */
[----:B0-----:R-:W-:-:S02]  /*0cd0*/  VIADD R29, R28, 0xc0 ;  /* 0x000000c01c1d7836 */ /* 0x001fc40000000000 */
[----:B-1----:R-:W-:-:S05]  /*0ce0*/  VIADD R3, R28, 0x100 ;  /* 0x000001001c037836 */ /* 0x002fca0000000000 */
[----:B------:R0:W-:Y:S02]  /*0cf0*/  STL [R1+0x1050], R3 ;  /* 0x0010500301007387 */ /* 0x0001e40000100800 */
[----:B0-----:R-:W-:-:S05]  /*0d00*/  VIADD R3, R28, 0x140 ;  /* 0x000001401c037836 */ /* 0x001fca0000000000 */
[----:B------:R0:W-:Y:S02]  /*0d10*/  STL [R1+0x104c], R3 ;  /* 0x00104c0301007387 */ /* 0x0001e40000100800 */
[C---:B0-----:R-:W-:Y:S02]  /*0d20*/  VIADD R3, R28.reuse, 0x180 ;  /* 0x000001801c037836 */ /* 0x041fe40000000000 */
[----:B------:R-:W-:-:S03]  /*0d30*/  VIADD R28, R28, 0x1c0 ;  /* 0x000001c01c1c7836 */ /* 0x000fc60000000000 */
[----:B------:R0:W-:Y:S04]  /*0d40*/  STL [R1+0x1048], R3 ;  /* 0x0010480301007387 */ /* 0x0001e80000100800 */
[----:B0-----:R0:W5:Y:S04]  /*0d50*/  LDL.LU R3, [R1+0x1078] ;  /* 0x0010780001037983 */ /* 0x0011680000300800 */
[----:B------:R-:W-:Y:S04]  /*0d60*/  STL [R1+0x1040], R29 ;  /* 0x0010401d01007387 */ /* 0x000fe80000100800 */
[----:B------:R1:W-:Y:S02]  /*0d70*/  STL [R1+0x1044], R28 ;  /* 0x0010441c01007387 */ /* 0x0003e40000100800 */
[----:B-1----:R-:W1:Y:S02]  /*0d80*/  S2R R28, SR_TID.X ;  /* 0x00000000001c7919 */ /* 0x002e640000002100 */
[----:B-1----:R-:W-:Y:S01]  /*0d90*/  LOP3.LUT R28, R28, 0x20, RZ, 0xc0, !PT ;  /* 0x000000201c1c7812 */ /* 0x002fe200078ec0ff */
[----:B0-----:R-:W-:Y:S06]  /*0da0*/  @!P0 BRA `(.L_x_0) ;  /* 0x0000023000b48947 */ /* 0x001fec0003800000 */
[----:B------:R-:W2:Y:S04]  /*0db0*/  LDL R7, [R1+0x104c] ;  /* 0x00104c0001077983 */ /* 0x000ea80000100800 */
[----:B------:R-:W3:Y:S01]  /*0dc0*/  LDL R6, [R1+0x1048] ;  /* 0x0010480001067983 */ /* 0x000ee20000100800 */
[----:B-----5:R-:W-:Y:S02]  /*0dd0*/  IABS R27, R3 ;  /* 0x00000003001b7213 */ /* 0x020fe40000000000 */
[----:B------:R-:W-:Y:S01]  /*0de0*/  LEA.HI R0, R28, R0, RZ, 0x1b ;  /* 0x000000001c007211 */ /* 0x000fe200078fd8ff */
[----:B------:R-:W-:Y:S01]  /*0df0*/  STL [R1+0x108c], R3 ;  /* 0x00108c0301007387 */ /* 0x000fe20000100800 */
[----:B------:R-:W-:Y:S01]  /*0e00*/  IMAD.MOV.U32 R18, RZ, RZ, R29 ;  /* 0x000000ffff127224 */ /* 0x000fe200078e001d */
[----:B------:R-:W-:Y:S01]  /*0e10*/  ULDC UR5, c[0x0][0x23c] ;  /* 0x00008f0000057ab9 */ /* 0x000fe20000000800 */
[----:B------:R-:W-:Y:S01]  /*0e20*/  ULDC.64 UR6, c[0x0][0x218] ;  /* 0x0000860000067ab9 */ /* 0x000fe20000000a00 */
[----:B------:R0:W-:Y:S01]  /*0e30*/  STL [R1+0x1088], R2 ;  /* 0x0010880201007387 */ /* 0x0001e20000100800 */
[----:B------:R-:W1:Y:S01]  /*0e40*/  I2F.RP R8, R27 ;  /* 0x0000001b00087306 */ /* 0x000e620000209400 */
[----:B------:R-:W-:-:S07]  /*0e50*/  ULDC.64 UR10, c[0x0][0x210] ;  /* 0x00008400000a7ab9 */ /* 0x000fce0000000a00 */
[----:B-1----:R-:W1:Y:S02]  /*0e60*/  MUFU.RCP R8, R8 ;  /* 0x0000000800087308 */ /* 0x002e640000001000 */
[----:B-1----:R-:W-:-:S06]  /*0e70*/  VIADD R4, R8, 0xffffffe ;  /* 0x0ffffffe08047836 */ /* 0x002fcc0000000000 */
[----:B------:R1:W4:Y:S02]  /*0e80*/  F2I.FTZ.U32.TRUNC.NTZ R5, R4 ;  /* 0x0000000400057305 */ /* 0x000324000021f000 */
[----:B-1----:R-:W-:Y:S02]  /*0e90*/  IMAD.MOV.U32 R4, RZ, RZ, RZ ;  /* 0x000000ffff047224 */ /* 0x002fe400078e00ff */
[----:B----4-:R-:W-:-:S04]  /*0ea0*/  IMAD.MOV R10, RZ, RZ, -R5 ;  /* 0x000000ffff0a7224 */ /* 0x010fc800078e0a05 */
[----:B------:R-:W-:-:S04]  /*0eb0*/  IMAD R29, R10, R27, RZ ;  /* 0x0000001b0a1d7224 */ /* 0x000fc800078e02ff */
[----:B------:R-:W-:-:S04]  /*0ec0*/  IMAD.HI.U32 R29, R5, R29, R4 ;  /* 0x0000001d051d7227 */ /* 0x000fc800078e0004 */
[----:B------:R-:W-:-:S05]  /*0ed0*/  VIADD R5, R0, 0x1c ;  /* 0x0000001c00057836 */ /* 0x000fca0000000000 */
[----:B------:R-:W-:Y:S02]  /*0ee0*/  IABS R12, R5 ;  /* 0x00000005000c7213 */ /* 0x000fe40000000000 */
[----:B------:R-:W-:Y:S01]  /*0ef0*/  ISETP.GE.AND P5, PT, R5, RZ, PT ;  /* 0x000000ff0500720c */ /* 0x000fe20003fa6270 */
[----:B--2---:R-:W-:Y:S01]  /*0f00*/  IMAD.MOV.U32 R15, RZ, RZ, R7 ;  /* 0x000000ffff0f7224 */ /* 0x004fe200078e0007 */
[----:B------:R-:W-:Y:S02]  /*0f10*/  IABS R7, R2 ;  /* 0x0000000200077213 */ /* 0x000fe40000000000 */
[----:B0-----:R-:W2:Y:S01]  /*0f20*/  LDL R2, [R1+0x1044] ;  /* 0x0010440001027983 */ /* 0x001ea20000100800 */
[----:B---3--:R-:W-:Y:S02]  /*0f30*/  IMAD.MOV.U32 R14, RZ, RZ, R6 ;  /* 0x000000ffff0e7224 */ /* 0x008fe400078e0006 */
[----:B------:R-:W-:-:S05]  /*0f40*/  VIADD R6, R0, 0x1e ;  /* 0x0000001e00067836 */ /* 0x000fca0000000000 */
[----:B------:R-:W-:-:S05]  /*0f50*/  IABS R8, R6 ;  /* 0x0000000600087213 */ /* 0x000fca0000000000 */
[----:B------:R-:W-:-:S04]  /*0f60*/  IMAD.HI.U32 R4, R29, R8, RZ ;  /* 0x000000081d047227 */ /* 0x000fc800078e00ff */
[----:B------:R-:W-:-:S04]  /*0f70*/  IMAD.MOV R4, RZ, RZ, -R4 ;  /* 0x000000ffff047224 */ /* 0x000fc800078e0a04 */
[----:B------:R-:W-:-:S05]  /*0f80*/  IMAD R9, R27, R4, R8 ;  /* 0x000000041b097224 */ /* 0x000fca00078e0208 */
[----:B------:R-:W-:Y:S01]  /*0f90*/  ISETP.GT.U32.AND P0, PT, R27, R9, PT ;  /* 0x000000091b00720c */ /* 0x000fe20003f04070 */
[----:B------:R-:W-:Y:S02]  /*0fa0*/  VIADD R8, R0, 0x1a ;  /* 0x0000001a00087836 */ /* 0x000fe40000000000 */
[----:B------:R-:W-:-:S03]  /*0fb0*/  IMAD.HI.U32 R4, R29, R12, RZ ;  /* 0x0000000c1d047227 */ /* 0x000fc600078e00ff */
[----:B------:R-:W-:Y:S01]  /*0fc0*/  IABS R13, R8 ;  /* 0x00000008000d7213 */ /* 0x000fe20000000000 */
[----:B------:R-:W-:-:S04]  /*0fd0*/  IMAD.MOV R11, RZ, RZ, -R4 ;  /* 0x000000ffff0b7224 */ /* 0x000fc800078e0a04 */
[----:B------:R-:W-:Y:S02]  /*0fe0*/  IMAD.MOV.U32 R4, RZ, RZ, R13 ;  /* 0x000000ffff047224 */ /* 0x000fe400078e000d */
[----:B------:R-:W-:Y:S02]  /*0ff0*/  @!P0 IMAD.IADD R9, R9, 0x1, -R27 ;  /* 0x0000000109098824 */ /* 0x000fe400078e0a1b */
[----:B------:R-:W-:-:S03]  /*1000*/  IMAD.HI.U32 R5, R29, R4, RZ ;  /* 0x000000041d057227 */ /* 0x000fc600078e00ff */
[----:B------:R-:W-:Y:S01]  /*1010*/  ISETP.GT.U32.AND P4, PT, R27, R9, PT ;  /* 0x000000091b00720c */ /* 0x000fe20003f84070 */
[----:B------:R-:W-:-:S04]  /*1020*/  IMAD.MOV R13, RZ, RZ, -R5 ;  /* 0x000000ffff0d7224 */ /* 0x000fc800078e0a05 */
[----:B------:R-:W-:Y:S01]  /*1030*/  IMAD R13, R27, R13, R4 ;  /* 0x0000000d1b0d7224 */ /* 0x000fe200078e0204 */
[----:B------:R-:W-:Y:S01]  /*1040*/  ISETP.GE.AND P1, PT, R6, RZ, PT ;  /* 0x000000ff0600720c */ /* 0x000fe20003f26270 */
[----:B------:R-:W-:-:S06]  /*1050*/  VIADD R6, R0, 0x18 ;  /* 0x0000001800067836 */ /* 0x000fcc0000000000 */
[----:B------:R-:W-:Y:S01]  /*1060*/  @!P4 IMAD.IADD R9, R9, 0x1, -R27 ;  /* 0x000000010909c824 */ /* 0x000fe200078e0a1b */
[----:B------:R-:W-:Y:S01]  /*1070*/  ISETP.GT.U32.AND P4, PT, R27, R13, PT ;  /* 0x0000000d1b00720c */ /* 0x000fe20003f84070 */
[----:B------:R-:W0:Y:S01]  /*1080*/  I2F.RP R10, R7 ;  /* 0x00000007000a7306 */ /* 0x000e220000209400 */
[----:B------:R-:W-:Y:S02]  /*1090*/  ISETP.GE.AND P0, PT, R6, RZ, PT ;  /* 0x000000ff0600720c */ /* 0x000fe40003f06270 */
[----:B------:R-:W-:Y:S01]  /*10a0*/  IABS R19, R6 ;  /* 0x0000000600137213 */ /* 0x000fe20000000000 */
[----:B------:R-:W-:Y:S01]  /*10b0*/  VIADD R6, R0, 0x16 ;  /* 0x0000001600067836 */ /* 0x000fe20000000000 */
[----:B------:R-:W-:-:S04]  /*10c0*/  ISETP.GE.AND P3, PT, R8, RZ, PT ;  /* 0x000000ff0800720c */ /* 0x000fc80003f66270 */
[----:B------:R-:W-:-:S03]  /*10d0*/  IABS R20, R6 ;  /* 0x0000000600147213 */ /* 0x000fc60000000000 */
[----:B------:R-:W-:Y:S02]  /*10e0*/  @!P4 IMAD.IADD R13, R13, 0x1, -R27 ;  /* 0x000000010d0dc824 */ /* 0x000fe400078e0a1b */
[----:B------:R-:W-:-:S03]  /*10f0*/  IMAD.HI.U32 R8, R29, R20, RZ ;  /* 0x000000141d087227 */ /* 0x000fc600078e00ff */
[C---:B------:R-:W-:Y:S01]  /*1100*/  ISETP.GT.U32.AND P4, PT, R27.reuse, R13, PT ;  /* 0x0000000d1b00720c */ /* 0x040fe20003f84070 */
[----:B0-----:R-:W0:Y:S01]  /*1110*/  MUFU.RCP R10, R10 ;  /* 0x0000000a000a7308 */ /* 0x001e220000001000 */
[----:B------:R-:W-:Y:S02]  /*1120*/  IMAD.MOV R8, RZ, RZ, -R8 ;  /* 0x000000ffff087224 */ /* 0x000fe400078e0a08 */
[C---:B------:R-:W-:Y:S02]  /*1130*/  IMAD R12, R27.reuse, R11, R12 ;  /* 0x0000000b1b0c7224 */ /* 0x040fe400078e020c */
[----:B------:R-:W-:-:S03]  /*1140*/  IMAD R20, R27, R8, R20 ;  /* 0x000000081b147224 */ /* 0x000fc600078e0214 */
[----:B------:R-:W-:-:S04]  /*1150*/  ISETP.GT.U32.AND P6, PT, R27, R12, PT ;  /* 0x0000000c1b00720c */ /* 0x000fc80003fc4070 */
[--C-:B------:R-:W-:Y:S01]  /*1160*/  @!P4 IMAD.IADD R13, R13, 0x1, -R27.reuse ;  /* 0x000000010d0dc824 */ /* 0x100fe200078e0a1b */
[----:B------:R-:W-:Y:S01]  /*1170*/  ISETP.GT.U32.AND P4, PT, R27, R20, PT ;  /* 0x000000141b00720c */ /* 0x000fe20003f84070 */
[C---:B------:R-:W-:Y:S02]  /*1180*/  VIADD R3, R0.reuse, 0x14 ;  /* 0x0000001400037836 */ /* 0x040fe40000000000 */
[----:B------:R-:W-:Y:S02]  /*1190*/  VIADD R17, R0, 0x12 ;  /* 0x0000001200117836 */ /* 0x000fe40000000000 */
[----:B0-----:R-:W-:Y:S02]  /*11a0*/  VIADD R10, R10, 0xffffffe ;  /* 0x0ffffffe0a0a7836 */ /* 0x001fe40000000000 */
[C---:B------:R-:W-:Y:S02]  /*11b0*/  VIADD R16, R0.reuse, 0x10 ;  /* 0x0000001000107836 */ /* 0x040fe40000000000 */
[----:B------:R0:W1:Y:S01]  /*11c0*/  F2I.FTZ.U32.TRUNC.NTZ R5, R10 ;  /* 0x0000000a00057305 */ /* 0x000062000021f000 */
[----:B------:R-:W-:Y:S01]  /*11d0*/  VIADD R11, R0, 0xe ;  /* 0x0000000e000b7836 */ /* 0x000fe20000000000 */
[----:B------:R-:W-:Y:S01]  /*11e0*/  STL [R1], R3 ;  /* 0x0000000301007387 */ /* 0x000fe20000100800 */
[----:B------:R-:W-:Y:S01]  /*11f0*/  IABS R22, R17 ;  /* 0x0000001100167213 */ /* 0x000fe20000000000 */
[----:B------:R-:W-:-:S02]  /*1200*/  @!P4 IMAD.IADD R20, R20, 0x1, -R27 ;  /* 0x000000011414c824 */ /* 0x000fc400078e0a1b */
[----:B------:R-:W-:Y:S01]  /*1210*/  @!P6 IMAD.IADD R12, R12, 0x1, -R27 ;  /* 0x000000010c0ce824 */ /* 0x000fe200078e0a1b */
[----:B------:R-:W-:Y:S01]  /*1220*/  STL [R1+0x8], R17 ;  /* 0x0000081101007387 */ /* 0x000fe20000100800 */
[----:B0-----:R-:W-:-:S03]  /*1230*/  VIADD R10, R0, 0xc ;  /* 0x0000000c000a7836 */ /* 0x001fc60000000000 */
[----:B------:R-:W-:Y:S01]  /*1240*/  STL [R1+0xc], R16 ;  /* 0x00000c1001007387 */ /* 0x000fe20000100800 */
[C---:B------:R-:W-:Y:S02]  /*1250*/  ISETP.GT.U32.AND P4, PT, R27.reuse, R20, PT ;  /* 0x000000141b00720c */ /* 0x040fe40003f84070 */
[----:B------:R-:W-:Y:S01]  /*1260*/  IABS R25, R10 ;  /* 0x0000000a00197213 */ /* 0x000fe20000000000 */
[----:B------:R-:W-:Y:S01]  /*1270*/  STL [R1+0x1c], R11 ;  /* 0x00001c0b01007387 */ /* 0x000fe20000100800 */
[----:B------:R-:W-:-:S03]  /*1280*/  ISETP.GT.U32.AND P6, PT, R27, R12, PT ;  /* 0x0000000c1b00720c */ /* 0x000fc60003fc4070 */
[----:B------:R0:W-:Y:S01]  /*1290*/  STL [R1+0x18], R10 ;  /* 0x0000180a01007387 */ /* 0x0001e20000100800 */
[----:B------:R-:W-:-:S04]  /*12a0*/  IMAD.HI.U32 R4, R29, R19, RZ ;  /* 0x000000131d047227 */ /* 0x000fc800078e00ff */
[----:B0-----:R-:W-:-:S04]  /*12b0*/  IMAD.HI.U32 R10, R29, R22, RZ ;  /* 0x000000161d0a7227 */ /* 0x001fc800078e00ff */
[----:B------:R-:W-:Y:S02]  /*12c0*/  IMAD.MOV R10, RZ, RZ, -R10 ;  /* 0x000000ffff0a7224 */ /* 0x000fe400078e0a0a */
[----:B------:R-:W-:Y:S02]  /*12d0*/  IMAD.MOV R4, RZ, RZ, -R4 ;  /* 0x000000ffff047224 */ /* 0x000fe400078e0a04 */
[C---:B------:R-:W-:Y:S02]  /*12e0*/  IMAD R22, R27.reuse, R10, R22 ;  /* 0x0000000a1b167224 */ /* 0x040fe400078e0216 */
[C---:B------:R-:W-:Y:S02]  /*12f0*/  IMAD R19, R27.reuse, R4, R19 ;  /* 0x000000041b137224 */ /* 0x040fe400078e0213 */
[--C-:B------:R-:W-:Y:S01]  /*1300*/  @!P4 IMAD.IADD R20, R20, 0x1, -R27.reuse ;  /* 0x000000011414c824 */ /* 0x100fe200078e0a1b */
[C---:B------:R-:W-:Y:S01]  /*1310*/  ISETP.GT.U32.AND P4, PT, R27.reuse, R22, PT ;  /* 0x000000161b00720c */ /* 0x040fe20003f84070 */
[----:B------:R-:W-:Y:S01]  /*1320*/  @!P6 IMAD.IADD R12, R12, 0x1, -R27 ;  /* 0x000000010c0ce824 */ /* 0x000fe200078e0a1b */
[----:B------:R-:W-:Y:S01]  /*1330*/  ISETP.GT.U32.AND P6, PT, R27, R19, PT ;  /* 0x000000131b00720c */ /* 0x000fe20003fc4070 */
[----:B-1----:R-:W-:-:S02]  /*1340*/  IMAD.MOV R28, RZ, RZ, -R5 ;  /* 0x000000ffff1c7224 */ /* 0x002fc400078e0a05 */
[----:B------:R-:W-:Y:S02]  /*1350*/  IMAD.MOV.U32 R4, RZ, RZ, RZ ;  /* 0x000000ffff047224 */ /* 0x000fe400078e00ff */
[----:B------:R-:W-:Y:S02]  /*1360*/  IMAD R28, R28, R7, RZ ;  /* 0x000000071c1c7224 */ /* 0x000fe400078e02ff */
[----:B------:R-:W-:-:S04]  /*1370*/  @!P1 IMAD.MOV R9, RZ, RZ, -R9 ;  /* 0x000000ffff099224 */ /* 0x000fc800078e0a09 */
[--C-:B------:R-:W-:Y:S02]  /*1380*/  @!P4 IMAD.IADD R22, R22, 0x1, -R27.reuse ;  /* 0x000000011616c824 */ /* 0x100fe400078e0a1b */
[----:B------:R-:W-:Y:S02]  /*1390*/  @!P6 IMAD.IADD R19, R19, 0x1, -R27 ;  /* 0x000000011313e824 */ /* 0x000fe400078e0a1b */
[----:B------:R-:W-:Y:S01]  /*13a0*/  IMAD.HI.U32 R28, R5, R28, R4 ;  /* 0x0000001c051c7227 */ /* 0x000fe200078e0004 */
[C---:B------:R-:W-:Y:S02]  /*13b0*/  ISETP.GT.U32.AND P1, PT, R27.reuse, R22, PT ;  /* 0x000000161b00720c */ /* 0x040fe40003f24070 */
[----:B------:R-:W-:Y:S01]  /*13c0*/  ISETP.GT.U32.AND P6, PT, R27, R19, PT ;  /* 0x000000131b00720c */ /* 0x000fe20003fc4070 */
[----:B------:R-:W-:Y:S01]  /*13d0*/  IMAD.HI.U32 R4, R29, R25, RZ ;  /* 0x000000191d047227 */ /* 0x000fe200078e00ff */
[----:B------:R-:W-:-:S03]  /*13e0*/  IABS R21, R3 ;  /* 0x0000000300157213 */ /* 0x000fc60000000000 */
[----:B------:R-:W-:Y:S02]  /*13f0*/  IMAD.MOV R4, RZ, RZ, -R4 ;  /* 0x000000ffff047224 */ /* 0x000fe400078e0a04 */
[----:B------:R-:W-:Y:S02]  /*1400*/  VIADD R3, R0, 0xa ;  /* 0x0000000a00037836 */ /* 0x000fe40000000000 */
[----:B------:R-:W-:Y:S01]  /*1410*/  IMAD R25, R27, R4, R25 ;  /* 0x000000041b197224 */ /* 0x000fe200078e0219 */
[----:B------:R-:W-:Y:S01]  /*1420*/  ISETP.GE.AND P2, PT, R6, RZ, PT ;  /* 0x000000ff0600720c */ /* 0x000fe20003f46270 */
[----:B------:R-:W-:Y:S01]  /*1430*/  @!P1 IMAD.IADD R22, R22, 0x1, -R27 ;  /* 0x0000000116169824 */ /* 0x000fe200078e0a1b */
[----:B------:R0:W-:Y:S01]  /*1440*/  STL [R1+0x14], R3 ;  /* 0x0000140301007387 */ /* 0x0001e20000100800 */
[----:B------:R-:W-:Y:S01]  /*1450*/  IABS R26, R3 ;  /* 0x00000003001a7213 */ /* 0x000fe20000000000 */
[----:B------:R-:W-:Y:S01]  /*1460*/  IMAD.HI.U32 R6, R29, R21, RZ ;  /* 0x000000151d067227 */ /* 0x000fe200078e00ff */
[----:B------:R-:W-:-:S03]  /*1470*/  ISETP.GT.U32.AND P1, PT, R27, R25, PT ;  /* 0x000000191b00720c */ /* 0x000fc60003f24070 */
[----:B------:R-:W-:Y:S01]  /*1480*/  @!P6 IMAD.IADD R19, R19, 0x1, -R27 ;  /* 0x000000011313e824 */ /* 0x000fe200078e0a1b */
[----:B------:R-:W-:Y:S01]  /*1490*/  IABS R23, R16 ;  /* 0x0000001000177213 */ /* 0x000fe20000000000 */
[C---:B0-----:R-:W-:Y:S01]  /*14a0*/  VIADD R3, R0.reuse, 0x8 ;  /* 0x0000000800037836 */ /* 0x041fe20000000000 */
[----:B------:R-:W-:Y:S01]  /*14b0*/  IABS R24, R11 ;  /* 0x0000000b00187213 */ /* 0x000fe20000000000 */
[----:B------:R-:W-:Y:S01]  /*14c0*/  IMAD.MOV.U32 R16, RZ, RZ, R18 ;  /* 0x000000ffff107224 */ /* 0x000fe200078e0012 */
[----:B------:R0:W-:Y:S01]  /*14d0*/  STL [R1+0x1098], R19 ;  /* 0x0010981301007387 */ /* 0x0001e20000100800 */
[----:B------:R-:W-:Y:S01]  /*14e0*/  IMAD.MOV R6, RZ, RZ, -R6 ;  /* 0x000000ffff067224 */ /* 0x000fe200078e0a06 */
[----:B------:R-:W-:Y:S01]  /*14f0*/  IABS R18, R3 ;  /* 0x0000000300127213 */ /* 0x000fe20000000000 */
[C---:B------:R-:W-:Y:S02]  /*1500*/  VIADD R17, R0.reuse, 0x6 ;  /* 0x0000000600117836 */ /* 0x040fe40000000000 */
[----:B------:R-:W-:Y:S01]  /*1510*/  VIADD R11, R0, 0x2 ;  /* 0x00000002000b7836 */ /* 0x000fe20000000000 */
[----:B------:R-:W-:Y:S01]  /*1520*/  STL [R1+0x109c], R20 ;  /* 0x00109c1401007387 */ /* 0x000fe20000100800 */
[----:B------:R-:W-:-:S02]  /*1530*/  IMAD R21, R27, R6, R21 ;  /* 0x000000061b157224 */ /* 0x000fc400078e0215 */
[----:B0-----:R-:W-:Y:S01]  /*1540*/  VIADD R19, R0, 0x4 ;  /* 0x0000000400137836 */ /* 0x001fe20000000000 */
[----:B------:R0:W-:Y:S01]  /*1550*/  STL [R1+0x20], R17 ;  /* 0x0000201101007387 */ /* 0x0001e20000100800 */
[----:B------:R-:W-:-:S04]  /*1560*/  IMAD.HI.U32 R6, R29, R24, RZ ;  /* 0x000000181d067227 */ /* 0x000fc800078e00ff */
[C---:B------:R-:W-:Y:S01]  /*1570*/  IMAD.HI.U32 R5, R29.reuse, R26, RZ ;  /* 0x0000001a1d057227 */ /* 0x040fe200078e00ff */
[----:B------:R-:W-:Y:S03]  /*1580*/  STL [R1+0x24], R19 ;  /* 0x0000241301007387 */ /* 0x000fe60000100800 */
[C---:B------:R-:W-:Y:S01]  /*1590*/  IMAD.HI.U32 R4, R29.reuse, R18, RZ ;  /* 0x000000121d047227 */ /* 0x040fe200078e00ff */
[----:B------:R1:W-:Y:S01]  /*15a0*/  STL [R1+0x28], R11 ;  /* 0x0000280b01007387 */ /* 0x0003e20000100800 */
[----:B0-----:R-:W-:Y:S02]  /*15b0*/  IABS R17, R17 ;  /* 0x0000001100117213 */ /* 0x001fe40000000000 */
[----:B------:R-:W-:Y:S01]  /*15c0*/  IMAD.HI.U32 R8, R29, R23, RZ ;  /* 0x000000171d087227 */ /* 0x000fe200078e00ff */
[----:B------:R-:W-:-:S03]  /*15d0*/  IABS R10, R19 ;  /* 0x00000013000a7213 */ /* 0x000fc60000000000 */
[----:B------:R-:W-:Y:S01]  /*15e0*/  @!P1 IMAD.IADD R25, R25, 0x1, -R27 ;  /* 0x0000000119199824 */ /* 0x000fe200078e0a1b */
[----:B------:R-:W-:Y:S01]  /*15f0*/  ISETP.GE.AND P1, PT, R0, RZ, PT ;  /* 0x000000ff0000720c */ /* 0x000fe20003f26270 */
[----:B------:R-:W-:Y:S01]  /*1600*/  IMAD.MOV R6, RZ, RZ, -R6 ;  /* 0x000000ffff067224 */ /* 0x000fe200078e0a06 */
[----:B-1----:R-:W-:Y:S01]  /*1610*/  IABS R11, R11 ;  /* 0x0000000b000b7213 */ /* 0x002fe20000000000 */
[----:B------:R-:W-:Y:S01]  /*1620*/  IMAD.MOV R5, RZ, RZ, -R5 ;  /* 0x000000ffff057224 */ /* 0x000fe200078e0a05 */
[----:B------:R-:W-:Y:S01]  /*1630*/  IABS R0, R0 ;  /* 0x0000000000007213 */ /* 0x000fe20000000000 */
[----:B------:R-:W-:Y:S02]  /*1640*/  IMAD.MOV R4, RZ, RZ, -R4 ;  /* 0x000000ffff047224 */ /* 0x000fe400078e0a04 */
[----:B------:R-:W-:Y:S02]  /*1650*/  IMAD.MOV.U32 R19, RZ, RZ, R16 ;  /* 0x000000ffff137224 */ /* 0x000fe400078e0010 */
[----:B------:R-:W3:Y:S01]  /*1660*/  LDL R16, [R1+0x1050] ;  /* 0x0010500001107983 */ /* 0x000ee20000100800 */
[----:B------:R-:W-:-:S02]  /*1670*/  IMAD.MOV R8, RZ, RZ, -R8 ;  /* 0x000000ffff087224 */ /* 0x000fc400078e0a08 */
[C---:B------:R-:W-:Y:S02]  /*1680*/  IMAD R24, R27.reuse, R6, R24 ;  /* 0x000000061b187224 */ /* 0x040fe400078e0218 */
[C---:B------:R-:W-:Y:S02]  /*1690*/  IMAD R26, R27.reuse, R5, R26 ;  /* 0x000000051b1a7224 */ /* 0x040fe400078e021a */
[----:B------:R-:W-:Y:S02]  /*16a0*/  IMAD R18, R27, R4, R18 ;  /* 0x000000041b127224 */ /* 0x000fe400078e0212 */
[----:B------:R-:W-:-:S04]  /*16b0*/  IMAD.HI.U32 R6, R29, R17, RZ ;  /* 0x000000111d067227 */ /* 0x000fc800078e00ff */
[----:B------:R-:W-:-:S04]  /*16c0*/  IMAD.HI.U32 R5, R29, R10, RZ ;  /* 0x0000000a1d057227 */ /* 0x000fc800078e00ff */
[----:B------:R-:W-:-:S04]  /*16d0*/  IMAD.HI.U32 R4, R29, R11, RZ ;  /* 0x0000000b1d047227 */ /* 0x000fc800078e00ff */
[----:B------:R-:W-:-:S04]  /*16e0*/  IMAD.HI.U32 R29, R29, R0, RZ ;  /* 0x000000001d1d7227 */ /* 0x000fc800078e00ff */
[C---:B------:R-:W-:Y:S02]  /*16f0*/  IMAD R23, R27.reuse, R8, R23 ;  /* 0x000000081b177224 */ /* 0x040fe400078e0217 */
[----:B------:R-:W-:Y:S02]  /*1700*/  IMAD.MOV.U32 R8, RZ, RZ, R14 ;  /* 0x000000ffff087224 */ /* 0x000fe400078e000e */
[----:B------:R-:W-:Y:S01]  /*1710*/  IMAD.MOV R29, RZ, RZ, -R29 ;  /* 0x000000ffff1d7224 */ /* 0x000fe200078e0a1d */
[----:B------:R-:W-:Y:S01]  /*1720*/  STL [R1+0x1090], R9 ;  /* 0x0010900901007387 */ /* 0x000fe20000100800 */
[----:B------:R-:W-:Y:S01]  /*1730*/  IMAD.MOV R5, RZ, RZ, -R5 ;  /* 0x000000ffff057224 */ /* 0x000fe200078e0a05 */
[----:B------:R-:W-:Y:S01]  /*1740*/  IABS R8, R8 ;  /* 0x0000000800087213 */ /* 0x000fe20000000000 */
[----:B------:R-:W-:Y:S02]  /*1750*/  IMAD.MOV.U32 R20, RZ, RZ, R19 ;  /* 0x000000ffff147224 */ /* 0x000fe400078e0013 */
[C---:B------:R-:W-:Y:S01]  /*1760*/  IMAD R0, R27.reuse, R29, R0 ;  /* 0x0000001d1b007224 */ /* 0x040fe200078e0200 */
[----:B------:R-:W-:Y:S01]  /*1770*/  IABS R15, R15 ;  /* 0x0000000f000f7213 */ /* 0x000fe20000000000 */
[----:B------:R-:W-:-:S02]  /*1780*/  IMAD R10, R27, R5, R10 ;  /* 0x000000051b0a7224 */ /* 0x000fc400078e020a */
[----:B------:R-:W-:Y:S02]  /*1790*/  IMAD.MOV R4, RZ, RZ, -R4 ;  /* 0x000000ffff047224 */ /* 0x000fe400078e0a04 */
[----:B------:R-:W-:-:S04]  /*17a0*/  IMAD.HI.U32 R5, R28, R8, RZ ;  /* 0x000000081c057227 */ /* 0x000fc800078e00ff */
[----:B------:R-:W-:Y:S02]  /*17b0*/  IMAD R11, R27, R4, R11 ;  /* 0x000000041b0b7224 */ /* 0x000fe400078e020b */
[----:B------:R-:W-:Y:S02]  /*17c0*/  IMAD.MOV R5, RZ, RZ, -R5 ;  /* 0x000000ffff057224 */ /* 0x000fe400078e0a05 */
[----:B------:R-:W-:-:S04]  /*17d0*/  IMAD.HI.U32 R4, R28, R15, RZ ;  /* 0x0000000f1c047227 */ /* 0x000fc800078e00ff */
[----:B------:R-:W-:Y:S02]  /*17e0*/  IMAD R8, R7, R5, R8 ;  /* 0x0000000507087224 */ /* 0x000fe400078e0208 */
[----:B------:R-:W-:Y:S01]  /*17f0*/  IMAD.MOV R5, RZ, RZ, -R4 ;  /* 0x000000ffff057224 */ /* 0x000fe200078e0a04 */
[----:B------:R-:W-:Y:S02]  /*1800*/  IABS R4, R20 ;  /* 0x0000001400047213 */ /* 0x000fe40000000000 */
[----:B--2---:R-:W-:Y:S01]  /*1810*/  IABS R14, R2 ;  /* 0x00000002000e7213 */ /* 0x004fe20000000000 */
[----:B------:R0:W-:Y:S04]  /*1820*/  STL [R1+0x1094], R2 ;  /* 0x0010940201007387 */ /* 0x0001e80000100800 */
[----:B0-----:R-:W2:Y:S04]  /*1830*/  LDL R2, [R1+0x1038] ;  /* 0x0010380001027983 */ /* 0x001ea80000100800 */
[----:B------:R-:W4:Y:S04]  /*1840*/  LDL.LU R19, [R1] ;  /* 0x0000000001137983 */ /* 0x000f280000300800 */
[----:B------:R-:W2:Y:S04]  /*1850*/  LDL R29, [R1+0x103c] ;  /* 0x00103c00011d7983 */ /* 0x000ea80000100800 */
[----:B------:R-:W2:Y:S01]  /*1860*/  LDL.LU R20, [R1+0x8] ;  /* 0x0000080001147983 */ /* 0x000ea20000300800 */
[----:B------:R-:W-:Y:S01]  /*1870*/  ISETP.GT.U32.AND P6, PT, R27, R21, PT ;  /* 0x000000151b00720c */ /* 0x000fe20003fc4070 */
[----:B------:R-:W-:-:S02]  /*1880*/  @!P5 IMAD.MOV R12, RZ, RZ, -R12 ;  /* 0x000000ffff0cd224 */ /* 0x000fc400078e0a0c */
[----:B------:R-:W-:Y:S01]  /*1890*/  IMAD.MOV R6, RZ, RZ, -R6 ;  /* 0x000000ffff067224 */ /* 0x000fe200078e0a06 */
[----:B------:R-:W2:Y:S09]  /*18a0*/  LDL.LU R9, [R1+0xc] ;  /* 0x00000c0001097983 */ /* 0x000eb20000300800 */
[----:B------:R-:W-:Y:S01]  /*18b0*/  @!P6 IMAD.IADD R21, R21, 0x1, -R27 ;  /* 0x000000011515e824 */ /* 0x000fe200078e0a1b */
[----:B------:R-:W-:-:S04]  /*18c0*/  ISETP.GT.U32.AND P6, PT, R27, R23, PT ;  /* 0x000000171b00720c */ /* 0x000fc80003fc4070 */
[----:B------:R-:W-:-:S09]  /*18d0*/  ISETP.GT.U32.AND P4, PT, R27, R21, PT ;  /* 0x000000151b00720c */ /* 0x000fd20003f84070 */
[----:B------:R-:W-:-:S05]  /*18e0*/  @!P6 IMAD.IADD R23, R23, 0x1, -R27 ;  /* 0x000000011717e824 */ /* 0x000fca00078e0a1b */
[----:B------:R-:W-:Y:S01]  /*18f0*/  ISETP.GT.U32.AND P6, PT, R27, R23, PT ;  /* 0x000000171b00720c */ /* 0x000fe20003fc4070 */
[----:B------:R-:W-:Y:S01]  /*1900*/  @!P4 IMAD.IADD R21, R21, 0x1, -R27 ;  /* 0x000000011515c824 */ /* 0x000fe200078e0a1b */
[----:B------:R-:W-:-:S11]  /*1910*/  ISETP.GT.U32.AND P4, PT, R27, R24, PT ;  /* 0x000000181b00720c */ /* 0x000fd60003f84070 */
[--C-:B------:R-:W-:Y:S01]  /*1920*/  @!P6 IMAD.IADD R23, R23, 0x1, -R27.reuse ;  /* 0x000000011717e824 */ /* 0x100fe200078e0a1b */
[----:B------:R-:W-:Y:S01]  /*1930*/  ISETP.GT.U32.AND P6, PT, R27, R26, PT ;  /* 0x0000001a1b00720c */ /* 0x000fe20003fc4070 */
[----:B------:R-:W-:-:S05]  /*1940*/  @!P4 IMAD.IADD R24, R24, 0x1, -R27 ;  /* 0x000000011818c824 */ /* 0x000fca00078e0a1b */
[C---:B------:R-:W-:Y:S02]  /*1950*/  ISETP.GT.U32.AND P4, PT, R27.reuse, R24, PT ;  /* 0x000000181b00720c */ /* 0x040fe40003f84070 */
[----:B------:R-:W-:-:S05]  /*1960*/  ISETP.GT.U32.AND P5, PT, R27, R25, PT ;  /* 0x000000191b00720c */ /* 0x000fca0003fa4070 */
[----:B------:R-:W-:-:S05]  /*1970*/  @!P6 IMAD.IADD R26, R26, 0x1, -R27 ;  /* 0x000000011a1ae824 */ /* 0x000fca00078e0a1b */
[C---:B------:R-:W-:Y:S01]  /*1980*/  ISETP.GT.U32.AND P6, PT, R27.reuse, R26, PT ;  /* 0x0000001a1b00720c */ /* 0x040fe20003fc4070 */
[----:B------:R-:W-:Y:S01]  /*1990*/  @!P4 IMAD.IADD R24, R24, 0x1, -R27 ;  /* 0x000000011818c824 */ /* 0x000fe200078e0a1b */
[C---:B------:R-:W-:Y:S01]  /*19a0*/  ISETP.GT.U32.AND P4, PT, R27.reuse, R18, PT ;  /* 0x000000121b00720c */ /* 0x040fe20003f84070 */
[----:B------:R-:W-:Y:S02]  /*19b0*/  IMAD R17, R27, R6, R17 ;  /* 0x000000061b117224 */ /* 0x000fe400078e0211 */
[----:B------:R-:W-:-:S03]  /*19c0*/  @!P5 IMAD.IADD R25, R25, 0x1, -R27 ;  /* 0x000000011919d824 */ /* 0x000fc600078e0a1b */
[----:B------:R-:W-:-:S05]  /*19d0*/  ISETP.GT.U32.AND P5, PT, R27, R17, PT ;  /* 0x000000111b00720c */ /* 0x000fca0003fa4070 */
[--C-:B------:R-:W-:Y:S01]  /*19e0*/  @!P6 IMAD.IADD R26, R26, 0x1, -R27.reuse ;  /* 0x000000011a1ae824 */ /* 0x100fe200078e0a1b */
[C---:B------:R-:W-:Y:S01]  /*19f0*/  ISETP.GT.U32.AND P6, PT, R27.reuse, R10, PT ;  /* 0x0000000a1b00720c */ /* 0x040fe20003fc4070 */
[----:B------:R-:W-:Y:S01]  /*1a00*/  @!P4 IMAD.IADD R18, R18, 0x1, -R27 ;  /* 0x000000011212c824 */ /* 0x000fe200078e0a1b */
[----:B------:R-:W-:-:S05]  /*1a10*/  ISETP.GT.U32.AND P4, PT, R27, R11, PT ;  /* 0x0000000b1b00720c */ /* 0x000fca0003f84070 */
[----:B------:R-:W-:Y:S02]  /*1a20*/  @!P5 IMAD.IADD R17, R17, 0x1, -R27 ;  /* 0x000000011111d824 */ /* 0x000fe400078e0a1b */
[----:B------:R-:W-:-:S04]  /*1a30*/  IMAD.HI.U32 R6, R28, R14, RZ ;  /* 0x0000000e1c067227 */ /* 0x000fc800078e00ff */
[--C-:B------:R-:W-:Y:S01]  /*1a40*/  @!P6 IMAD.IADD R10, R10, 0x1, -R27.reuse ;  /* 0x000000010a0ae824 */ /* 0x100fe200078e0a1b */
[----:B------:R-:W-:Y:S01]  /*1a50*/  ISETP.GT.U32.AND P6, PT, R27, R17, PT ;  /* 0x000000111b00720c */ /* 0x000fe20003fc4070 */
[----:B------:R-:W-:Y:S02]  /*1a60*/  @!P4 IMAD.IADD R11, R11, 0x1, -R27 ;  /* 0x000000010b0bc824 */ /* 0x000fe400078e0a1b */
[----:B------:R-:W-:-:S03]  /*1a70*/  IMAD.MOV R6, RZ, RZ, -R6 ;  /* 0x000000ffff067224 */ /* 0x000fc600078e0a06 */
[----:B------:R-:W-:Y:S01]  /*1a80*/  ISETP.GT.U32.AND P4, PT, R27, R11, PT ;  /* 0x0000000b1b00720c */ /* 0x000fe20003f84070 */
[----:B------:R-:W-:-:S06]  /*1a90*/  IMAD R14, R7, R6, R14 ;  /* 0x00000006070e7224 */ /* 0x000fcc00078e020e */
[----:B------:R-:W-:Y:S01]  /*1aa0*/  @!P6 IMAD.IADD R17, R17, 0x1, -R27 ;  /* 0x000000011111e824 */ /* 0x000fe200078e0a1b */
[C---:B------:R-:W-:Y:S01]  /*1ab0*/  ISETP.GT.U32.AND P6, PT, R7.reuse, R14, PT ;  /* 0x0000000e0700720c */ /* 0x040fe20003fc4070 */
[----:B------:R-:W-:-:S04]  /*1ac0*/  IMAD R15, R7, R5, R15 ;  /* 0x00000005070f7224 */ /* 0x000fc800078e020f */
[----:B------:R-:W-:Y:S01]  /*1ad0*/  @!P4 IMAD.IADD R11, R11, 0x1, -R27 ;  /* 0x000000010b0bc824 */ /* 0x000fe200078e0a1b */
[----:B------:R-:W-:-:S07]  /*1ae0*/  ISETP.GT.U32.AND P4, PT, R7, R15, PT ;  /* 0x0000000f0700720c */ /* 0x000fce0003f84070 */
[----:B------:R-:W-:-:S06]  /*1af0*/  @!P6 IMAD.IADD R14, R14, 0x1, -R7 ;  /* 0x000000010e0ee824 */ /* 0x000fcc00078e0a07 */
[----:B------:R-:W-:Y:S01]  /*1b00*/  @!P4 IMAD.IADD R15, R15, 0x1, -R7 ;  /* 0x000000010f0fc824 */ /* 0x000fe200078e0a07 */
[----:B---3--:R-:W-:-:S05]  /*1b10*/  IABS R16, R16 ;  /* 0x0000001000107213 */ /* 0x008fca0000000000 */
[----:B------:R-:W-:-:S04]  /*1b20*/  IMAD.HI.U32 R6, R28, R16, RZ ;  /* 0x000000101c067227 */ /* 0x000fc800078e00ff */
[----:B------:R-:W-:-:S04]  /*1b30*/  IMAD.MOV R6, RZ, RZ, -R6 ;  /* 0x000000ffff067224 */ /* 0x000fc800078e0a06 */
[----:B------:R-:W-:Y:S01]  /*1b40*/  IMAD R16, R7, R6, R16 ;  /* 0x0000000607107224 */ /* 0x000fe200078e0210 */
[----:B----4-:R-:W-:Y:S02]  /*1b50*/  ISETP.GE.AND P6, PT, R19, RZ, PT ;  /* 0x000000ff1300720c */ /* 0x010fe40003fc6270 */
[----:B--2---:R-:W-:Y:S01]  /*1b60*/  IABS R6, R29 ;  /* 0x0000001d00067213 */ /* 0x004fe20000000000 */
[----:B------:R-:W-:-:S04]  /*1b70*/  IMAD.HI.U32 R29, R28, R4, RZ ;  /* 0x000000041c1d7227 */ /* 0x000fc800078e00ff */
[----:B------:R-:W-:-:S04]  /*1b80*/  IMAD.HI.U32 R19, R28, R6, RZ ;  /* 0x000000061c137227 */ /* 0x000fc800078e00ff */
[----:B------:R-:W-:Y:S02]  /*1b90*/  IMAD.MOV R29, RZ, RZ, -R29 ;  /* 0x000000ffff1d7224 */ /* 0x000fe400078e0a1d */
[----:B------:R-:W-:Y:S01]  /*1ba0*/  IMAD.MOV R19, RZ, RZ, -R19 ;  /* 0x000000ffff137224 */ /* 0x000fe200078e0a13 */
[----:B------:R-:W-:Y:S01]  /*1bb0*/  ISETP.GE.AND P4, PT, R20, RZ, PT ;  /* 0x000000ff1400720c */ /* 0x000fe20003f86270 */
[C---:B------:R-:W-:Y:S02]  /*1bc0*/  IMAD R4, R7.reuse, R29, R4 ;  /* 0x0000001d07047224 */ /* 0x040fe400078e0204 */
[----:B------:R-:W2:Y:S01]  /*1bd0*/  LDL R29, [R1+0x1030] ;  /* 0x00103000011d7983 */ /* 0x000ea20000100800 */
[----:B------:R-:W-:-:S03]  /*1be0*/  IMAD R6, R7, R19, R6 ;  /* 0x0000001307067224 */ /* 0x000fc600078e0206 */
[----:B------:R-:W3:Y:S04]  /*1bf0*/  LDL.LU R20, [R1+0x109c] ;  /* 0x00109c0001147983 */ /* 0x000ee80000300800 */
[----:B------:R-:W4:Y:S01]  /*1c00*/  LDL.LU R19, [R1+0x1098] ;  /* 0x0010980001137983 */ /* 0x000f220000300800 */
[----:B------:R-:W-:-:S13]  /*1c10*/  ISETP.GT.U32.AND P5, PT, R27, R18, PT ;  /* 0x000000121b00720c */ /* 0x000fda0003fa4070 */
[----:B------:R-:W-:Y:S01]  /*1c20*/  @!P5 IMAD.IADD R18, R18, 0x1, -R27 ;  /* 0x000000011212d824 */ /* 0x000fe200078e0a1b */
[----:B------:R-:W-:-:S13]  /*1c30*/  ISETP.GT.U32.AND P5, PT, R27, R0, PT ;  /* 0x000000001b00720c */ /* 0x000fda0003fa4070 */
[----:B------:R-:W-:Y:S01]  /*1c40*/  @!P5 IMAD.IADD R0, R0, 0x1, -R27 ;  /* 0x000000010000d824 */ /* 0x000fe200078e0a1b */
[----:B------:R-:W-:-:S13]  /*1c50*/  ISETP.GT.U32.AND P5, PT, R7, R16, PT ;  /* 0x000000100700720c */ /* 0x000fda0003fa4070 */
[----:B------:R-:W-:Y:S01]  /*1c60*/  @!P5 IMAD.IADD R16, R16, 0x1, -R7 ;  /* 0x000000011010d824 */ /* 0x000fe200078e0a07 */
[----:B------:R-:W-:Y:S02]  /*1c70*/  ISETP.GE.AND P5, PT, R9, RZ, PT ;  /* 0x000000ff0900720c */ /* 0x000fe40003fa6270 */
[----:B------:R-:W0:Y:S01]  /*1c80*/  LDC R9, c[0x0][0x230] ;  /* 0x00008c00ff097b82 */ /* 0x000e220000000800 */
[----:B------:R-:W-:Y:S01]  /*1c90*/  IABS R5, R2 ;  /* 0x0000000200057213 */ /* 0x000fe20000000000 */
[----:B------:R-:W-:Y:S01]  /*1ca0*/  @!P3 IMAD.MOV R13, RZ, RZ, -R13 ;  /* 0x000000ffff0db224 */ /* 0x000fe200078e0a0d */
[----:B------:R-:W-:-:S03]  /*1cb0*/  ISETP.GT.U32.AND P3, PT, R27, R10, PT ;  /* 0x0000000a1b00720c */ /* 0x000fc60003f64070 */
[----:B------:R-:W-:-:S04]  /*1cc0*/  IMAD.HI.U32 R2, R28, R5, RZ ;  /* 0x000000051c027227 */ /* 0x000fc800078e00ff */
[----:B------:R-:W-:-:S04]  /*1cd0*/  IMAD.MOV R2, RZ, RZ, -R2 ;  /* 0x000000ffff027224 */ /* 0x000fc800078e0a02 */
[----:B------:R-:W-:Y:S02]  /*1ce0*/  IMAD R5, R7, R2, R5 ;  /* 0x0000000207057224 */ /* 0x000fe400078e0205 */
[----:B0-----:R-:W-:-:S05]  /*1cf0*/  VIADD R9, R9, 0x1f ;  /* 0x0000001f09097836 */ /* 0x001fca0000000000 */
[----:B------:R-:W-:Y:S01]  /*1d00*/  SHF.R.S32.HI R2, RZ, 0x1f, R9 ;  /* 0x0000001fff027819 */ /* 0x000fe20000011409 */
[----:B------:R-:W-:-:S03]  /*1d10*/  @!P3 IMAD.IADD R10, R10, 0x1, -R27 ;  /* 0x000000010a0ab824 */ /* 0x000fc600078e0a1b */
[----:B------:R-:W-:Y:S01]  /*1d20*/  LEA.HI R2, R2, R9, RZ, 0x5 ;  /* 0x0000000902027211 */ /* 0x000fe200078f28ff */
[----:B----4-:R-:W-:Y:S01]  /*1d30*/  @!P0 IMAD.MOV R19, RZ, RZ, -R19 ;  /* 0x000000ffff138224 */ /* 0x010fe200078e0a13 */
[----:B------:R-:W-:-:S13]  /*1d40*/  ISETP.GT.U32.AND P0, PT, R27, R0, PT ;  /* 0x000000001b00720c */ /* 0x000fda0003f04070 */
[----:B------:R-:W-:Y:S02]  /*1d50*/  @!P0 IMAD.IADD R0, R0, 0x1, -R27 ;  /* 0x0000000100008824 */ /* 0x000fe400078e0a1b */
[----:B------:R-:W4:Y:S04]  /*1d60*/  LDL.LU R27, [R1+0x14] ;  /* 0x00001400011b7983 */ /* 0x000f280000300800 */
[----:B------:R-:W4:Y:S04]  /*1d70*/  LDL.LU R9, [R1+0x20] ;  /* 0x0000200001097983 */ /* 0x000f280000300800 */
[----:B------:R-:W4:Y:S01]  /*1d80*/  LDL.LU R2, [R1+0x24] ;  /* 0x0000240001027983 */ /* 0x000f220000300800 */
[----:B---3--:R-:W-:Y:S01]  /*1d90*/  @!P2 IMAD.MOV R20, RZ, RZ, -R20 ;  /* 0x000000ffff14a224 */ /* 0x008fe200078e0a14 */
[----:B------:R-:W-:-:S02]  /*1da0*/  ISETP.GT.U32.AND P2, PT, R7, R14, PT ;  /* 0x0000000e0700720c */ /* 0x000fc40003f44070 */
[----:B--2---:R-:W-:-:S05]  /*1db0*/  IABS R29, R29 ;  /* 0x0000001d001d7213 */ /* 0x004fca0000000000 */
[----:B------:R-:W-:-:S04]  /*1dc0*/  IMAD.HI.U32 R28, R28, R29, RZ ;  /* 0x0000001d1c1c7227 */ /* 0x000fc800078e00ff */
[----:B------:R-:W-:Y:S02]  /*1dd0*/  IMAD.MOV R28, RZ, RZ, -R28 ;  /* 0x000000ffff1c7224 */ /* 0x000fe400078e0a1c */
[----:B------:R-:W-:Y:S02]  /*1de0*/  @!P2 IMAD.IADD R14, R14, 0x1, -R7 ;  /* 0x000000010e0ea824 */ /* 0x000fe400078e0a07 */
[C---:B------:R-:W-:Y:S02]  /*1df0*/  IMAD R29, R7.reuse, R28, R29 ;  /* 0x0000001c071d7224 */ /* 0x040fe400078e021d */
[----:B------:R-:W2:Y:S01]  /*1e00*/  LDL.LU R28, [R1+0x18] ;  /* 0x00001800011c7983 */ /* 0x000ea20000300800 */
[----:B------:R-:W-:-:S03]  /*1e10*/  ISETP.GT.U32.AND P3, PT, R7, R8, PT ;  /* 0x000000080700720c */ /* 0x000fc60003f64070 */
[----:B------:R0:W-:Y:S04]  /*1e20*/  STL [R1+0x107c], R14 ;  /* 0x00107c0e01007387 */ /* 0x0001e80000100800 */
[----:B0-----:R-:W3:Y:S06]  /*1e30*/  LDL.LU R14, [R1+0x1c] ;  /* 0x00001c00010e7983 */ /* 0x001eec0000300800 */
[----:B------:R-:W-:Y:S01]  /*1e40*/  @!P3 IMAD.IADD R8, R8, 0x1, -R7 ;  /* 0x000000010808b824 */ /* 0x000fe200078e0a07 */
[----:B------:R-:W-:-:S02]  /*1e50*/  ISETP.GT.U32.AND P3, PT, R7, R4, PT ;  /* 0x000000040700720c */ /* 0x000fc40003f64070 */
[C---:B------:R-:W-:Y:S02]  /*1e60*/  ISETP.GT.U32.AND P0, PT, R7.reuse, R6, PT ;  /* 0x000000060700720c */ /* 0x040fe40003f04070 */
[C---:B------:R-:W-:Y:S01]  /*1e70*/  ISETP.GT.U32.AND P2, PT, R7.reuse, R5, PT ;  /* 0x000000050700720c */ /* 0x040fe20003f44070 */
[----:B------:R-:W-:Y:S01]  /*1e80*/  @!P4 IMAD.MOV R22, RZ, RZ, -R22 ;  /* 0x000000ffff16c224 */ /* 0x000fe200078e0a16 */
[----:B------:R-:W-:-:S07]  /*1e90*/  ISETP.GT.U32.AND P4, PT, R7, R15, PT ;  /* 0x0000000f0700720c */ /* 0x000fce0003f84070 */
[--C-:B------:R-:W-:Y:S01]  /*1ea0*/  @!P3 IMAD.IADD R4, R4, 0x1, -R7.reuse ;  /* 0x000000010404b824 */ /* 0x100fe200078e0a07 */
[----:B------:R-:W-:Y:S01]  /*1eb0*/  ISETP.GT.U32.AND P3, PT, R7, R8, PT ;  /* 0x000000080700720c */ /* 0x000fe20003f64070 */
[--C-:B------:R-:W-:Y:S02]  /*1ec0*/  @!P0 IMAD.IADD R6, R6, 0x1, -R7.reuse ;  /* 0x0000000106068824 */ /* 0x100fe400078e0a07 */
[----:B------:R-:W-:-:S03]  /*1ed0*/  @!P2 IMAD.IADD R5, R5, 0x1, -R7 ;  /* 0x000000010505a824 */ /* 0x000fc600078e0a07 */
[----:B------:R-:W-:Y:S01]  /*1ee0*/  ISETP.GT.U32.AND P2, PT, R7, R6, PT ;  /* 0x000000060700720c */ /* 0x000fe20003f44070 */
[----:B------:R-:W-:-:S06]  /*1ef0*/  @!P4 IMAD.IADD R15, R15, 0x1, -R7 ;  /* 0x000000010f0fc824 */ /* 0x000fcc00078e0a07 */
[----:B------:R-:W-:-:S05]  /*1f00*/  @!P3 IMAD.IADD R8, R8, 0x1, -R7 ;  /* 0x000000010808b824 */ /* 0x000fca00078e0a07 */
[----:B------:R-:W-:Y:S01]  /*1f10*/  STL [R1+0x1080], R8 ;  /* 0x0010800801007387 */ /* 0x000fe20000100800 */
[----:B------:R-:W-:-:S03]  /*1f20*/  @!P2 IMAD.IADD R6, R6, 0x1, -R7 ;  /* 0x000000010606a824 */ /* 0x000fc600078e0a07 */
[----:B------:R0:W-:Y:S04]  /*1f30*/  STL [R1+0x1084], R15 ;  /* 0x0010840f01007387 */ /* 0x0001e80000100800 */
[----:B0-----:R-:W3:Y:S01]  /*1f40*/  LDL.LU R15, [R1+0x28] ;  /* 0x00002800010f7983 */ /* 0x001ee20000300800 */
[----:B----4-:R-:W-:-:S03]  /*1f50*/  ISETP.GE.AND P2, PT, R2, RZ, PT ;  /* 0x000000ff0200720c */ /* 0x010fc60003f46270 */
[----:B------:R-:W4:Y:S01]  /*1f60*/  LDL.LU R2, [R1+0x1094] ;  /* 0x0010940001027983 */ /* 0x000f220000300800 */
[----:B------:R-:W0:Y:S01]  /*1f70*/  S2R R8, SR_TID.X ;  /* 0x0000000000087919 */ /* 0x000e220000002100 */
[----:B------:R-:W-:Y:S01]  /*1f80*/  @!P6 IMAD.MOV R21, RZ, RZ, -R21 ;  /* 0x000000ffff15e224 */ /* 0x000fe200078e0a15 */
[C---:B------:R-:W-:Y:S01]  /*1f90*/  ISETP.GT.U32.AND P6, PT, R7.reuse, R4, PT ;  /* 0x000000040700720c */ /* 0x040fe20003fc4070 */
[----:B------:R-:W-:Y:S01]  /*1fa0*/  @!P5 IMAD.MOV R23, RZ, RZ, -R23 ;  /* 0x000000ffff17d224 */ /* 0x000fe200078e0a17 */
[C---:B------:R-:W-:Y:S02]  /*1fb0*/  ISETP.GT.U32.AND P5, PT, R7.reuse, R16, PT ;  /* 0x000000100700720c */ /* 0x040fe40003fa4070 */
[----:B------:R-:W-:Y:S02]  /*1fc0*/  ISETP.GT.U32.AND P4, PT, R7, R29, PT ;  /* 0x0000001d0700720c */ /* 0x000fe40003f84070 */
[----:B------:R-:W-:-:S07]  /*1fd0*/  ISETP.GE.AND P0, PT, R3, RZ, PT ;  /* 0x000000ff0300720c */ /* 0x000fce0003f06270 */
[--C-:B------:R-:W-:Y:S01]  /*1fe0*/  @!P6 IMAD.IADD R4, R4, 0x1, -R7.reuse ;  /* 0x000000010404e824 */ /* 0x100fe200078e0a07 */
[----:B------:R-:W-:Y:S01]  /*1ff0*/  ISETP.GE.AND P6, PT, R27, RZ, PT ;  /* 0x000000ff1b00720c */ /* 0x000fe20003fc6270 */
[--C-:B------:R-:W-:Y:S01]  /*2000*/  @!P5 IMAD.IADD R16, R16, 0x1, -R7.reuse ;  /* 0x000000011010d824 */ /* 0x100fe200078e0a07 */
[----:B--2---:R-:W-:Y:S01]  /*2010*/  ISETP.GE.AND P5, PT, R28, RZ, PT ;  /* 0x000000ff1c00720c */ /* 0x004fe20003fa6270 */
[----:B------:R-:W-:Y:S01]  /*2020*/  @!P4 IMAD.IADD R29, R29, 0x1, -R7 ;  /* 0x000000011d1dc824 */ /* 0x000fe200078e0a07 */
[----:B------:R-:W-:Y:S02]  /*2030*/  ISETP.GE.AND P4, PT, R9, RZ, PT ;  /* 0x000000ff0900720c */ /* 0x000fe40003f86270 */
[----:B---3--:R-:W-:Y:S01]  /*2040*/  ISETP.GE.AND P3, PT, R14, RZ, PT ;  /* 0x000000ff0e00720c */ /* 0x008fe20003f66270 */
[C---:B0-----:R-:W-:Y:S01]  /*2050*/  IMAD.SHL.U32 R14, R8.reuse, 0x2, RZ ;  /* 0x00000002080e7824 */ /* 0x041fe200078e00ff */
[C---:B------:R-:W-:Y:S01]  /*2060*/  LOP3.LUT R27, R8.reuse, 0x7, RZ, 0xc0, !PT ;  /* 0x00000007081b7812 */ /* 0x040fe200078ec0ff */
[----:B------:R-:W-:-:S03]  /*2070*/  IMAD.SHL.U32 R3, R8, 0x8, RZ ;  /* 0x0000000808037824 */ /* 0x000fc600078e00ff */
[----:B------:R-:W-:Y:S02]  /*2080*/  LOP3.LUT R28, R14, 0x10, RZ, 0xc0, !PT ;  /* 0x000000100e1c7812 */ /* 0x000fe400078ec0ff */
[----:B------:R-:W-:Y:S01]  /*2090*/  LOP3.LUT R9, R3, 0x30, RZ, 0xc0, !PT ;  /* 0x0000003003097812 */ /* 0x000fe200078ec0ff */
[----:B------:R-:W-:Y:S01]  /*20a0*/  IMAD R3, R27, 0x410, RZ ;  /* 0x000004101b037824 */ /* 0x000fe200078e02ff */
[----:B------:R-:W-:-:S03]  /*20b0*/  LOP3.LUT R28, R28, 0x20, R8, 0xf8, !PT ;  /* 0x000000201c1c7812 */ /* 0x000fc600078ef808 */
[----:B------:R-:W-:Y:S01]  /*20c0*/  IMAD R27, R27, 0x40, R9 ;  /* 0x000000401b1b7824 */ /* 0x000fe200078e0209 */
[----:B------:R-:W-:Y:S01]  /*20d0*/  LOP3.LUT R28, R3, R28, RZ, 0x3c, !PT ;  /* 0x0000001c031c7212 */ /* 0x000fe200078e3cff */
[----:B------:R-:W2:Y:S04]  /*20e0*/  LDL.LU R9, [R1+0x1090] ;  /* 0x0010900001097983 */ /* 0x000ea80000300800 */
[----:B------:R-:W3:Y:S01]  /*20f0*/  LDL.LU R3, [R1+0x108c] ;  /* 0x00108c0001037983 */ /* 0x000ee20000300800 */
[----:B------:R-:W-:Y:S01]  /*2100*/  @!P3 IMAD.MOV R24, RZ, RZ, -R24 ;  /* 0x000000ffff18b224 */ /* 0x000fe200078e0a18 */
[----:B------:R-:W-:Y:S01]  /*2110*/  ISETP.GT.U32.AND P3, PT, R7, R5, PT ;  /* 0x000000050700720c */ /* 0x000fe20003f64070 */
[----:B------:R-:W-:Y:S01]  /*2120*/  IMAD.SHL.U32 R8, R8, 0x200, RZ ;  /* 0x0000020008087824 */ /* 0x000fe200078e00ff */
[----:B------:R-:W-:-:S04]  /*2130*/  LOP3.LUT R14, R27, 0x30, R14, 0x78, !PT ;  /* 0x000000301b0e7812 */ /* 0x000fc800078e780e */
[----:B------:R-:W-:Y:S01]  /*2140*/  LOP3.LUT R28, R28, 0x2000, R8, 0xf8, !PT ;  /* 0x000020001c1c7812 */ /* 0x000fe200078ef808 */
[----:B------:R-:W-:-:S04]  /*2150*/  @!P0 IMAD.MOV R18, RZ, RZ, -R18 ;  /* 0x000000ffff128224 */ /* 0x000fc800078e0a12 */
[----:B------:R0:W-:Y:S02]  /*2160*/  STL [R1+0x1078], R28 ;  /* 0x0010781c01007387 */ /* 0x0001e40000100800 */
[----:B------:R-:W-:Y:S01]  /*2170*/  @!P3 IMAD.IADD R5, R5, 0x1, -R7 ;  /* 0x000000010505b824 */ /* 0x000fe200078e0a07 */
[----:B------:R-:W-:Y:S02]  /*2180*/  ISETP.GE.AND P3, PT, R15, RZ, PT ;  /* 0x000000ff0f00720c */ /* 0x000fe40003f66270 */
[----:B----4-:R-:W-:Y:S02]  /*2190*/  ISETP.GE.AND P0, PT, R2, RZ, PT ;  /* 0x000000ff0200720c */ /* 0x010fe40003f06270 */
[----:B------:R-:W4:Y:S04]  /*21a0*/  LDL.LU R2, [R1+0x1088] ;  /* 0x0010880001027983 */ /* 0x000f280000300800 */
[----:B------:R-:W4:Y:S04]  /*21b0*/  LDL R15, [R1+0x1048] ;  /* 0x00104800010f7983 */ /* 0x000f280000100800 */
[----:B------:R-:W4:Y:S04]  /*21c0*/  LDL R8, [R1+0x1050] ;  /* 0x0010500001087983 */ /* 0x000f280000100800 */
[----:B------:R-:W4:Y:S01]  /*21d0*/  LDL R14, [R1+0x1040] ;  /* 0x00104000010e7983 */ /* 0x000f220000100800 */
[----:B------:R-:W-:Y:S01]  /*21e0*/  @!P5 IMAD.MOV R25, RZ, RZ, -R25 ;  /* 0x000000ffff19d224 */ /* 0x000fe200078e0a19 */
[----:B------:R-:W-:Y:S01]  /*21f0*/  ISETP.GT.U32.AND P5, PT, R7, R29, PT ;  /* 0x0000001d0700720c */ /* 0x000fe20003fa4070 */
[----:B------:R-:W-:Y:S01]  /*2200*/  @!P6 IMAD.MOV R26, RZ, RZ, -R26 ;  /* 0x000000ffff1ae224 */ /* 0x000fe200078e0a1a */
[----:B0-----:R-:W4:Y:S01]  /*2210*/  LDL R28, [R1+0x1038] ;  /* 0x00103800011c7983 */ /* 0x001f220000100800 */
[----:B------:R-:W-:-:S02]  /*2220*/  @!P4 IMAD.MOV R17, RZ, RZ, -R17 ;  /* 0x000000ffff11c224 */ /* 0x000fc400078e0a11 */
[----:B------:R-:W-:Y:S01]  /*2230*/  @!P2 IMAD.MOV R10, RZ, RZ, -R10 ;  /* 0x000000ffff0aa224 */ /* 0x000fe200078e0a0a */
[----:B------:R-:W4:Y:S01]  /*2240*/  LDL R27, [R1+0x1030] ;  /* 0x00103000011b7983 */ /* 0x000f220000100800 */
[----:B------:R-:W-:Y:S02]  /*2250*/  @!P3 IMAD.MOV R11, RZ, RZ, -R11 ;  /* 0x000000ffff0bb224 */ /* 0x000fe400078e0a0b */
[----:B------:R-:W-:-:S04]  /*2260*/  @!P1 IMAD.MOV R0, RZ, RZ, -R0 ;  /* 0x000000ffff009224 */ /* 0x000fc800078e0a00 */
[----:B------:R-:W-:Y:S02]  /*2270*/  @!P5 IMAD.IADD R29, R29, 0x1, -R7 ;  /* 0x000000011d1dd824 */ /* 0x000fe400078e0a07 */
[----:B------:R-:W4:Y:S01]  /*2280*/  LDL R7, [R1+0x103c] ;  /* 0x00103c0001077983 */ /* 0x000f220000100800 */
[----:B---3--:R-:W-:Y:S02]  /*2290*/  ISETP.NE.AND P5, PT, R3, RZ, PT ;  /* 0x000000ff0300720c */ /* 0x008fe40003fa5270 */
[----:B------:R-:W-:-:S04]  /*22a0*/  LOP3.LUT R3, RZ, R3, RZ, 0x33, !PT ;  /* 0x00000003ff037212 */ /* 0x000fc800078e33ff */
[C---:B--2---:R-:W-:Y:S02]  /*22b0*/  SEL R9, R3.reuse, R9, !P5 ;  /* 0x0000000903097207 */ /* 0x044fe40006800000 */
[C---:B------:R-:W-:Y:S02]  /*22c0*/  SEL R12, R3.reuse, R12, !P5 ;  /* 0x0000000c030c7207 */ /* 0x040fe40006800000 */
[C---:B------:R-:W-:Y:S02]  /*22d0*/  SEL R13, R3.reuse, R13, !P5 ;  /* 0x0000000d030d7207 */ /* 0x040fe40006800000 */
[C---:B------:R-:W-:Y:S02]  /*22e0*/  SEL R19, R3.reuse, R19, !P5 ;  /* 0x0000001303137207 */ /* 0x040fe40006800000 */
[C---:B------:R-:W-:Y:S02]  /*22f0*/  SEL R20, R3.reuse, R20, !P5 ;  /* 0x0000001403147207 */ /* 0x040fe40006800000 */
[----:B------:R-:W-:-:S02]  /*2300*/  SEL R21, R3, R21, !P5 ;  /* 0x0000001503157207 */ /* 0x000fc40006800000 */
[C---:B------:R-:W-:Y:S02]  /*2310*/  SEL R22, R3.reuse, R22, !P5 ;  /* 0x0000001603167207 */ /* 0x040fe40006800000 */
        /* <DEDUP_REMOVED lines=8> */
[----:B------:R-:W-:Y:S02]  /*23a0*/  SEL R0, R3, R0, !P5 ;  /* 0x0000000003007207 */ /* 0x000fe40006800000 */
[----:B------:R-:W2:Y:S01]  /*23b0*/  LDL R3, [R1+0x104c] ;  /* 0x00104c0001037983 */ /* 0x000ea20000100800 */
[----:B----4-:R-:W-:-:S03]  /*23c0*/  ISETP.GE.AND P6, PT, R15, RZ, PT ;  /* 0x000000ff0f00720c */ /* 0x010fc60003fc6270 */
[----:B------:R-:W3:Y:S01]  /*23d0*/  LDL.LU R15, [R1+0x1084] ;  /* 0x00108400010f7983 */ /* 0x000ee20000300800 */
[----:B------:R-:W-:-:S03]  /*23e0*/  ISETP.GE.AND P1, PT, R8, RZ, PT ;  /* 0x000000ff0800720c */ /* 0x000fc60003f26270 */
[----:B------:R-:W4:Y:S01]  /*23f0*/  LDL.LU R8, [R1+0x1080] ;  /* 0x0010800001087983 */ /* 0x000f220000300800 */
[----:B------:R-:W-:-:S03]  /*2400*/  ISETP.GE.AND P5, PT, R14, RZ, PT ;  /* 0x000000ff0e00720c */ /* 0x000fc60003fa6270 */
[----:B------:R-:W3:Y:S01]  /*2410*/  LDL.LU R14, [R1+0x107c] ;  /* 0x00107c00010e7983 */ /* 0x000ee20000300800 */
[----:B------:R-:W-:Y:S02]  /*2420*/  ISETP.NE.AND P2, PT, R2, RZ, PT ;  /* 0x000000ff0200720c */ /* 0x000fe40003f45270 */
[----:B------:R-:W-:-:S07]  /*2430*/  ISETP.GE.AND P4, PT, R7, RZ, PT ;  /* 0x000000ff0700720c */ /* 0x000fce0003f86270 */
[----:B------:R-:W-:Y:S01]  /*2440*/  @!P5 IMAD.MOV R4, RZ, RZ, -R4 ;  /* 0x000000ffff04d224 */ /* 0x000fe200078e0a04 */
[----:B------:R-:W-:Y:S01]  /*2450*/  LOP3.LUT R2, RZ, R2, RZ, 0x33, !PT ;  /* 0x00000002ff027212 */ /* 0x000fe200078e33ff */
[----:B------:R-:W-:-:S04]  /*2460*/  @!P1 IMAD.MOV R16, RZ, RZ, -R16 ;  /* 0x000000ffff109224 */ /* 0x000fc800078e0a10 */
[----:B------:R-:W-:Y:S01]  /*2470*/  @!P4 IMAD.MOV R6, RZ, RZ, -R6 ;  /* 0x000000ffff06c224 */ /* 0x000fe200078e0a06 */
[----:B--2---:R-:W-:Y:S02]  /*2480*/  ISETP.GE.AND P3, PT, R3, RZ, PT ;  /* 0x000000ff0300720c */ /* 0x004fe40003f66270 */
[----:B------:R-:W0:Y:S01]  /*2490*/  S2R R3, SR_TID.X ;  /* 0x0000000000037919 */ /* 0x000e220000002100 */
[----:B------:R-:W-:Y:S02]  /*24a0*/  SEL R16, R2, R16, !P2 ;  /* 0x0000001002107207 */ /* 0x000fe40005000000 */
[----:B0-----:R-:W-:-:S05]  /*24b0*/  LOP3.LUT R3, R3, 0x1f, RZ, 0xc0, !PT ;  /* 0x0000001f03037812 */ /* 0x001fca00078ec0ff */
[----:B------:R-:W-:Y:S02]  /*24c0*/  IMAD R7, R3, UR5, RZ ;  /* 0x0000000503077c24 */ /* 0x000fe4000f8e02ff */
[----:B----4-:R-:W-:Y:S01]  /*24d0*/  @!P6 IMAD.MOV R8, RZ, RZ, -R8 ;  /* 0x000000ffff08e224 */ /* 0x010fe200078e0a08 */
[----:B------:R-:W-:Y:S01]  /*24e0*/  ISETP.GE.AND P6, PT, R27, RZ, PT ;  /* 0x000000ff1b00720c */ /* 0x000fe20003fc6270 */
[----:B---3--:R-:W-:Y:S01]  /*24f0*/  @!P0 IMAD.MOV R14, RZ, RZ, -R14 ;  /* 0x000000ffff0e8224 */ /* 0x008fe200078e0a0e */
[----:B------:R-:W-:Y:S01]  /*2500*/  ISETP.GE.AND P0, PT, R28, RZ, PT ;  /* 0x000000ff1c00720c */ /* 0x000fe20003f06270 */
[----:B------:R-:W-:Y:S01]  /*2510*/  @!P3 IMAD.MOV R15, RZ, RZ, -R15 ;  /* 0x000000ffff0fb224 */ /* 0x000fe200078e0a0f */
[----:B------:R-:W-:Y:S01]  /*2520*/  LEA R3, P3, R7, UR6, 0x1 ;  /* 0x0000000607037c11 */ /* 0x000fe2000f8608ff */
[----:B------:R-:W-:Y:S01]  /*2530*/  ULDC UR6, c[0x0][0x240] ;  /* 0x0000900000067ab9 */ /* 0x000fe20000000800 */
[C---:B------:R-:W-:Y:S01]  /*2540*/  SEL R27, R2.reuse, R4, !P2 ;  /* 0x00000004021b7207 */ /* 0x040fe20005000000 */
[----:B------:R-:W-:Y:S01]  /*2550*/  IMAD R9, R9, UR6, RZ ;  /* 0x0000000609097c24 */ /* 0x000fe2000f8e02ff */
[----:B------:R-:W-:Y:S01]  /*2560*/  SEL R4, R2, R6, !P2 ;  /* 0x0000000602047207 */ /* 0x000fe20005000000 */
[----:B------:R-:W-:-:S04]  /*2570*/  IMAD R12, R12, UR6, RZ ;  /* 0x000000060c0c7c24 */ /* 0x000fc8000f8e02ff */
[----:B------:R-:W-:Y:S02]  /*2580*/  @!P6 IMAD.MOV R29, RZ, RZ, -R29 ;  /* 0x000000ffff1de224 */ /* 0x000fe400078e0a1d */
[----:B------:R-:W-:Y:S01]  /*2590*/  @!P0 IMAD.MOV R5, RZ, RZ, -R5 ;  /* 0x000000ffff058224 */ /* 0x000fe200078e0a05 */
[----:B------:R0:W-:Y:S01]  /*25a0*/  STL [R1+0x4], R4 ;  /* 0x0000040401007387 */ /* 0x0001e20000100800 */
[----:B------:R-:W-:Y:S01]  /*25b0*/  LEA.HI.X.SX32 R7, R7, UR7, 0x1, P3 ;  /* 0x0000000707077c11 */ /* 0x000fe200098f0eff */
[----:B------:R-:W-:Y:S01]  /*25c0*/  IMAD R13, R13, UR6, RZ ;  /* 0x000000060d0d7c24 */ /* 0x000fe2000f8e02ff */
[C---:B------:R-:W-:Y:S01]  /*25d0*/  SEL R14, R2.reuse, R14, !P2 ;  /* 0x0000000e020e7207 */ /* 0x040fe20005000000 */
[----:B------:R-:W-:Y:S01]  /*25e0*/  IMAD R19, R19, UR6, RZ ;  /* 0x0000000613137c24 */ /* 0x000fe2000f8e02ff */
[C---:B------:R-:W-:Y:S02]  /*25f0*/  SEL R8, R2.reuse, R8, !P2 ;  /* 0x0000000802087207 */ /* 0x040fe40005000000 */
[----:B------:R-:W-:Y:S01]  /*2600*/  SEL R15, R2, R15, !P2 ;  /* 0x0000000f020f7207 */ /* 0x000fe20005000000 */
[----:B------:R-:W-:Y:S01]  /*2610*/  IMAD R20, R20, UR6, RZ ;  /* 0x0000000614147c24 */ /* 0x000fe2000f8e02ff */
[C---:B------:R-:W-:Y:S01]  /*2620*/  SEL R28, R2.reuse, R5, !P2 ;  /* 0x00000005021c7207 */ /* 0x040fe20005000000 */
[----:B------:R-:W-:Y:S01]  /*2630*/  IMAD R21, R21, UR6, RZ ;  /* 0x0000000615157c24 */ /* 0x000fe2000f8e02ff */
[----:B------:R-:W-:Y:S01]  /*2640*/  SEL R29, R2, R29, !P2 ;  /* 0x0000001d021d7207 */ /* 0x000fe20005000000 */
[----:B------:R-:W-:Y:S01]  /*2650*/  IMAD R22, R22, UR6, RZ ;  /* 0x0000000616167c24 */ /* 0x000fe2000f8e02ff */
[-C--:B0-----:R-:W-:Y:S01]  /*2660*/  LEA R4, P3, R9, R3.reuse, 0x1 ;  /* 0x0000000309047211 */ /* 0x081fe200078608ff */
[----:B------:R-:W-:Y:S01]  /*2670*/  IMAD R23, R23, UR6, RZ ;  /* 0x0000000617177c24 */ /* 0x000fe2000f8e02ff */
[-C--:B------:R-:W-:Y:S01]  /*2680*/  LEA R2, P2, R12, R3.reuse, 0x1 ;  /* 0x000000030c027211 */ /* 0x080fe200078408ff */
[----:B------:R-:W-:Y:S01]  /*2690*/  IMAD R24, R24, UR6, RZ ;  /* 0x0000000618187c24 */ /* 0x000fe2000f8e02ff */
[-C--:B------:R-:W-:Y:S01]  /*26a0*/  LEA R5, P4, R13, R3.reuse, 0x1 ;  /* 0x000000030d057211 */ /* 0x080fe200078808ff */
[----:B------:R0:W-:Y:S01]  /*26b0*/  STL [R1+0x1014], R4 ;  /* 0x0010140401007387 */ /* 0x0001e20000100800 */
[----:B------:R-:W-:Y:S01]  /*26c0*/  IMAD R25, R25, UR6, RZ ;  /* 0x0000000619197c24 */ /* 0x000fe2000f8e02ff */
[----:B------:R-:W-:Y:S01]  /*26d0*/  ULDC UR7, c[0x0][0x234] ;  /* 0x00008d0000077ab9 */ /* 0x000fe20000000800 */
[----:B------:R-:W-:Y:S01]  /*26e0*/  IMAD R26, R26, UR6, RZ ;  /* 0x000000061a1a7c24 */ /* 0x000fe2000f8e02ff */
[----:B------:R1:W-:Y:S01]  /*26f0*/  STL [R1+0x1018], R2 ;  /* 0x0010180201007387 */ /* 0x0003e20000100800 */
[----:B------:R-:W-:Y:S01]  /*2700*/  IMAD R18, R18, UR6, RZ ;  /* 0x0000000612127c24 */ /* 0x000fe2000f8e02ff */
[----:B------:R-:W2:Y:S01]  /*2710*/  LDC R6, c[0x0][0x238] ;  /* 0x00008e00ff067b82 */ /* 0x000ea20000000800 */
[-C--:B0-----:R-:W-:Y:S01]  /*2720*/  LEA R4, P1, R19, R3.reuse, 0x1 ;  /* 0x0000000313047211 */ /* 0x081fe200078208ff */
[----:B------:R0:W-:Y:S01]  /*2730*/  STL [R1+0x101c], R5 ;  /* 0x00101c0501007387 */ /* 0x0001e20000100800 */
[----:B-1----:R-:W-:-:S03]  /*2740*/  LEA R2, P0, R20, R3, 0x1 ;  /* 0x0000000314027211 */ /* 0x002fc600078008ff */
[----:B------:R1:W-:Y:S04]  /*2750*/  STL [R1+0x1020], R4 ;  /* 0x0010200401007387 */ /* 0x0003e80000100800 */
[----:B------:R3:W-:Y:S01]  /*2760*/  STL [R1+0x1024], R2 ;  /* 0x0010240201007387 */ /* 0x0007e20000100800 */
[-C--:B0-----:R-:W-:Y:S02]  /*2770*/  LEA R5, P6, R21, R3.reuse, 0x1 ;  /* 0x0000000315057211 */ /* 0x081fe400078c08ff */
[----:B-1----:R-:W-:-:S03]  /*2780*/  LEA R4, P5, R22, R3, 0x1 ;  /* 0x0000000316047211 */ /* 0x002fc600078a08ff */
[----:B------:R0:W-:Y:S01]  /*2790*/  STL [R1+0x1028], R5 ;  /* 0x0010280501007387 */ /* 0x0001e20000100800 */
[----:B---3--:R-:W-:-:S03]  /*27a0*/  LEA.HI.X.SX32 R2, R9, R7, 0x1, P3 ;  /* 0x0000000709027211 */ /* 0x008fc600018f0eff */
[----:B------:R1:W-:Y:S04]  /*27b0*/  STL [R1+0x102c], R4 ;  /* 0x00102c0401007387 */ /* 0x0003e80000100800 */
[----:B------:R3:W-:Y:S01]  /*27c0*/  STL [R1+0x100c], R2 ;  /* 0x00100c0201007387 */ /* 0x0007e20000100800 */
[----:B0-----:R-:W-:Y:S02]  /*27d0*/  LEA R5, P3, R23, R3, 0x1 ;  /* 0x0000000317057211 */ /* 0x001fe400078608ff */
[----:B-1----:R-:W-:-:S03]  /*27e0*/  LEA.HI.X.SX32 R4, R12, R7, 0x1, P2 ;  /* 0x000000070c047211 */ /* 0x002fc600010f0eff */
[----:B------:R0:W-:Y:S01]  /*27f0*/  STL [R1+0x1010], R5 ;  /* 0x0010100501007387 */ /* 0x0001e20000100800 */
[----:B------:R-:W-:Y:S01]  /*2800*/  IMAD R17, R17, UR6, RZ ;  /* 0x0000000611117c24 */ /* 0x000fe2000f8e02ff */
[----:B------:R-:W1:Y:S01]  /*2810*/  LDC R12, c[0x0][0x238] ;  /* 0x00008e00ff0c7b82 */ /* 0x000e620000000800 */
[----:B---3--:R-:W-:Y:S01]  /*2820*/  LEA R2, P2, R24, R3, 0x1 ;  /* 0x0000000318027211 */ /* 0x008fe200078408ff */
[----:B------:R3:W-:Y:S04]  /*2830*/  STL [R1+0x1004], R4 ;  /* 0x0010040401007387 */ /* 0x0007e80000100800 */
[----:B------:R4:W-:Y:S01]  /*2840*/  STL [R1+0x1008], R2 ;  /* 0x0010080201007387 */ /* 0x0009e20000100800 */
[----:B0-----:R-:W-:Y:S02]  /*2850*/  LEA.HI.X.SX32 R5, R13, R7, 0x1, P4 ;  /* 0x000000070d057211 */ /* 0x001fe400020f0eff */
[----:B---3--:R-:W-:-:S03]  /*2860*/  LEA R4, P4, R25, R3, 0x1 ;  /* 0x0000000319047211 */ /* 0x008fc600078808ff */
[----:B------:R0:W-:Y:S01]  /*2870*/  STL [R1+0xffc], R5 ;  /* 0x000ffc0501007387 */ /* 0x0001e20000100800 */
[----:B----4-:R-:W-:-:S03]  /*2880*/  LEA.HI.X.SX32 R2, R19, R7, 0x1, P1 ;  /* 0x0000000713027211 */ /* 0x010fc600008f0eff */
[----:B------:R3:W-:Y:S04]  /*2890*/  STL [R1+0x1000], R4 ;  /* 0x0010000401007387 */ /* 0x0007e80000100800 */
[----:B------:R4:W-:Y:S01]  /*28a0*/  STL [R1+0xff4], R2 ;  /* 0x000ff40201007387 */ /* 0x0009e20000100800 */
[----:B0-----:R-:W-:Y:S02]  /*28b0*/  LEA R5, P1, R26, R3, 0x1 ;  /* 0x000000031a057211 */ /* 0x001fe400078208ff */
[----:B---3--:R-:W-:-:S03]  /*28c0*/  LEA.HI.X.SX32 R4, R20, R7, 0x1, P0 ;  /* 0x0000000714047211 */ /* 0x008fc600000f0eff */
[----:B------:R0:W-:Y:S01]  /*28d0*/  STL [R1+0xff8], R5 ;  /* 0x000ff80501007387 */ /* 0x0001e20000100800 */
[----:B----4-:R-:W-:-:S03]  /*28e0*/  LEA R2, P0, R18, R3, 0x1 ;  /* 0x0000000312027211 */ /* 0x010fc600078008ff */
[----:B------:R3:W-:Y:S01]  /*28f0*/  STL [R1+0xfec], R4 ;  /* 0x000fec0401007387 */ /* 0x0007e20000100800 */
[----:B------:R-:W-:-:S03]  /*2900*/  IMAD R10, R10, UR6, RZ ;  /* 0x000000060a0a7c24 */ /* 0x000fc6000f8e02ff */
[----:B------:R4:W-:Y:S01]  /*2910*/  STL [R1+0xff0], R2 ;  /* 0x000ff00201007387 */ /* 0x0009e20000100800 */
[----:B0-----:R-:W-:Y:S01]  /*2920*/  LEA.HI.X.SX32 R5, R21, R7, 0x1, P6 ;  /* 0x0000000715057211 */ /* 0x001fe200030f0eff */
[----:B------:R-:W-:Y:S01]  /*2930*/  IMAD R11, R11, UR6, RZ ;  /* 0x000000060b0b7c24 */ /* 0x000fe2000f8e02ff */
[----:B---3--:R-:W-:-:S03]  /*2940*/  LEA R4, P6, R17, R3, 0x1 ;  /* 0x0000000311047211 */ /* 0x008fc600078c08ff */
[----:B------:R0:W-:Y:S01]  /*2950*/  STL [R1+0xfe4], R5 ;  /* 0x000fe40501007387 */ /* 0x0001e20000100800 */
[----:B----4-:R-:W-:-:S03]  /*2960*/  LEA.HI.X.SX32 R2, R22, R7, 0x1, P5 ;  /* 0x0000000716027211 */ /* 0x010fc600028f0eff */
[----:B------:R3:W-:Y:S01]  /*2970*/  STL [R1+0xfe8], R4 ;  /* 0x000fe80401007387 */ /* 0x0007e20000100800 */
[----:B------:R-:W-:-:S03]  /*2980*/  LEA.HI.X.SX32 R9, R24, R7, 0x1, P2 ;  /* 0x0000000718097211 */ /* 0x000fc600010f0eff */
[----:B------:R4:W-:Y:S01]  /*2990*/  STL [R1+0xfdc], R2 ;  /* 0x000fdc0201007387 */ /* 0x0009e20000100800 */
[----:B0-----:R-:W-:Y:S02]  /*29a0*/  LEA R5, P5, R10, R3, 0x1 ;  /* 0x000000030a057211 */ /* 0x001fe400078a08ff */
[----:B---3--:R-:W-:-:S03]  /*29b0*/  LEA.HI.X.SX32 R4, R23, R7, 0x1, P3 ;  /* 0x0000000717047211 */ /* 0x008fc600018f0eff */
[----:B------:R-:W-:Y:S01]  /*29c0*/  STL [R1+0xfe0], R5 ;  /* 0x000fe00501007387 */ /* 0x000fe20000100800 */
[----:B----4-:R-:W-:-:S03]  /*29d0*/  LEA R2, P3, R11, R3, 0x1 ;  /* 0x000000030b027211 */ /* 0x010fc600078608ff */
[----:B------:R-:W-:Y:S04]  /*29e0*/  STL [R1+0xfd4], R4 ;  /* 0x000fd40401007387 */ /* 0x000fe80000100800 */
[----:B------:R-:W-:Y:S04]  /*29f0*/  STL [R1+0xfd8], R2 ;  /* 0x000fd80201007387 */ /* 0x000fe80000100800 */
[----:B------:R0:W-:Y:S04]  /*2a00*/  STL [R1+0xfd0], R9 ;  /* 0x000fd00901007387 */ /* 0x0001e80000100800 */
[----:B0-----:R-:W3:Y:S01]  /*2a10*/  LDL.LU R9, [R1+0x4] ;  /* 0x0000040001097983 */ /* 0x001ee20000300800 */
[----:B------:R-:W-:Y:S01]  /*2a20*/  IMAD R14, R14, UR7, RZ ;  /* 0x000000070e0e7c24 */ /* 0x000fe2000f8e02ff */
[----:B------:R-:W-:Y:S01]  /*2a30*/  LEA.HI.X.SX32 R2, R25, R7, 0x1, P4 ;  /* 0x0000000719027211 */ /* 0x000fe200020f0eff */
[----:B------:R-:W-:-:S03]  /*2a40*/  IMAD R0, R0, UR6, RZ ;  /* 0x0000000600007c24 */ /* 0x000fc6000f8e02ff */
[----:B------:R-:W-:Y:S01]  /*2a50*/  LEA R4, P2, R14, UR10, 0x1 ;  /* 0x0000000a0e047c11 */ /* 0x000fe2000f8408ff */
[----:B------:R0:W-:Y:S01]  /*2a60*/  STL [R1+0xfcc], R2 ;  /* 0x000fcc0201007387 */ /* 0x0001e20000100800 */
[----:B------:R-:W-:Y:S02]  /*2a70*/  LEA R3, P4, R0, R3, 0x1 ;  /* 0x0000000300037211 */ /* 0x000fe400078808ff */
[----:B------:R-:W-:-:S03]  /*2a80*/  LEA.HI.X.SX32 R5, R14, UR11, 0x1, P2 ;  /* 0x0000000b0e057c11 */ /* 0x000fc600090f0eff */
[----:B------:R-:W-:Y:S01]  /*2a90*/  STL [R1+0xfc8], R3 ;  /* 0x000fc80301007387 */ /* 0x000fe20000100800 */
[----:B0-----:R-:W-:-:S05]  /*2aa0*/  LEA.HI.X.SX32 R2, R26, R7, 0x1, P1 ;  /* 0x000000071a027211 */ /* 0x001fca00008f0eff */
[----:B------:R0:W-:Y:S04]  /*2ab0*/  STL [R1+0xfc4], R2 ;  /* 0x000fc40201007387 */ /* 0x0001e80000100800 */
[----:B------:R4:W-:Y:S01]  /*2ac0*/  STL.64 [R1+0x490], R4 ;  /* 0x0004900401007387 */ /* 0x0009e20000100a00 */
[-C--:B0-----:R-:W-:Y:S01]  /*2ad0*/  LEA.HI.X.SX32 R2, R18, R7.reuse, 0x1, P0 ;  /* 0x0000000712027211 */ /* 0x081fe200000f0eff */
[----:B------:R-:W-:Y:S01]  /*2ae0*/  IMAD.MOV.U32 R18, RZ, RZ, R4 ;  /* 0x000000ffff127224 */ /* 0x000fe200078e0004 */
[-C--:B----4-:R-:W-:Y:S01]  /*2af0*/  LEA.HI.X.SX32 R4, R17, R7.reuse, 0x1, P6 ;  /* 0x0000000711047211 */ /* 0x090fe200030f0eff */
[----:B------:R-:W-:Y:S02]  /*2b00*/  IMAD.MOV.U32 R19, RZ, RZ, R5 ;  /* 0x000000ffff137224 */ /* 0x000fe400078e0005 */
[----:B------:R-:W-:Y:S01]  /*2b10*/  STL [R1+0xfc0], R2 ;  /* 0x000fc00201007387 */ /* 0x000fe20000100800 */
[----:B------:R-:W-:Y:S01]  /*2b20*/  LEA.HI.X.SX32 R5, R10, R7, 0x1, P5 ;  /* 0x000000070a057211 */ /* 0x000fe200028f0eff */
[----:B------:R-:W-:-:S02]  /*2b30*/  IMAD R8, R8, UR7, RZ ;  /* 0x0000000708087c24 */ /* 0x000fc4000f8e02ff */
[----:B------:R0:W-:Y:S01]  /*2b40*/  STL [R1+0xfbc], R4 ;  /* 0x000fbc0401007387 */ /* 0x0001e20000100800 */
[-C--:B------:R-:W-:Y:S01]  /*2b50*/  LEA.HI.X.SX32 R0, R0, R7.reuse, 0x1, P4 ;  /* 0x0000000700007211 */ /* 0x080fe200020f0eff */
[----:B------:R-:W-:Y:S01]  /*2b60*/  IMAD R15, R15, UR7, RZ ;  /* 0x000000070f0f7c24 */ /* 0x000fe2000f8e02ff */
[----:B------:R-:W-:Y:S01]  /*2b70*/  LEA R24, P1, R8, UR10, 0x1 ;  /* 0x0000000a08187c11 */ /* 0x000fe2000f8208ff */
[----:B------:R-:W-:Y:S01]  /*2b80*/  STL [R1+0xfb8], R5 ;  /* 0x000fb80501007387 */ /* 0x000fe20000100800 */
[----:B--2---:R-:W-:Y:S01]  /*2b90*/  IMAD R13, R6, 0x1f, RZ ;  /* 0x0000001f060d7824 */ /* 0x004fe200078e02ff */
[----:B0-----:R-:W-:Y:S01]  /*2ba0*/  LEA.HI.X.SX32 R4, R11, R7, 0x1, P3 ;  /* 0x000000070b047211 */ /* 0x001fe200018f0eff */
[----:B------:R-:W-:Y:S01]  /*2bb0*/  IMAD R6, R27, UR7, RZ ;  /* 0x000000071b067c24 */ /* 0x000fe2000f8e02ff */
[----:B------:R-:W-:-:S03]  /*2bc0*/  LEA R22, P0, R15, UR10, 0x1 ;  /* 0x0000000a0f167c11 */ /* 0x000fc6000f8008ff */
[----:B------:R-:W-:Y:S01]  /*2bd0*/  STL [R1+0xfb4], R4 ;  /* 0x000fb40401007387 */ /* 0x000fe20000100800 */
[----:B------:R-:W-:-:S03]  /*2be0*/  IMAD.WIDE R2, R13, 0x2, R18 ;  /* 0x000000020d027825 */ /* 0x000fc600078e0212 */
[----:B------:R0:W-:Y:S01]  /*2bf0*/  STL [R1+0xf84], R0 ;  /* 0x000f840001007387 */ /* 0x0001e20000100800 */
[----:B------:R-:W-:Y:S01]  /*2c00*/  LEA.HI.X.SX32 R25, R8, UR11, 0x1, P1 ;  /* 0x0000000b08197c11 */ /* 0x000fe200088f0eff */
[----:B------:R-:W-:Y:S01]  /*2c10*/  IMAD.MOV.U32 R26, RZ, RZ, R18 ;  /* 0x000000ffff1a7224 */ /* 0x000fe200078e0012 */
[----:B------:R-:W-:Y:S01]  /*2c20*/  LEA.HI.X.SX32 R23, R15, UR11, 0x1, P0 ;  /* 0x0000000b0f177c11 */ /* 0x000fe200080f0eff */
[----:B0-----:R-:W-:Y:S01]  /*2c30*/  IMAD R0, R16, UR7, RZ ;  /* 0x0000000710007c24 */ /* 0x001fe2000f8e02ff */
[----:B------:R-:W-:Y:S01]  /*2c40*/  LEA R18, P1, R6, UR10, 0x1 ;  /* 0x0000000a06127c11 */ /* 0x000fe2000f8208ff */
[----:B------:R-:W-:Y:S01]  /*2c50*/  STL [R1+0xf8c], R2 ;  /* 0x000f8c0201007387 */ /* 0x000fe20000100800 */
[----:B------:R-:W-:Y:S02]  /*2c60*/  IMAD.WIDE R4, R13, 0x2, R24 ;  /* 0x000000020d047825 */ /* 0x000fe400078e0218 */
[----:B------:R-:W-:Y:S01]  /*2c70*/  LEA R20, P0, R0, UR10, 0x1 ;  /* 0x0000000a00147c11 */ /* 0x000fe2000f8008ff */
[----:B------:R0:W-:Y:S01]  /*2c80*/  STL [R1+0xf88], R3 ;  /* 0x000f880301007387 */ /* 0x0001e20000100800 */
[----:B------:R-:W-:Y:S01]  /*2c90*/  IMAD.MOV.U32 R27, RZ, RZ, R19 ;  /* 0x000000ffff1b7224 */ /* 0x000fe200078e0013 */
[----:B------:R-:W-:-:S02]  /*2ca0*/  LEA.HI.X.SX32 R19, R6, UR11, 0x1, P1 ;  /* 0x0000000b06137c11 */ /* 0x000fc400088f0eff */
[----:B------:R-:W-:Y:S01]  /*2cb0*/  LEA.HI.X.SX32 R21, R0, UR11, 0x1, P0 ;  /* 0x0000000b00157c11 */ /* 0x000fe200080f0eff */
[----:B------:R-:W-:Y:S01]  /*2cc0*/  STL.64 [R1+0x488], R24 ;  /* 0x0004881801007387 */ /* 0x000fe20000100a00 */
[----:B------:R-:W-:Y:S02]  /*2cd0*/  IMAD R6, R29, UR7, RZ ;  /* 0x000000071d067c24 */ /* 0x000fe4000f8e02ff */
[----:B0-----:R-:W-:Y:S01]  /*2ce0*/  IMAD.WIDE R2, R13, 0x2, R22 ;  /* 0x000000020d027825 */ /* 0x001fe200078e0216 */
[----:B------:R-:W-:Y:S03]  /*2cf0*/  STL.64 [R1+0x480], R22 ;  /* 0x0004801601007387 */ /* 0x000fe60000100a00 */
[----:B------:R-:W-:Y:S01]  /*2d00*/  IMAD R0, R28, UR7, RZ ;  /* 0x000000071c007c24 */ /* 0x000fe2000f8e02ff */
[----:B------:R-:W-:Y:S01]  /*2d10*/  STL [R1+0xfa4], R4 ;  /* 0x000fa40401007387 */ /* 0x000fe20000100800 */
[----:B------:R-:W-:-:S03]  /*2d20*/  LEA R8, P2, R6, UR10, 0x1 ;  /* 0x0000000a06087c11 */ /* 0x000fc6000f8408ff */
[----:B------:R0:W-:Y:S04]  /*2d30*/  STL [R1+0xfa0], R5 ;  /* 0x000fa00501007387 */ /* 0x0001e80000100800 */
[----:B------:R-:W-:Y:S01]  /*2d40*/  STL [R1+0xfac], R2 ;  /* 0x000fac0201007387 */ /* 0x000fe20000100800 */
[----:B------:R-:W-:-:S03]  /*2d50*/  LEA R14, P1, R0, UR10, 0x1 ;  /* 0x0000000a000e7c11 */ /* 0x000fc6000f8208ff */
[----:B------:R2:W-:Y:S01]  /*2d60*/  STL [R1+0xfa8], R3 ;  /* 0x000fa80301007387 */ /* 0x0005e20000100800 */
[----:B0-----:R-:W-:-:S03]  /*2d70*/  IMAD.WIDE R4, R13, 0x2, R20 ;  /* 0x000000020d047825 */ /* 0x001fc600078e0214 */
[----:B------:R-:W-:Y:S04]  /*2d80*/  STL.64 [R1+0x478], R20 ;  /* 0x0004781401007387 */ /* 0x000fe80000100a00 */
[----:B------:R-:W4:Y:S01]  /*2d90*/  LDL.LU R28, [R1+0x1078] ;  /* 0x00107800011c7983 */ /* 0x000f220000300800 */
[----:B--2---:R-:W-:-:S03]  /*2da0*/  IMAD.WIDE R2, R13, 0x2, R18 ;  /* 0x000000020d027825 */ /* 0x004fc600078e0212 */
[----:B------:R-:W-:Y:S01]  /*2db0*/  STL.64 [R1+0x470], R18 ;  /* 0x0004701201007387 */ /* 0x000fe20000100a00 */
[----:B------:R-:W-:-:S03]  /*2dc0*/  LEA.HI.X.SX32 R15, R0, UR11, 0x1, P1 ;  /* 0x0000000b000f7c11 */ /* 0x000fc600088f0eff */
[----:B------:R0:W-:Y:S04]  /*2dd0*/  STL [R1+0xfb0], R4 ;  /* 0x000fb00401007387 */ /* 0x0001e80000100800 */
[----:B------:R-:W-:Y:S04]  /*2de0*/  STL [R1+0xf98], R5 ;  /* 0x000f980501007387 */ /* 0x000fe80000100800 */
[----:B------:R-:W-:Y:S01]  /*2df0*/  STL [R1+0xf9c], R2 ;  /* 0x000f9c0201007387 */ /* 0x000fe20000100800 */
[----:B0-----:R-:W-:-:S03]  /*2e00*/  LEA.HI.X.SX32 R4, R6, UR11, 0x1, P2 ;  /* 0x0000000b06047c11 */ /* 0x001fc600090f0eff */
[----:B------:R-:W-:Y:S04]  /*2e10*/  STL [R1+0x7ec], R8 ;  /* 0x0007ec0801007387 */ /* 0x000fe80000100800 */
[----:B------:R0:W-:Y:S01]  /*2e20*/  STL [R1+0xf90], R3 ;  /* 0x000f900301007387 */ /* 0x0001e20000100800 */
[C---:B-1----:R-:W-:Y:S02]  /*2e30*/  IMAD R0, R12.reuse, 0x1e, RZ ;  /* 0x0000001e0c007824 */ /* 0x042fe400078e02ff */
[----:B------:R-:W-:Y:S02]  /*2e40*/  IMAD R10, R12, 0x1d, RZ ;  /* 0x0000001d0c0a7824 */ /* 0x000fe400078e02ff */
[----:B---3--:R-:W-:-:S05]  /*2e50*/  IMAD R7, R9, UR7, RZ ;  /* 0x0000000709077c24 */ /* 0x008fca000f8e02ff */
[----:B------:R-:W-:-:S04]  /*2e60*/  LEA R16, P0, R7, UR10, 0x1 ;  /* 0x0000000a07107c11 */ /* 0x000fc8000f8008ff */
[----:B------:R-:W-:Y:S01]  /*2e70*/  LEA.HI.X.SX32 R17, R7, UR11, 0x1, P0 ;  /* 0x0000000b07117c11 */ /* 0x000fe200080f0eff */
[----:B------:R-:W-:Y:S02]  /*2e80*/  IMAD.MOV.U32 R9, RZ, RZ, R4 ;  /* 0x000000ffff097224 */ /* 0x000fe400078e0004 */
[C---:B------:R-:W-:Y:S02]  /*2e90*/  IMAD.WIDE R6, R13.reuse, 0x2, R14 ;  /* 0x000000020d067825 */ /* 0x040fe400078e020e */
[----:B------:R-:W-:Y:S02]  /*2ea0*/  STL.64 [R1+0x4a0], R16 ;  /* 0x0004a01001007387 */ /* 0x000fe40000100a00 */
[C---:B0-----:R-:W-:Y:S02]  /*2eb0*/  IMAD.WIDE R2, R13.reuse, 0x2, R16 ;  /* 0x000000020d027825 */ /* 0x041fe400078e0210 */
[----:B------:R-:W-:Y:S04]  /*2ec0*/  STL.64 [R1+0x498], R14 ;  /* 0x0004980e01007387 */ /* 0x000fe80000100a00 */
[----:B------:R0:W-:Y:S04]  /*2ed0*/  STL [R1+0x7e8], R4 ;  /* 0x0007e80401007387 */ /* 0x0001e80000100800 */
[----:B------:R-:W-:Y:S04]  /*2ee0*/  STL [R1+0xf94], R2 ;  /* 0x000f940201007387 */ /* 0x000fe80000100800 */
[----:B------:R1:W-:Y:S01]  /*2ef0*/  STL [R1+0xf7c], R3 ;  /* 0x000f7c0301007387 */ /* 0x0003e20000100800 */
[----:B0-----:R-:W-:-:S03]  /*2f00*/  IMAD.WIDE R4, R13, 0x2, R8 ;  /* 0x000000020d047825 */ /* 0x001fc600078e0208 */
[----:B------:R-:W-:Y:S04]  /*2f10*/  STL [R1+0xf80], R6 ;  /* 0x000f800601007387 */ /* 0x000fe80000100800 */
[----:B------:R0:W-:Y:S01]  /*2f20*/  STL [R1+0xf64], R7 ;  /* 0x000f640701007387 */ /* 0x0001e20000100800 */
[----:B-1----:R-:W-:-:S03]  /*2f30*/  IMAD.WIDE R2, R0, 0x2, R26 ;  /* 0x0000000200027825 */ /* 0x002fc600078e021a */
[----:B------:R-:W-:Y:S04]  /*2f40*/  STL [R1+0xf78], R4 ;  /* 0x000f780401007387 */ /* 0x000fe80000100800 */
[----:B------:R1:W-:Y:S01]  /*2f50*/  STL [R1+0xf70], R5 ;  /* 0x000f700501007387 */ /* 0x0003e20000100800 */
[----:B0-----:R-:W-:-:S03]  /*2f60*/  IMAD.WIDE R6, R0, 0x2, R22 ;  /* 0x0000000200067825 */ /* 0x001fc600078e0216 */
[----:B------:R-:W-:Y:S01]  /*2f70*/  STL [R1+0xf74], R2 ;  /* 0x000f740201007387 */ /* 0x000fe20000100800 */
[----:B-1----:R-:W-:-:S03]  /*2f80*/  IMAD.WIDE R4, R0, 0x2, R24 ;  /* 0x0000000200047825 */ /* 0x002fc600078e0218 */
        /* <DEDUP_REMOVED lines=33> */
[----:B------:R-:W-:-:S03]  /*31a0*/  IMAD R0, R12, 0x1c, RZ ;  /* 0x0000001c0c007824 */ /* 0x000fc600078e02ff */
[----:B------:R-:W-:Y:S01]  /*31b0*/  STL [R1+0xf14], R4 ;  /* 0x000f140401007387 */ /* 0x000fe20000100800 */
[----:B0-----:R-:W-:-:S03]  /*31c0*/  IMAD.WIDE R6, R10, 0x2, R8 ;  /* 0x000000020a067825 */ /* 0x001fc600078e0208 */
[----:B------:R0:W-:Y:S01]  /*31d0*/  STL [R1+0xf08], R5 ;  /* 0x000f080501007387 */ /* 0x0001e20000100800 */
[----:B-1----:R-:W-:-:S05]  /*31e0*/  IMAD.WIDE R2, R10, 0x2, R16 ;  /* 0x000000020a027825 */ /* 0x002fca00078e0210 */
[----:B------:R-:W-:Y:S01]  /*31f0*/  STL [R1+0xf0c], R2 ;  /* 0x000f0c0201007387 */ /* 0x000fe20000100800 */
[----:B0-----:R-:W-:-:S03]  /*3200*/  IMAD.WIDE R4, R10, 0x2, R14 ;  /* 0x000000020a047825 */ /* 0x001fc600078e020e */
        /* <DEDUP_REMOVED lines=18> */
[----:B------:R-:W-:-:S03]  /*3330*/  IMAD R10, R12, 0x1b, RZ ;  /* 0x0000001b0c0a7824 */ /* 0x000fc600078e02ff */
[----:B------:R-:W-:Y:S01]  /*3340*/  STL [R1+0xed4], R4 ;  /* 0x000ed40401007387 */ /* 0x000fe20000100800 */
[----:B-1----:R-:W-:-:S03]  /*3350*/  IMAD.WIDE R6, R0, 0x2, R8 ;  /* 0x0000000200067825 */ /* 0x002fc600078e0208 */
[----:B------:R1:W-:Y:S01]  /*3360*/  STL [R1+0xec8], R5 ;  /* 0x000ec80501007387 */ /* 0x0003e20000100800 */
[----:B0-----:R-:W-:-:S05]  /*3370*/  IMAD.WIDE R2, R0, 0x2, R16 ;  /* 0x0000000200027825 */ /* 0x001fca00078e0210 */
        /* <DEDUP_REMOVED lines=46> */
[----:B------:R-:W-:Y:S01]  /*3660*/  STL [R1+0x808], R4 ;  /* 0x0008080401007387 */ /* 0x000fe20000100800 */
[----:B------:R-:W-:-:S03]  /*3670*/  IMAD R10, R12, 0x19, RZ ;  /* 0x000000190c0a7824 */ /* 0x000fc600078e02ff */
        /* <DEDUP_REMOVED lines=224> */
[----:B------:R-:W-:-:S03]  /*4480*/  IMAD.SHL.U32 R0, R12, 0x10, RZ ;  /* 0x000000100c007824 */ /* 0x000fc600078e00ff */
        /* <DEDUP_REMOVED lines=362> */
[----:B------:R-:W-:-:S03]  /*5b30*/  IMAD.WIDE R10, R0, 0x2, R20 ;  /* 0x00000002000a7825 */ /* 0x000fc600078e0214 */
        /* <DEDUP_REMOVED lines=33> */
[----:B------:R-:W-:Y:S01]  /*5d50*/  STL [R1+0xe3c], R11 ;  /* 0x000e3c0b01007387 */ /* 0x000fe20000100800 */
[----:B-1----:R-:W-:-:S03]  /*5d60*/  IMAD.WIDE R6, R12, 0x2, R14 ;  /* 0x000000020c067825 */ /* 0x002fc600078e020e */
[----:B------:R-:W-:Y:S04]  /*5d70*/  STL [R1+0xe48], R2 ;  /* 0x000e480201007387 */ /* 0x000fe80000100800 */
[----:B------:R0:W-:Y:S04]  /*5d80*/  STL [R1+0xe44], R3 ;  /* 0x000e440301007387 */ /* 0x0001e80000100800 */
[----:B------:R-:W-:Y:S04]  /*5d90*/  STL [R1+0xe50], R4 ;  /* 0x000e500401007387 */ /* 0x000fe80000100800 */
[----:B------:R-:W-:Y:S01]  /*5da0*/  STL [R1+0xe4c], R5 ;  /* 0x000e4c0501007387 */ /* 0x000fe20000100800 */
[----:B0-----:R-:W-:-:S03]  /*5db0*/  IMAD.WIDE R2, R12, 0x2, R8 ;  /* 0x000000020c027825 */ /* 0x001fc600078e0208 */
[----:B------:R-:W-:Y:S04]  /*5dc0*/  STL [R1+0xe58], R6 ;  /* 0x000e580601007387 */ /* 0x000fe80000100800 */
[----:B------:R-:W-:Y:S04]  /*5dd0*/  STL [R1+0xe54], R7 ;  /* 0x000e540701007387 */ /* 0x000fe80000100800 */
[----:B------:R0:W-:Y:S04]  /*5de0*/  STL [R1+0xe60], R2 ;  /* 0x000e600201007387 */ /* 0x0001e80000100800 */
[----:B------:R1:W-:Y:S04]  /*5df0*/  STL [R1+0xe5c], R3 ;  /* 0x000e5c0301007387 */ /* 0x0003e80000100800 */
[----:B------:R2:W-:Y:S04]  /*5e00*/  STL [R1+0x7e0], RZ ;  /* 0x0007e0ff01007387 */ /* 0x0005e80000100800 */
        /* <DEDUP_REMOVED lines=196> */
[----:B------:R2:W-:Y:S01]  /*6a50*/  STL [R1+0x460], RZ ;  /* 0x000460ff01007387 */ /* 0x0005e20000100800 */
[----:B------:R-:W3:Y:S03]  /*6a60*/  S2R R13, SR_TID.X ;  /* 0x00000000000d7919 */ /* 0x000ee60000002100 */
        /* <DEDUP_REMOVED lines=29> */
[----:B---3--:R-:W-:-:S03]  /*6c40*/  LOP3.LUT R13, R13, 0x3f, RZ, 0xc0, !PT ;  /* 0x0000003f0d0d7812 */ /* 0x008fc600078ec0ff */
[----:B------:R2:W-:Y:S04]  /*6c50*/  STL [R1+0x428], RZ ;  /* 0x000428ff01007387 */ /* 0x0005e80000100800 */
[----:B------:R2:W-:Y:S04]  /*6c60*/  STL [R1+0x42c], RZ ;  /* 0x00042cff01007387 */ /* 0x0005e80000100800 */
[----:B------:R2:W-:Y:S04]  /*6c70*/  STL [R1+0x410], RZ ;  /* 0x000410ff01007387 */ /* 0x0005e80000100800 */
[----:B------:R2:W-:Y:S04]  /*6c80*/  STL [R1+0x414], RZ ;  /* 0x000414ff01007387 */ /* 0x0005e80000100800 */
[----:B------:R2:W-:Y:S01]  /*6c90*/  STL [R1+0x418], RZ ;  /* 0x000418ff01007387 */ /* 0x0005e20000100800 */
[----:B0-----:R-:W-:-:S02]  /*6ca0*/  IMAD.SHL.U32 R2, R13, 0x2, RZ ;  /* 0x000000020d027824 */ /* 0x001fc400078e00ff */
[----:B------:R-:W0:Y:S01]  /*6cb0*/  LDC R13, c[0x0][0x230] ;  /* 0x00008c00ff0d7b82 */ /* 0x000e220000000800 */
        /* <DEDUP_REMOVED lines=25> */
[----:B0-----:R-:W-:-:S02]  /*6e50*/  VIADD R13, R13, 0x1f ;  /* 0x0000001f0d0d7836 */ /* 0x001fc40000000000 */
[----:B-1----:R-:W-:-:S03]  /*6e60*/  IMAD.SHL.U32 R3, R12, 0x20, RZ ;  /* 0x000000200c037824 */ /* 0x002fc600078e00ff */
[----:B------:R-:W-:Y:S01]  /*6e70*/  SHF.R.S32.HI R12, RZ, 0x1f, R13 ;  /* 0x0000001fff0c7819 */ /* 0x000fe2000001140d */
[----:B------:R-:W-:Y:S01]  /*6e80*/  USHF.L.U32 UR5, UR5, 0x5, URZ ;  /* 0x0000000505057899 */ /* 0x000fe2000800063f */
[----:B------:R-:W-:Y:S02]  /*6e90*/  SHF.R.S32.HI R0, RZ, 0x1f, R3 ;  /* 0x0000001fff007819 */ /* 0x000fe40000011403 */
[----:B------:R-:W-:Y:S01]  /*6ea0*/  LEA.HI R12, R12, R13, RZ, 0x5 ;  /* 0x0000000d0c0c7211 */ /* 0x000fe200078f28ff */
[----:B------:R-:W-:Y:S01]  /*6eb0*/  USHF.R.S32.HI UR6, URZ, 0x1f, UR5 ;  /* 0x0000001f3f067899 */ /* 0x000fe20008011405 */
[C---:B------:R-:W-:Y:S02]  /*6ec0*/  LOP3.LUT R5, R2.reuse, 0x10, RZ, 0x3c, !PT ;  /* 0x0000001002057812 */ /* 0x040fe400078e3cff */
[----:B------:R-:W-:Y:S02]  /*6ed0*/  SHF.R.S32.HI R4, RZ, 0x5, R12 ;  /* 0x00000005ff047819 */ /* 0x000fe4000001140c */
[----:B------:R-:W-:-:S02]  /*6ee0*/  LOP3.LUT R4, R2, 0x20, RZ, 0x3c, !PT ;  /* 0x0000002002047812 */ /* 0x000fc400078e3cff */
[C---:B------:R-:W-:Y:S01]  /*6ef0*/  SHF.L.U64.HI R0, R3.reuse, 0x1, R0 ;  /* 0x0000000103007819 */ /* 0x040fe20000010200 */
[----:B------:R-:W-:Y:S01]  /*6f00*/  IMAD.SHL.U32 R3, R3, 0x2, RZ ;  /* 0x0000000203037824 */ /* 0x000fe200078e00ff */
[C---:B------:R-:W-:Y:S02]  /*6f10*/  LOP3.LUT R6, R2.reuse, 0x30, RZ, 0x3c, !PT ;  /* 0x0000003002067812 */ /* 0x040fe400078e3cff */
[C---:B------:R-:W-:Y:S02]  /*6f20*/  LOP3.LUT R5, R2.reuse, 0x40, RZ, 0x3c, !PT ;  /* 0x0000004002057812 */ /* 0x040fe400078e3cff */
[C---:B------:R-:W-:Y:S02]  /*6f30*/  LOP3.LUT R4, R2.reuse, 0x50, RZ, 0x3c, !PT ;  /* 0x0000005002047812 */ /* 0x040fe400078e3cff */
[C---:B------:R-:W-:Y:S02]  /*6f40*/  LOP3.LUT R6, R2.reuse, 0x60, RZ, 0x3c, !PT ;  /* 0x0000006002067812 */ /* 0x040fe400078e3cff */
[----:B------:R-:W-:-:S02]  /*6f50*/  LOP3.LUT R5, R2, 0x70, RZ, 0x3c, !PT ;  /* 0x0000007002057812 */ /* 0x000fc400078e3cff */
[----:B----4-:R-:W-:Y:S01]  /*6f60*/  LOP3.LUT R4, R28, 0x40, RZ, 0x3c, !PT ;  /* 0x000000401c047812 */ /* 0x010fe200078e3cff */
[----:B------:R-:W-:Y:S02]  /*6f70*/  USHF.L.U32 UR7, UR5, 0x1, URZ ;  /* 0x0000000105077899 */ /* 0x000fe4000800063f */
[----:B--2---:R-:W-:-:S12]  /*6f80*/  USHF.L.U64.HI UR6, UR5, 0x1, UR6 ;  /* 0x0000000105067899 */ /* 0x004fd80008010206 */
.L_x_1:
[----:B------:R-:W2:Y:S01]  /*6f90*/  LDL R7, [R1+0x7e8] ;  /* 0x0007e80001077983 */ /* 0x000ea20000100800 */
[----:B0-----:R-:W0:Y:S03]  /*6fa0*/  LDC R4, c[0x0][0x230] ;  /* 0x00008c00ff047b82 */ /* 0x001e260000000800 */
[----:B--2---:R1:W-:Y:S04]  /*6fb0*/  STL [R1+0x1dd8], R7 ;  /* 0x001dd80701007387 */ /* 0x0043e80000100800 */
[----:B------:R-:W2:Y:S04]  /*6fc0*/  LDL R6, [R1+0x7ec] ;  /* 0x0007ec0001067983 */ /* 0x000ea80000100800 */
[----:B-1----:R-:W0:Y:S04]  /*6fd0*/  LDL R7, [R1+0x7e0] ;  /* 0x0007e00001077983 */ /* 0x002e280000100800 */
[----:B------:R-:W-:Y:S04]  /*6fe0*/  STL [R1+0x1ad0], R3 ;  /* 0x001ad00301007387 */ /* 0x000fe80000100800 */
        /* <DEDUP_REMOVED lines=195> */
[----:B------:R1:W-:Y:S04]  /*7c20*/  STL [R1+0x1dd4], R13 ;  /* 0x001dd40d01007387 */ /* 0x0003e80000100800 */
[----:B------:R-:W-:Y:S04]  /*7c30*/  STL [R1+0x1ac0], R2 ;  /* 0x001ac00201007387 */ /* 0x000fe80000100800 */
[----:B------:R-:W-:Y:S04]  /*7c40*/  STL [R1+0x1abc], R23 ;  /* 0x001abc1701007387 */ /* 0x000fe80000100800 */
[----:B------:R-:W-:Y:S04]  /*7c50*/  STL [R1+0x1ab8], R22 ;  /* 0x001ab81601007387 */ /* 0x000fe80000100800 */
[----:B------:R-:W-:Y:S04]  /*7c60*/  STL [R1+0x1ab4], R21 ;  /* 0x001ab41501007387 */ /* 0x000fe80000100800 */
[----:B------:R-:W-:Y:S04]  /*7c70*/  STL [R1+0x1ab0], R20 ;  /* 0x001ab01401007387 */ /* 0x000fe80000100800 */
[----:B-----5:R-:W-:Y:S04]  /*7c80*/  STL [R1+0x1aac], R18 ;  /* 0x001aac1201007387 */ /* 0x020fe80000100800 */
        /* <DEDUP_REMOVED lines=12> */
[----:B------:R-:W-:Y:S01]  /*7d50*/  STL [R1+0x1a78], R24 ;  /* 0x001a781801007387 */ /* 0x000fe20000100800 */
[----:B0-----:R-:W-:-:S03]  /*7d60*/  IMAD R4, R7, -0x20, R4 ;  /* 0xffffffe007047824 */ /* 0x001fc600078e0204 */
[----:B------:R-:W-:Y:S04]  /*7d70*/  STL [R1+0x1a74], R19 ;  /* 0x001a741301007387 */ /* 0x000fe80000100800 */
[----:B------:R-:W-:Y:S04]  /*7d80*/  STL [R1+0x1a70], R17 ;  /* 0x001a701101007387 */ /* 0x000fe80000100800 */
[----:B------:R-:W-:Y:S04]  /*7d90*/  STL [R1+0x19a8], R28 ;  /* 0x0019a81c01007387 */ /* 0x000fe80000100800 */
[----:B------:R-:W-:Y:S04]  /*7da0*/  STL [R1+0x1188], R0 ;  /* 0x0011880001007387 */ /* 0x000fe80000100800 */
[----:B------:R-:W2:Y:S01]  /*7db0*/  LDL.LU R7, [R1+0x1dd8] ;  /* 0x001dd80001077983 */ /* 0x000ea20000300800 */
[----:B------:R-:W-:-:S02]  /*7dc0*/  ISETP.GT.AND P0, PT, R4, RZ, PT ;  /* 0x000000ff0400720c */ /* 0x000fc40003f04270 */
[----:B-1----:R-:W-:-:S11]  /*7dd0*/  PRMT R13, RZ, 0x7610, R13 ;  /* 0x00007610ff0d7816 */ /* 0x002fd6000000000d */
[----:B--2---:R-:W2:Y:S01]  /*7de0*/  @P0 LDG.E.U16 R13, desc[UR8][R6.64] ;  /* 0x00000008060d0981 */ /* 0x004ea2000c1e1500 */
[----:B------:R-:W-:-:S03]  /*7df0*/  PRMT R3, RZ, 0x7610, R3 ;  /* 0x00007610ff037816 */ /* 0x000fc60000000003 */
[----:B--2---:R0:W-:Y:S04]  /*7e00*/  STL [R1+0x7dc], R13 ;  /* 0x0007dc0d01007387 */ /* 0x0041e80000100800 */
[----:B0-----:R-:W2:Y:S04]  /*7e10*/  LDL.LU R13, [R1+0x1dd4] ;  /* 0x001dd400010d7983 */ /* 0x001ea80000300800 */
[----:B------:R-:W3:Y:S04]  /*7e20*/  LDL.64 R6, [R1+0x498] ;  /* 0x0004980001067983 */ /* 0x000ee80000100a00 */
[----:B---3--:R-:W3:Y:S01]  /*7e30*/  @P0 LDG.E.U16 R3, desc[UR8][R6.64] ;  /* 0x0000000806030981 */ /* 0x008ee2000c1e1500 */
[----:B------:R-:W-:-:S03]  /*7e40*/  PRMT R12, RZ, 0x7610, R12 ;  /* 0x00007610ff0c7816 */ /* 0x000fc6000000000c */
[----:B---3--:R0:W-:Y:S04]  /*7e50*/  STL [R1+0x7d8], R3 ;  /* 0x0007d80301007387 */ /* 0x0081e80000100800 */
[----:B0-----:R-:W3:Y:S04]  /*7e60*/  LDL.LU R3, [R1+0x1dd0] ;  /* 0x001dd00001037983 */ /* 0x001ee80000300800 */
[----:B------:R-:W4:Y:S04]  /*7e70*/  LDL.64 R6, [R1+0x4a0] ;  /* 0x0004a00001067983 */ /* 0x000f280000100a00 */
[----:B----4-:R-:W4:Y:S01]  /*7e80*/  @P0 LDG.E.U16 R12, desc[UR8][R6.64] ;  /* 0x00000008060c0981 */ /* 0x010f22000c1e1500 */
[----:B---3--:R-:W-:-:S03]  /*7e90*/  PRMT R3, RZ, 0x7610, R3 ;  /* 0x00007610ff037816 */ /* 0x008fc60000000003 */
[----:B----4-:R0:W-:Y:S04]  /*7ea0*/  STL [R1+0x7d4], R12 ;  /* 0x0007d40c01007387 */ /* 0x0101e80000100800 */
        /* <DEDUP_REMOVED lines=23> */
[----:B------:R-:W-:-:S03]  /*8020*/  ISETP.GT.AND P1, PT, R4, 0x1, PT ;  /* 0x000000010400780c */ /* 0x000fc60003f24270 */
[----:B----4-:R0:W-:Y:S04]  /*8030*/  STL [R1+0x7c0], R3 ;  /* 0x0007c00301007387 */ /* 0x0101e80000100800 */
[----:B0-----:R-:W4:Y:S04]  /*8040*/  LDL.LU R3, [R1+0x1db8] ;  /* 0x001db80001037983 */ /* 0x001f280000300800 */
[----:B------:R-:W2:Y:S04]  /*8050*/  LDL R6, [R1+0xe5c] ;  /* 0x000e5c0001067983 */ /* 0x000ea80000100800 */
[----:B------:R-:W2:Y:S01]  /*8060*/  LDL R7, [R1+0xe60] ;  /* 0x000e600001077983 */ /* 0x000ea20000100800 */
[----:B---3--:R-:W-:-:S02]  /*8070*/  PRMT R12, RZ, 0x7610, R12 ;  /* 0x00007610ff0c7816 */ /* 0x008fc4000000000c */
[----:B--2---:R-:W-:-:S04]  /*8080*/  @P1 LOP3.LUT R7, R7, R6, RZ, 0x3c, !PT ;  /* 0x0000000607071212 */ /* 0x004fc800078e3cff */
[----:B------:R-:W-:-:S04]  /*8090*/  @P1 LOP3.LUT R6, R7, R6, RZ, 0x3c, !PT ;  /* 0x0000000607061212 */ /* 0x000fc800078e3cff */
[----:B------:R-:W-:-:S05]  /*80a0*/  @P1 LOP3.LUT R7, R7, R6, RZ, 0x3c, !PT ;  /* 0x0000000607071212 */ /* 0x000fca00078e3cff */
[----:B------:R-:W2:Y:S04]  /*80b0*/  @P1 LDG.E.U16 R12, desc[UR8][R6.64] ;  /* 0x00000008060c1981 */ /* 0x000ea8000c1e1500 */
[----:B--2---:R0:W-:Y:S04]  /*80c0*/  STL [R1+0x7bc], R12 ;  /* 0x0007bc0c01007387 */ /* 0x0041e80000100800 */
[----:B0-----:R-:W2:Y:S04]  /*80d0*/  LDL.LU R12, [R1+0x1db4] ;  /* 0x001db400010c7983 */ /* 0x001ea80000300800 */
[----:B------:R-:W3:Y:S04]  /*80e0*/  LDL R6, [R1+0xe54] ;  /* 0x000e540001067983 */ /* 0x000ee80000100800 */
[----:B------:R-:W3:Y:S01]  /*80f0*/  LDL R7, [R1+0xe58] ;  /* 0x000e580001077983 */ /* 0x000ee20000100800 */
[----:B----4-:R-:W-:-:S02]  /*8100*/  PRMT R3, RZ, 0x7610, R3 ;  /* 0x00007610ff037816 */ /* 0x010fc40000000003 */
[----:B---3--:R-:W-:-:S04]  /*8110*/  @P1 LOP3.LUT R7, R7, R6, RZ, 0x3c, !PT ;  /* 0x0000000607071212 */ /* 0x008fc800078e3cff */
[----:B------:R-:W-:-:S04]  /*8120*/  @P1 LOP3.LUT R6, R7, R6, RZ, 0x3c, !PT ;  /* 0x0000000607061212 */ /* 0x000fc800078e3cff */
[----:B------:R-:W-:-:S05]  /*8130*/  @P1 LOP3.LUT R7, R7, R6, RZ, 0x3c, !PT ;  /* 0x0000000607071212 */ /* 0x000fca00078e3cff */
[----:B------:R-:W3:Y:S04]  /*8140*/  @P1 LDG.E.U16 R3, desc[UR8][R6.64] ;  /* 0x0000000806031981 */ /* 0x000ee8000c1e1500 */
[----:B---3--:R0:W-:Y:S04]  /*8150*/  STL [R1+0x7b8], R3 ;  /* 0x0007b80301007387 */ /* 0x0081e80000100800 */
[----:B0-----:R-:W3:Y:S04]  /*8160*/  LDL.LU R3, [R1+0x1db0] ;  /* 0x001db00001037983 */ /* 0x001ee80000300800 */
[----:B------:R-:W4:Y:S04]  /*8170*/  LDL R6, [R1+0xe4c] ;  /* 0x000e4c0001067983 */ /* 0x000f280000100800 */
[----:B------:R-:W4:Y:S01]  /*8180*/  LDL R7, [R1+0xe50] ;  /* 0x000e500001077983 */ /* 0x000f220000100800 */
[----:B--2---:R-:W-:-:S02]  /*8190*/  PRMT R12, RZ, 0x7610, R12 ;  /* 0x00007610ff0c7816 */ /* 0x004fc4000000000c */
[----:B----4-:R-:W-:-:S04]  /*81a0*/  @P1 LOP3.LUT R7, R7, R6, RZ, 0x3c, !PT ;  /* 0x0000000607071212 */ /* 0x010fc800078e3cff */
[----:B------:R-:W-:-:S04]  /*81b0*/  @P1 LOP3.LUT R6, R7, R6, RZ, 0x3c, !PT ;  /* 0x0000000607061212 */ /* 0x000fc800078e3cff */
[----:B------:R-:W-:-:S05]  /*81c0*/  @P1 LOP3.LUT R7, R7, R6, RZ, 0x3c, !PT ;  /* 0x0000000607071212 */ /* 0x000fca00078e3cff */
[----:B------:R-:W2:Y:S04]  /*81d0*/  @P1 LDG.E.U16 R12, desc[UR8][R6.64] ;  /* 0x00000008060c1981 */ /* 0x000ea8000c1e1500 */
[----:B--2---:R0:W-:Y:S04]  /*81e0*/  STL [R1+0x7b4], R12 ;  /* 0x0007b40c01007387 */ /* 0x0041e80000100800 */
[----:B0-----:R-:W2:Y:S04]  /*81f0*/  LDL.LU R12, [R1+0x1dac] ;  /* 0x001dac00010c7983 */ /* 0x001ea80000300800 */
[----:B------:R-:W4:Y:S04]  /*8200*/  LDL R6, [R1+0xe44] ;  /* 0x000e440001067983 */ /* 0x000f280000100800 */
[----:B------:R-:W4:Y:S01]  /*8210*/  LDL R7, [R1+0xe48] ;  /* 0x000e480001077983 */ /* 0x000f220000100800 */
[----:B---3--:R-:W-:-:S02]  /*8220*/  PRMT R3, RZ, 0x7610, R3 ;  /* 0x00007610ff037816 */ /* 0x008fc40000000003 */
[----:B----4-:R-:W-:-:S04]  /*8230*/  @P1 LOP3.LUT R7, R7, R6, RZ, 0x3c, !PT ;  /* 0x0000000607071212 */ /* 0x010fc800078e3cff */
        /* <DEDUP_REMOVED lines=38> */
[----:B------:R-:W3:Y:S01]  /*84a0*/  @P1 LDG.E.U16 R3, desc[UR8][R6.64] ;  /* 0x0000000806031981 */ /* 0x000ee2000c1e1500 */
[----:B------:R-:W-:-:S03]  /*84b0*/  ISETP.GT.AND P0, PT, R4, 0x2, PT ;  /* 0x000000020400780c */ /* 0x000fc60003f04270 */
        /* <DEDUP_REMOVED lines=1595> */
[----:B------:R-:W2:Y:S01]  /*e870*/  @P0 LDG.E.U16 R12, desc[UR8][R6.64] ;  /* 0x00000008060c0981 */ /* 0x000ea2000c1e1500 */
[----:B------:R-:W-:-:S03]  /*e880*/  ISETP.GT.AND P1, PT, R4, 0x18, PT ;  /* 0x000000180400780c */ /* 0x000fc60003f24270 */
        /* <DEDUP_REMOVED lines=44> */
[----:B------:R0:W3:Y:S04]  /*eb50*/  @P1 LDG.E.U16 R3, desc[UR8][R6.64] ;  /* 0x0000000806031981 */ /* 0x0000e8000c1e1500 */
[----:B------:R-:W0:Y:S04]  /*eb60*/  LDL R6, [R1+0x874] ;  /* 0x0008740001067983 */ /* 0x000e280000100800 */
[----:B------:R-:W0:Y:S01]  /*eb70*/  LDL R7, [R1+0x878] ;  /* 0x0008780001077983 */ /* 0x000e220000100800 */
[----:B--2---:R-:W-:Y:S02]  /*eb80*/  PRMT R12, RZ, 0x7610, R12 ;  /* 0x00007610ff0c7816 */ /* 0x004fe4000000000c */
[----:B0-----:R-:W-:-:S04]  /*eb90*/  @P1 LOP3.LUT R7, R7, R6, RZ, 0x3c, !PT ;  /* 0x0000000607071212 */ /* 0x001fc800078e3cff */
[----:B------:R-:W-:-:S04]  /*eba0*/  @P1 LOP3.LUT R6, R7, R6, RZ, 0x3c, !PT ;  /* 0x0000000607061212 */ /* 0x000fc800078e3cff */
[----:B------:R-:W-:-:S05]  /*ebb0*/  @P1 LOP3.LUT R7, R7, R6, RZ, 0x3c, !PT ;  /* 0x0000000607071212 */ /* 0x000fca00078e3cff */
[----:B------:R-:W2:Y:S04]  /*ebc0*/  @P1 LDG.E.U16 R12, desc[UR8][R6.64] ;  /* 0x00000008060c1981 */ /* 0x000ea8000c1e1500 */
[----:B---3--:R-:W-:Y:S04]  /*ebd0*/  STL [R1+0x1a6c], R3 ;  /* 0x001a6c0301007387 */ /* 0x008fe80000100800 */
[----:B--2---:R0:W-:Y:S04]  /*ebe0*/  STL [R1+0x4ac], R12 ;  /* 0x0004ac0c01007387 */ /* 0x0041e80000100800 */
[----:B0-----:R-:W2:Y:S04]  /*ebf0*/  LDL.LU R12, [R1+0x1ac8] ;  /* 0x001ac800010c7983 */ /* 0x001ea80000300800 */
[----:B------:R-:W3:Y:S04]  /*ec00*/  LDL R6, [R1+0x86c] ;  /* 0x00086c0001067983 */ /* 0x000ee80000100800 */
[----:B------:R-:W3:Y:S01]  /*ec10*/  LDL R7, [R1+0x870] ;  /* 0x0008700001077983 */ /* 0x000ee20000100800 */
[----:B------:R-:W-:-:S02]  /*ec20*/  PRMT R13, RZ, 0x7610, R13 ;  /* 0x00007610ff0d7816 */ /* 0x000fc4000000000d */
        /* <DEDUP_REMOVED lines=8> */
[----:B------:R-:W-:-:S02]  /*ecb0*/  PRMT R2, RZ, 0x7610, R2 ;  /* 0x00007610ff027816 */ /* 0x000fc40000000002 */
[----:B----4-:R-:W-:-:S04]  /*ecc0*/  @P1 LOP3.LUT R7, R7, R6, RZ, 0x3c, !PT ;  /* 0x0000000607071212 */ /* 0x010fc800078e3cff */
[----:B------:R-:W-:-:S04]  /*ecd0*/  @P1 LOP3.LUT R6, R7, R6, RZ, 0x3c, !PT ;  /* 0x0000000607061212 */ /* 0x000fc800078e3cff */
[----:B------:R-:W-:-:S05]  /*ece0*/  @P1 LOP3.LUT R7, R7, R6, RZ, 0x3c, !PT ;  /* 0x0000000607071212 */ /* 0x000fca00078e3cff */
[----:B------:R-:W4:Y:S01]  /*ecf0*/  @P1 LDG.E.U16 R2, desc[UR8][R6.64] ;  /* 0x0000000806021981 */ /* 0x000f22000c1e1500 */
[----:B------:R-:W-:-:S03]  /*ed00*/  ISETP.GT.AND P2, PT, R4, 0x19, PT ;  /* 0x000000190400780c */ /* 0x000fc60003f44270 */
[----:B----4-:R0:W-:Y:S04]  /*ed10*/  STL [R1+0x28c], R2 ;  /* 0x00028c0201007387 */ /* 0x0101e80000100800 */
[----:B0-----:R-:W4:Y:S04]  /*ed20*/  LDL.LU R2, [R1+0x1ac0] ;  /* 0x001ac00001027983 */ /* 0x001f280000300800 */
[----:B------:R-:W2:Y:S04]  /*ed30*/  LDL R6, [R1+0x85c] ;  /* 0x00085c0001067983 */ /* 0x000ea80000100800 */
[----:B------:R-:W2:Y:S01]  /*ed40*/  LDL R7, [R1+0x860] ;  /* 0x0008600001077983 */ /* 0x000ea20000100800 */
[----:B------:R-:W-:-:S02]  /*ed50*/  PRMT R23, RZ, 0x7610, R23 ;  /* 0x00007610ff177816 */ /* 0x000fc40000000017 */
        /* <DEDUP_REMOVED lines=21> */
[----:B------:R-:W4:Y:S04]  /*eeb0*/  @P2 LDG.E.U16 R21, desc[UR8][R6.64] ;  /* 0x0000000806152981 */ /* 0x000f28000c1e1500 */
        /* <DEDUP_REMOVED lines=90> */
[----:B------:R0:W2:Y:S04]  /*f460*/  @P1 LDG.E.U16 R0, desc[UR8][R6.64] ;  /* 0x0000000806001981 */ /* 0x0000a8000c1e1500 */
[----:B------:R-:W0:Y:S04]  /*f470*/  LDL R6, [R1+0x7f8] ;  /* 0x0007f80001067983 */ /* 0x000e280000100800 */
[----:B------:R-:W0:Y:S01]  /*f480*/  LDL R7, [R1+0xe64] ;  /* 0x000e640001077983 */ /* 0x000e220000100800 */
[----:B------:R-:W-:Y:S02]  /*f490*/  PRMT R5, RZ, 0x7610, R5 ;  /* 0x00007610ff057816 */ /* 0x000fe40000000005 */
[----:B0-----:R-:W-:-:S04]  /*f4a0*/  @P1 LOP3.LUT R7, R7, R6, RZ, 0x3c, !PT ;  /* 0x0000000607071212 */ /* 0x001fc800078e3cff */
[----:B------:R-:W-:-:S04]  /*f4b0*/  @P1 LOP3.LUT R6, R7, R6, RZ, 0x3c, !PT ;  /* 0x0000000607061212 */ /* 0x000fc800078e3cff */
[----:B------:R-:W-:-:S05]  /*f4c0*/  @P1 LOP3.LUT R7, R7, R6, RZ, 0x3c, !PT ;  /* 0x0000000607071212 */ /* 0x000fca00078e3cff */
[----:B------:R-:W3:Y:S04]  /*f4d0*/  @P1 LDG.E.U16 R5, desc[UR8][R6.64] ;  /* 0x0000000806051981 */ /* 0x000ee8000c1e1500 */
[----:B--2---:R-:W-:Y:S04]  /*f4e0*/  STL [R1+0x1a64], R0 ;  /* 0x001a640001007387 */ /* 0x004fe80000100800 */
[----:B---3--:R0:W-:Y:S04]  /*f4f0*/  STL [R1+0x54], R5 ;  /* 0x0000540501007387 */ /* 0x0081e80000100800 */
        /* <DEDUP_REMOVED lines=16> */
[----:B------:R0:W4:Y:S04]  /*f600*/  @P1 LDG.E.U16 R12, desc[UR8][R6.64] ;  /* 0x00000008060c1981 */ /* 0x000128000c1e1500 */
[----:B------:R-:W0:Y:S04]  /*f610*/  LDL R6, [R1+0xe74] ;  /* 0x000e740001067983 */ /* 0x000e280000100800 */
[----:B------:R-:W0:Y:S01]  /*f620*/  LDL R7, [R1+0xe78] ;  /* 0x000e780001077983 */ /* 0x000e220000100800 */
[----:B------:R-:W-:Y:S02]  /*f630*/  ISETP.GT.AND P2, PT, R4, 0x1b, PT ;  /* 0x0000001b0400780c */ /* 0x000fe40003f44270 */
[----:B------:R-:W-:-:S11]  /*f640*/  PRMT R27, RZ, 0x7610, R27 ;  /* 0x00007610ff1b7816 */ /* 0x000fd6000000001b */
[----:B0-----:R-:W-:-:S04]  /*f650*/  @P2 LOP3.LUT R7, R7, R6, RZ, 0x3c, !PT ;  /* 0x0000000607072212 */ /* 0x001fc800078e3cff */
[----:B------:R-:W-:-:S04]  /*f660*/  @P2 LOP3.LUT R6, R7, R6, RZ, 0x3c, !PT ;  /* 0x0000000607062212 */ /* 0x000fc800078e3cff */
[----:B------:R-:W-:-:S05]  /*f670*/  @P2 LOP3.LUT R7, R7, R6, RZ, 0x3c, !PT ;  /* 0x0000000607072212 */ /* 0x000fca00078e3cff */
[----:B------:R-:W2:Y:S04]  /*f680*/  @P2 LDG.E.U16 R27, desc[UR8][R6.64] ;  /* 0x00000008061b2981 */ /* 0x000ea8000c1e1500 */
[----:B----4-:R0:W-:Y:S04]  /*f690*/  STL [R1+0x4c], R12 ;  /* 0x00004c0c01007387 */ /* 0x0101e80000100800 */
[----:B0-----:R-:W4:Y:S04]  /*f6a0*/  LDL R12, [R1+0xea0] ;  /* 0x000ea000010c7983 */ /* 0x001f280000100800 */
        /* <DEDUP_REMOVED lines=35> */
[----:B------:R0:W3:Y:S04]  /*f8e0*/  @P2 LDG.E.U16 R13, desc[UR8][R6.64] ;  /* 0x00000008060d2981 */ /* 0x0000e8000c1e1500 */
[----:B------:R-:W4:Y:S01]  /*f8f0*/  LDL R7, [R1+0x7f0] ;  /* 0x0007f00001077983 */ /* 0x000f220000100800 */
[----:B------:R-:W-:Y:S01]  /*f900*/  PRMT R3, RZ, 0x7610, R3 ;  /* 0x00007610ff037816 */ /* 0x000fe20000000003 */
[----:B0-----:R-:W-:Y:S02]  /*f910*/  @P2 IMAD.MOV.U32 R6, RZ, RZ, R12 ;  /* 0x000000ffff062224 */ /* 0x001fe400078e000c */
[----:B---3--:R0:W-:Y:S01]  /*f920*/  STL [R1+0x28], R13 ;  /* 0x0000280d01007387 */ /* 0x0081e20000100800 */
[----:B------:R-:W-:-:S03]  /*f930*/  PRMT R19, RZ, 0x7610, R19 ;  /* 0x00007610ff137816 */ /* 0x000fc60000000013 */
[----:B------:R-:W3:Y:S04]  /*f940*/  LDL R12, [R1+0xec0] ;  /* 0x000ec000010c7983 */ /* 0x000ee80000100800 */
[----:B----4-:R1:W4:Y:S04]  /*f950*/  @P2 LDG.E.U16 R3, desc[UR8][R6.64] ;  /* 0x0000000806032981 */ /* 0x010328000c1e1500 */
[----:B0-----:R-:W2:Y:S04]  /*f960*/  LDL R13, [R1+0xec4] ;  /* 0x000ec400010d7983 */ /* 0x001ea80000100800 */
[----:B------:R-:W1:Y:S04]  /*f970*/  LDL R6, [R1+0xe9c] ;  /* 0x000e9c0001067983 */ /* 0x000e680000100800 */
[----:B------:R-:W1:Y:S02]  /*f980*/  LDL R7, [R1+0xeac] ;  /* 0x000eac0001077983 */ /* 0x000e640000100800 */
[----:B-1----:R-:W-:-:S04]  /*f990*/  @P2 LOP3.LUT R7, R7, R6, RZ, 0x3c, !PT ;  /* 0x0000000607072212 */ /* 0x002fc800078e3cff */
[----:B------:R-:W-:-:S04]  /*f9a0*/  @P2 LOP3.LUT R6, R7, R6, RZ, 0x3c, !PT ;  /* 0x0000000607062212 */ /* 0x000fc800078e3cff */
[----:B------:R-:W-:-:S05]  /*f9b0*/  @P2 LOP3.LUT R7, R7, R6, RZ, 0x3c, !PT ;  /* 0x0000000607072212 */ /* 0x000fca00078e3cff */
[----:B------:R-:W3:Y:S04]  /*f9c0*/  @P2 LDG.E.U16 R19, desc[UR8][R6.64] ;  /* 0x0000000806132981 */ /* 0x000ee8000c1e1500 */
[----:B----4-:R0:W-:Y:S04]  /*f9d0*/  STL [R1+0x20], R3 ;  /* 0x0000200301007387 */ /* 0x0101e80000100800 */
[----:B0-----:R-:W4:Y:S04]  /*f9e0*/  LDL R3, [R1+0xecc] ;  /* 0x000ecc0001037983 */ /* 0x001f280000100800 */
[----:B---3--:R0:W-:Y:S04]  /*f9f0*/  STL [R1+0x18], R19 ;  /* 0x0000181301007387 */ /* 0x0081e80000100800 */
[----:B0-----:R-:W3:Y:S04]  /*fa00*/  LDL.LU R19, [R1+0x1a74] ;  /* 0x001a740001137983 */ /* 0x001ee80000300800 */
[----:B------:R-:W2:Y:S04]  /*fa10*/  LDL R6, [R1+0xea8] ;  /* 0x000ea80001067983 */ /* 0x000ea80000100800 */
[----:B------:R-:W2:Y:S01]  /*fa20*/  LDL R7, [R1+0xebc] ;  /* 0x000ebc0001077983 */ /* 0x000ea20000100800 */
[----:B------:R-:W-:-:S02]  /*fa30*/  PRMT R17, RZ, 0x7610, R17 ;  /* 0x00007610ff117816 */ /* 0x000fc40000000011 */
[----:B--2---:R-:W-:-:S04]  /*fa40*/  @P2 LOP3.LUT R7, R7, R6, RZ, 0x3c, !PT ;  /* 0x0000000607072212 */ /* 0x004fc800078e3cff */
        /* <DEDUP_REMOVED lines=8> */
[----:B------:R-:W-:-:S02]  /*fad0*/  PRMT R2, RZ, 0x7610, R2 ;  /* 0x00007610ff027816 */ /* 0x000fc40000000002 */
[----:B----4-:R-:W-:-:S04]  /*fae0*/  @P1 LOP3.LUT R7, R7, R6, RZ, 0x3c, !PT ;  /* 0x0000000607071212 */ /* 0x010fc800078e3cff */
[----:B------:R-:W-:-:S04]  /*faf0*/  @P1 LOP3.LUT R6, R7, R6, RZ, 0x3c, !PT ;  /* 0x0000000607061212 */ /* 0x000fc800078e3cff */
[----:B------:R-:W-:-:S05]  /*fb00*/  @P1 LOP3.LUT R7, R7, R6, RZ, 0x3c, !PT ;  /* 0x0000000607071212 */ /* 0x000fca00078e3cff */
[----:B------:R-:W4:Y:S01]  /*fb10*/  @P1 LDG.E.U16 R2, desc[UR8][R6.64] ;  /* 0x0000000806021981 */ /* 0x000f22000c1e1500 */
[----:B------:R-:W-:-:S03]  /*fb20*/  PRMT R23, RZ, 0x7610, R23 ;  /* 0x00007610ff177816 */ /* 0x000fc60000000017 */
[----:B----4-:R-:W-:Y:S04]  /*fb30*/  STL [R1+0x8], R2 ;  /* 0x0000080201007387 */ /* 0x010fe80000100800 */
[----:B------:R-:W4:Y:S01]  /*fb40*/  LDL R7, [R1+0xeb0] ;  /* 0x000eb00001077983 */ /* 0x000f220000100800 */
[----:B------:R-:W-:Y:S01]  /*fb50*/  @P1 IMAD.MOV.U32 R6, RZ, RZ, R13 ;  /* 0x000000ffff061224 */ /* 0x000fe200078e000d */
[----:B------:R-:W-:Y:S02]  /*fb60*/  PRMT R22, RZ, 0x7610, R22 ;  /* 0x00007610ff167816 */ /* 0x000fe40000000016 */
[----:B------:R-:W3:Y:S04]  /*fb70*/  LDL R13, [R1+0xee0] ;  /* 0x000ee000010d7983 */ /* 0x000ee80000100800 */
[----:B----4-:R0:W4:Y:S02]  /*fb80*/  @P1 LDG.E.U16 R23, desc[UR8][R6.64] ;  /* 0x0000000806171981 */ /* 0x010124000c1e1500 */
[----:B0-----:R-:W-:-:S02]  /*fb90*/  @P1 IMAD.MOV.U32 R6, RZ, RZ, R3 ;  /* 0x000000ffff061224 */ /* 0x001fc400078e0003 */
[----:B------:R-:W-:-:S05]  /*fba0*/  @P1 IMAD.MOV.U32 R7, RZ, RZ, R12 ;  /* 0x000000ffff071224 */ /* 0x000fca00078e000c */
[----:B------:R-:W2:Y:S04]  /*fbb0*/  @P1 LDG.E.U16 R22, desc[UR8][R6.64] ;  /* 0x0000000806161981 */ /* 0x000ea8000c1e1500 */
[----:B----4-:R0:W-:Y:S04]  /*fbc0*/  STL [R1+0x1a48], R23 ;  /* 0x001a481701007387 */ /* 0x0101e80000100800 */
[----:B------:R-:W4:Y:S04]  /*fbd0*/  LDL R6, [R1+0xec8] ;  /* 0x000ec80001067983 */ /* 0x000f280000100800 */
[----:B------:R-:W4:Y:S04]  /*fbe0*/  LDL R7, [R1+0xed4] ;  /* 0x000ed40001077983 */ /* 0x000f280000100800 */
[----:B------:R-:W3:Y:S04]  /*fbf0*/  LDL R12, [R1+0xedc] ;  /* 0x000edc00010c7983 */ /* 0x000ee80000100800 */
[----:B------:R-:W3:Y:S01]  /*fc00*/  LDL R3, [R1+0xeec] ;  /* 0x000eec0001037983 */ /* 0x000ee20000100800 */
[----:B------:R-:W-:-:S03]  /*fc10*/  PRMT R21, RZ, 0x7610, R21 ;  /* 0x00007610ff157816 */ /* 0x000fc60000000015 */
[----:B0-----:R-:W3:Y:S04]  /*fc20*/  LDL R23, [R1+0xea4] ;  /* 0x000ea40001177983 */ /* 0x001ee80000100800 */
[----:B--2---:R0:W-:Y:S04]  /*fc30*/  STL [R1+0x1a4c], R22 ;  /* 0x001a4c1601007387 */ /* 0x0041e80000100800 */
[----:B0-----:R-:W2:Y:S01]  /*fc40*/  LDL R22, [R1+0xed8] ;  /* 0x000ed80001167983 */ /* 0x001ea20000100800 */
[----:B----4-:R-:W-:-:S04]  /*fc50*/  @P1 LOP3.LUT R7, R7, R6, RZ, 0x3c, !PT ;  /* 0x0000000607071212 */ /* 0x010fc800078e3cff */
[----:B------:R-:W-:-:S04]  /*fc60*/  @P1 LOP3.LUT R6, R7, R6, RZ, 0x3c, !PT ;  /* 0x0000000607061212 */ /* 0x000fc800078e3cff */
[----:B------:R-:W-:-:S05]  /*fc70*/  @P1 LOP3.LUT R7, R7, R6, RZ, 0x3c, !PT ;  /* 0x0000000607071212 */ /* 0x000fca00078e3cff */
[----:B------:R2:W4:Y:S04]  /*fc80*/  @P1 LDG.E.U16 R21, desc[UR8][R6.64] ;  /* 0x0000000806151981 */ /* 0x000528000c1e1500 */
[----:B------:R-:W3:Y:S01]  /*fc90*/  LDL R7, [R1+0xed0] ;  /* 0x000ed00001077983 */ /* 0x000ee20000100800 */
[----:B------:R-:W-:Y:S01]  /*fca0*/  PRMT R20, RZ, 0x7610, R20 ;  /* 0x00007610ff147816 */ /* 0x000fe20000000014 */
[----:B--2---:R-:W-:Y:S01]  /*fcb0*/  @P1 IMAD.MOV.U32 R6, RZ, RZ, R22 ;  /* 0x000000ffff061224 */ /* 0x004fe200078e0016 */
[----:B------:R-:W-:-:S04]  /*fcc0*/  PRMT R18, RZ, 0x7610, R18 ;  /* 0x00007610ff127816 */ /* 0x000fc80000000012 */
[----:B---3--:R0:W2:Y:S02]  /*fcd0*/  @P1 LDG.E.U16 R20, desc[UR8][R6.64] ;  /* 0x0000000806141981 */ /* 0x0080a4000c1e1500 */
[----:B0-----:R-:W-:Y:S02]  /*fce0*/  @P1 IMAD.MOV.U32 R6, RZ, RZ, R13 ;  /* 0x000000ffff061224 */ /* 0x001fe400078e000d */
[----:B------:R-:W-:-:S05]  /*fcf0*/  @P1 IMAD.MOV.U32 R7, RZ, RZ, R23 ;  /* 0x000000ffff071224 */ /* 0x000fca00078e0017 */
[----:B------:R0:W3:Y:S04]  /*fd00*/  @P1 LDG.E.U16 R18, desc[UR8][R6.64] ;  /* 0x0000000806121981 */ /* 0x0000e8000c1e1500 */
[----:B----4-:R1:W-:Y:S04]  /*fd10*/  STL [R1+0x1a50], R21 ;  /* 0x001a501501007387 */ /* 0x0103e80000100800 */
[----:B------:R-:W4:Y:S04]  /*fd20*/  LDL R22, [R1+0xee8] ;  /* 0x000ee80001167983 */ /* 0x000f280000100800 */
[----:B-1----:R-:W4:Y:S01]  /*fd30*/  LDL R21, [R1+0xefc] ;  /* 0x000efc0001157983 */ /* 0x002f220000100800 */
[----:B------:R-:W-:Y:S01]  /*fd40*/  PRMT R16, RZ, 0x7610, R16 ;  /* 0x00007610ff107816 */ /* 0x000fe20000000010 */
[----:B0-----:R-:W-:-:S02]  /*fd50*/  @P1 IMAD.MOV.U32 R6, RZ, RZ, R3 ;  /* 0x000000ffff061224 */ /* 0x001fc400078e0003 */
[----:B------:R-:W-:-:S05]  /*fd60*/  @P1 IMAD.MOV.U32 R7, RZ, RZ, R12 ;  /* 0x000000ffff071224 */ /* 0x000fca00078e000c */
[----:B------:R4:W4:Y:S04]  /*fd70*/  @P1 LDG.E.U16 R16, desc[UR8][R6.64] ;  /* 0x0000000806101981 */ /* 0x000928000c1e1500 */
[----:B--2---:R0:W-:Y:S04]  /*fd80*/  STL [R1+0x1a54], R20 ;  /* 0x001a541401007387 */ /* 0x0041e80000100800 */
[----:B------:R-:W2:Y:S04]  /*fd90*/  LDL R13, [R1+0xef8] ;  /* 0x000ef800010d7983 */ /* 0x000ea80000100800 */
[----:B0-----:R-:W2:Y:S04]  /*fda0*/  LDL R20, [R1+0xef4] ;  /* 0x000ef40001147983 */ /* 0x001ea80000100800 */
[----:B---3--:R-:W-:Y:S04]  /*fdb0*/  STL [R1+0x1a58], R18 ;  /* 0x001a581201007387 */ /* 0x008fe80000100800 */
[----:B------:R-:W3:Y:S04]  /*fdc0*/  LDL R12, [R1+0xef0] ;  /* 0x000ef000010c7983 */ /* 0x000ee80000100800 */
[----:B------:R-:W3:Y:S01]  /*fdd0*/  LDL R3, [R1+0xf04] ;  /* 0x000f040001037983 */ /* 0x000ee20000100800 */
[----:B------:R-:W-:-:S02]  /*fde0*/  ISETP.GT.AND P2, PT, R4, 0x1d, PT ;  /* 0x0000001d0400780c */ /* 0x000fc40003f44270 */
[----:B------:R-:W-:Y:S01]  /*fdf0*/  PRMT R15, RZ, 0x7610, R15 ;  /* 0x00007610ff0f7816 */ /* 0x000fe2000000000f */
[----:B----4-:R-:W-:Y:S01]  /*fe00*/  @P1 IMAD.MOV.U32 R7, RZ, RZ, R22 ;  /* 0x000000ffff071224 */ /* 0x010fe200078e0016 */
[----:B------:R-:W-:Y:S01]  /*fe10*/  PRMT R14, RZ, 0x7610, R14 ;  /* 0x00007610ff0e7816 */ /* 0x000fe2000000000e */
[----:B------:R-:W-:-:S05]  /*fe20*/  @P1 IMAD.MOV.U32 R6, RZ, RZ, R21 ;  /* 0x000000ffff061224 */ /* 0x000fca00078e0015 */
[----:B------:R2:W4:Y:S04]  /*fe30*/  @P1 LDG.E.U16 R15, desc[UR8][R6.64] ;  /* 0x00000008060f1981 */ /* 0x000528000c1e1500 */
[----:B------:R-:W-:Y:S04]  /*fe40*/  STL [R1+0x1a5c], R16 ;  /* 0x001a5c1001007387 */ /* 0x000fe80000100800 */
[----:B------:R-:W4:Y:S04]  /*fe50*/  LDL R22, [R1+0xf00] ;  /* 0x000f000001167983 */ /* 0x000f280000100800 */
[----:B------:R-:W4:Y:S01]  /*fe60*/  LDL R21, [R1+0xf0c] ;  /* 0x000f0c0001157983 */ /* 0x000f220000100800 */
[----:B------:R-:W-:Y:S01]  /*fe70*/  PRMT R11, RZ, 0x7610, R11 ;  /* 0x00007610ff0b7816 */ /* 0x000fe2000000000b */
[----:B--2---:R-:W-:-:S02]  /*fe80*/  @P2 IMAD.MOV.U32 R6, RZ, RZ, R13 ;  /* 0x000000ffff062224 */ /* 0x004fc400078e000d */
[----:B------:R-:W-:-:S05]  /*fe90*/  @P2 IMAD.MOV.U32 R7, RZ, RZ, R20 ;  /* 0x000000ffff072224 */ /* 0x000fca00078e0014 */
[----:B------:R3:W2:Y:S02]  /*fea0*/  @P2 LDG.E.U16 R14, desc[UR8][R6.64] ;  /* 0x00000008060e2981 */ /* 0x0006a4000c1e1500 */
[----:B---3--:R-:W-:Y:S02]  /*feb0*/  @P2 IMAD.MOV.U32 R6, RZ, RZ, R3 ;  /* 0x000000ffff062224 */ /* 0x008fe400078e0003 */
[----:B------:R-:W-:-:S05]  /*fec0*/  @P2 IMAD.MOV.U32 R7, RZ, RZ, R12 ;  /* 0x000000ffff072224 */ /* 0x000fca00078e000c */
[----:B------:R0:W3:Y:S04]  /*fed0*/  @P2 LDG.E.U16 R11, desc[UR8][R6.64] ;  /* 0x00000008060b2981 */ /* 0x0000e8000c1e1500 */
[----:B----4-:R-:W-:Y:S04]  /*fee0*/  STL [R1+0x1a60], R15 ;  /* 0x001a600f01007387 */ /* 0x010fe80000100800 */
[----:B------:R-:W4:Y:S01]  /*fef0*/  LDL R20, [R1+0xf14] ;  /* 0x000f140001147983 */ /* 0x000f220000100800 */
[----:B------:R-:W-:Y:S01]  /*ff00*/  PRMT R10, RZ, 0x7610, R10 ;  /* 0x00007610ff0a7816 */ /* 0x000fe2000000000a */
[----:B0-----:R-:W-:-:S02]  /*ff10*/  @P2 IMAD.MOV.U32 R6, RZ, RZ, R21 ;  /* 0x000000ffff062224 */ /* 0x001fc400078e0015 */
[----:B------:R-:W-:-:S05]  /*ff20*/  @P2 IMAD.MOV.U32 R7, RZ, RZ, R22 ;  /* 0x000000ffff072224 */ /* 0x000fca00078e0016 */
[----:B------:R4:W4:Y:S04]  /*ff30*/  @P2 LDG.E.U16 R10, desc[UR8][R6.64] ;  /* 0x00000008060a2981 */ /* 0x000928000c1e1500 */
[----:B--2---:R0:W-:Y:S04]  /*ff40*/  STL [R1+0x1a18], R14 ;  /* 0x001a180e01007387 */ /* 0x0041e80000100800 */
[----:B------:R-:W2:Y:S04]  /*ff50*/  LDL R23, [R1+0xf10] ;  /* 0x000f100001177983 */ /* 0x000ea80000100800 */
[----:B------:R-:W2:Y:S04]  /*ff60*/  LDL R13, [R1+0xf18] ;  /* 0x000f1800010d7983 */ /* 0x000ea80000100800 */
[----:B------:R-:W2:Y:S04]  /*ff70*/  LDL R12, [R1+0xee4] ;  /* 0x000ee400010c7983 */ /* 0x000ea80000100800 */
[----:B------:R-:W2:Y:S04]  /*ff80*/  LDL R3, [R1+0xf20] ;  /* 0x000f200001037983 */ /* 0x000ea80000100800 */
[----:B0-----:R-:W2:Y:S04]  /*ff90*/  LDL R14, [R1+0xf08] ;  /* 0x000f0800010e7983 */ /* 0x001ea80000100800 */
[----:B---3--:R-:W-:Y:S04]  /*ffa0*/  STL [R1+0x1a1c], R11 ;  /* 0x001a1c0b01007387 */ /* 0x008fe80000100800 */
[----:B------:R-:W3:Y:S04]  /*ffb0*/  LDL R22, [R1+0xf1c] ;  /* 0x000f1c0001167983 */ /* 0x000ee80000100800 */
[----:B------:R-:W3:Y:S01]  /*ffc0*/  LDL R21, [R1+0xf2c] ;  /* 0x000f2c0001157983 */ /* 0x000ee20000100800 */
[----:B------:R-:W-:Y:S01]  /*ffd0*/  PRMT R9, RZ, 0x7610, R9 ;  /* 0x00007610ff097816 */ /* 0x000fe20000000009 */
[----:B----4-:R-:W-:Y:S01]  /*ffe0*/  @P2 IMAD.MOV.U32 R6, RZ, RZ, R20 ;  /* 0x000000ffff062224 */ /* 0x010fe200078e0014 */
[----:B------:R-:W-:Y:S01]  /*fff0*/  PRMT R8, RZ, 0x7610, R8 ;  /* 0x00007610ff087816 */ /* 0x000fe20000000008 */
[----:B------:R-:W-:Y:S04]  /*10000*/  STL [R1+0x1a20], R10 ;  /* 0x001a200a01007387 */ /* 0x000fe80000100800 */
[----:B------:R-:W4:Y:S01]  /*10010*/  LDL R20, [R1+0xf28] ;  /* 0x000f280001147983 */ /* 0x000f220000100800 */
[----:B--2---:R-:W-:-:S03]  /*10020*/  @P2 IMAD.MOV.U32 R7, RZ, RZ, R14 ;  /* 0x000000ffff072224 */ /* 0x004fc600078e000e */
[----:B------:R-:W2:Y:S04]  /*10030*/  LDL R14, [R1+0xf34] ;  /* 0x000f3400010e7983 */ /* 0x000ea80000100800 */
[----:B------:R0:W2:Y:S02]  /*10040*/  @P2 LDG.E.U16 R9, desc[UR8][R6.64] ;  /* 0x0000000806092981 */ /* 0x0000a4000c1e1500 */
[----:B0-----:R-:W-:Y:S02]  /*10050*/  @P2 IMAD.MOV.U32 R6, RZ, RZ, R13 ;  /* 0x000000ffff062224 */ /* 0x001fe400078e000d */
[----:B------:R-:W-:Y:S02]  /*10060*/  @P2 IMAD.MOV.U32 R7, RZ, RZ, R23 ;  /* 0x000000ffff072224 */ /* 0x000fe400078e0017 */
[----:B------:R-:W-:-:S02]  /*10070*/  @P2 IMAD.MOV.U32 R13, RZ, RZ, R12 ;  /* 0x000000ffff0d2224 */ /* 0x000fc400078e000c */
[----:B------:R-:W-:Y:S01]  /*10080*/  @P2 IMAD.MOV.U32 R12, RZ, RZ, R3 ;  /* 0x000000ffff0c2224 */ /* 0x000fe200078e0003 */
[----:B------:R0:W2:Y:S02]  /*10090*/  @P2 LDG.E.U16 R8, desc[UR8][R6.64] ;  /* 0x0000000806082981 */ /* 0x0000a4000c1e1500 */
[----:B0-----:R-:W-:-:S06]  /*100a0*/  PRMT R7, RZ, 0x7610, R7 ;  /* 0x00007610ff077816 */ /* 0x001fcc0000000007 */
[----:B------:R3:W2:Y:S01]  /*100b0*/  @P2 LDG.E.U16 R7, desc[UR8][R12.64] ;  /* 0x000000080c072981 */ /* 0x0006a2000c1e1500 */
[----:B------:R-:W-:Y:S01]  /*100c0*/  PRMT R6, RZ, 0x7610, R6 ;  /* 0x00007610ff067816 */ /* 0x000fe20000000006 */
[----:B---3--:R-:W-:Y:S02]  /*100d0*/  @P2 IMAD.MOV.U32 R12, RZ, RZ, R21 ;  /* 0x000000ffff0c2224 */ /* 0x008fe400078e0015 */
[----:B------:R-:W-:-:S05]  /*100e0*/  @P2 IMAD.MOV.U32 R13, RZ, RZ, R22 ;  /* 0x000000ffff0d2224 */ /* 0x000fca00078e0016 */
[----:B------:R4:W3:Y:S01]  /*100f0*/  @P2 LDG.E.U16 R6, desc[UR8][R12.64] ;  /* 0x000000080c062981 */ /* 0x0008e2000c1e1500 */
[----:B------:R-:W-:Y:S01]  /*10100*/  PRMT R5, RZ, 0x7610, R5 ;  /* 0x00007610ff057816 */ /* 0x000fe20000000005 */
[----:B----4-:R-:W-:Y:S02]  /*10110*/  @P2 IMAD.MOV.U32 R13, RZ, RZ, R20 ;  /* 0x000000ffff0d2224 */ /* 0x010fe400078e0014 */
[----:B--2---:R-:W-:Y:S01]  /*10120*/  STL [R1+0x1a24], R9 ;  /* 0x001a240901007387 */ /* 0x004fe20000100800 */
[----:B------:R-:W-:-:S05]  /*10130*/  @P2 IMAD.MOV.U32 R12, RZ, RZ, R14 ;  /* 0x000000ffff0c2224 */ /* 0x000fca00078e000e */
[----:B------:R0:W2:Y:S04]  /*10140*/  @P2 LDG.E.U16 R5, desc[UR8][R12.64] ;  /* 0x000000080c052981 */ /* 0x0000a8000c1e1500 */
[----:B------:R1:W-:Y:S04]  /*10150*/  STL [R1+0x1a28], R8 ;  /* 0x001a280801007387 */ /* 0x0003e80000100800 */
[----:B------:R-:W0:Y:S04]  /*10160*/  LDL R23, [R1+0x8a4] ;  /* 0x0008a40001177983 */ /* 0x000e280000100800 */
[----:B------:R-:W4:Y:S04]  /*10170*/  LDL R3, [R1+0x8a8] ;  /* 0x0008a80001037983 */ /* 0x000f280000100800 */
[----:B------:R-:W-:Y:S04]  /*10180*/  STL [R1+0x1a2c], R7 ;  /* 0x001a2c0701007387 */ /* 0x000fe80000100800 */
[----:B------:R-:W2:Y:S04]  /*10190*/  LDL R22, [R1+0xf30] ;  /* 0x000f300001167983 */ /* 0x000ea80000100800 */
[----:B-1----:R-:W2:Y:S04]  /*101a0*/  LDL R8, [R1+0xf38] ;  /* 0x000f380001087983 */ /* 0x002ea80000100800 */
[----:B---3--:R1:W-:Y:S04]  /*101b0*/  STL [R1+0x1a30], R6 ;  /* 0x001a300601007387 */ /* 0x0083e80000100800 */
[----:B------:R-:W3:Y:S01]  /*101c0*/  LDL R21, [R1+0xf24] ;  /* 0x000f240001157983 */ /* 0x000ee20000100800 */
[----:B------:R-:W-:-:S03]  /*101d0*/  ISETP.GT.AND P1, PT, R4, 0x1e, PT ;  /* 0x0000001e0400780c */ /* 0x000fc60003f24270 */
[----:B------:R-:W3:Y:S04]  /*101e0*/  LDL R20, [R1+0xf3c] ;  /* 0x000f3c0001147983 */ /* 0x000ee80000100800 */
[----:B------:R-:W3:Y:S04]  /*101f0*/  LDL R14, [R1+0xf4c] ;  /* 0x000f4c00010e7983 */ /* 0x000ee80000100800 */
[----:B-1----:R-:W3:Y:S01]  /*10200*/  LDL R6, [R1+0xf40] ;  /* 0x000f400001067983 */ /* 0x002ee20000100800 */
[----:B------:R-:W-:Y:S02]  /*10210*/  PRMT R0, RZ, 0x7610, R0 ;  /* 0x00007610ff007816 */ /* 0x000fe40000000000 */
[----:B------:R-:W-:Y:S01]  /*10220*/  PRMT R7, RZ, 0x7610, R7 ;  /* 0x00007610ff077816 */ /* 0x000fe20000000007 */
[----:B0-----:R-:W-:-:S02]  /*10230*/  @P0 IMAD.MOV.U32 R13, RZ, RZ, R23 ;  /* 0x000000ffff0d0224 */ /* 0x001fc400078e0017 */
[----:B----4-:R-:W-:-:S05]  /*10240*/  @P0 IMAD.MOV.U32 R12, RZ, RZ, R3 ;  /* 0x000000ffff0c0224 */ /* 0x010fca00078e0003 */
[----:B------:R2:W4:Y:S02]  /*10250*/  @P0 LDG.E.U16 R0, desc[UR8][R12.64] ;  /* 0x000000080c000981 */ /* 0x000524000c1e1500 */
[----:B--2---:R-:W-:Y:S02]  /*10260*/  @P1 IMAD.MOV.U32 R13, RZ, RZ, R22 ;  /* 0x000000ffff0d1224 */ /* 0x004fe400078e0016 */
[----:B------:R-:W-:-:S05]  /*10270*/  @P1 IMAD.MOV.U32 R12, RZ, RZ, R8 ;  /* 0x000000ffff0c1224 */ /* 0x000fca00078e0008 */
[----:B------:R3:W2:Y:S04]  /*10280*/  @P1 LDG.E.U16 R7, desc[UR8][R12.64] ;  /* 0x000000080c071981 */ /* 0x0006a8000c1e1500 */
[----:B------:R0:W-:Y:S01]  /*10290*/  STL [R1+0x1a34], R5 ;  /* 0x001a340501007387 */ /* 0x0001e20000100800 */
[----:B------:R-:W-:-:S03]  /*102a0*/  PRMT R11, RZ, 0x7610, R11 ;  /* 0x00007610ff0b7816 */ /* 0x000fc6000000000b */
[----:B------:R-:W2:Y:S01]  /*102b0*/  LDL R3, [R1+0xf48] ;  /* 0x000f480001037983 */ /* 0x000ea20000100800 */
[----:B---3--:R-:W-:Y:S01]  /*102c0*/  @P1 IMAD.MOV.U32 R13, RZ, RZ, R21 ;  /* 0x000000ffff0d1224 */ /* 0x008fe200078e0015 */
[----:B0-----:R-:W-:Y:S01]  /*102d0*/  PRMT R5, RZ, 0x7610, R5 ;  /* 0x00007610ff057816 */ /* 0x001fe20000000005 */
[----:B------:R-:W-:-:S05]  /*102e0*/  @P1 IMAD.MOV.U32 R12, RZ, RZ, R6 ;  /* 0x000000ffff0c1224 */ /* 0x000fca00078e0006 */
[----:B------:R0:W3:Y:S02]  /*102f0*/  @P1 LDG.E.U16 R5, desc[UR8][R12.64] ;  /* 0x000000080c051981 */ /* 0x0000e4000c1e1500 */
[----:B0-----:R-:W-:Y:S02]  /*10300*/  @P1 IMAD.MOV.U32 R12, RZ, RZ, R14 ;  /* 0x000000ffff0c1224 */ /* 0x001fe400078e000e */
[----:B------:R-:W-:-:S05]  /*10310*/  @P1 IMAD.MOV.U32 R13, RZ, RZ, R20 ;  /* 0x000000ffff0d1224 */ /* 0x000fca00078e0014 */
[----:B------:R-:W3:Y:S04]  /*10320*/  @P1 LDG.E.U16 R11, desc[UR8][R12.64] ;  /* 0x000000080c0b1981 */ /* 0x000ee8000c1e1500 */
[----:B----4-:R0:W-:Y:S04]  /*10330*/  STL [R1+0x48], R0 ;  /* 0x0000480001007387 */ /* 0x0101e80000100800 */
[----:B------:R-:W4:Y:S04]  /*10340*/  LDL R8, [R1+0xf50] ;  /* 0x000f500001087983 */ /* 0x000f280000100800 */
[----:B0-----:R-:W4:Y:S04]  /*10350*/  LDL R0, [R1+0xf54] ;  /* 0x000f540001007983 */ /* 0x001f280000100800 */
[----:B--2---:R0:W-:Y:S04]  /*10360*/  STL [R1+0x3c], R7 ;  /* 0x00003c0701007387 */ /* 0x0041e80000100800 */
[----:B------:R-:W2:Y:S04]  /*10370*/  LDL R6, [R1+0xf44] ;  /* 0x000f440001067983 */ /* 0x000ea80000100800 */
[----:B0-----:R-:W2:Y:S04]  /*10380*/  LDL R7, [R1+0xf58] ;  /* 0x000f580001077983 */ /* 0x001ea80000100800 */
[----:B---3--:R0:W-:Y:S04]  /*10390*/  STL [R1+0x34], R5 ;  /* 0x0000340501007387 */ /* 0x0081e80000100800 */
[----:B------:R-:W3:Y:S04]  /*103a0*/  LDL R14, [R1+0xf5c] ;  /* 0x000f5c00010e7983 */ /* 0x000ee80000100800 */
[----:B0-----:R-:W3:Y:S01]  /*103b0*/  LDL R5, [R1+0xf60] ;  /* 0x000f600001057983 */ /* 0x001ee20000100800 */
[----:B------:R-:W-:-:S03]  /*103c0*/  PRMT R18, RZ, 0x7610, R18 ;  /* 0x00007610ff127816 */ /* 0x000fc60000000012 */
[----:B------:R0:W-:Y:S01]  /*103d0*/  STL [R1+0x2c], R11 ;  /* 0x00002c0b01007387 */ /* 0x0001e20000100800 */
[----:B------:R-:W-:-:S03]  /*103e0*/  @P1 IMAD.MOV.U32 R13, RZ, RZ, R3 ;  /* 0x000000ffff0d1224 */ /* 0x000fc600078e0003 */
[----:B------:R-:W3:Y:S04]  /*103f0*/  LDL R3, [R1+0xf68] ;  /* 0x000f680001037983 */ /* 0x000ee80000100800 */
[----:B0-----:R-:W3:Y:S01]  /*10400*/  LDL R11, [R1+0xf6c] ;  /* 0x000f6c00010b7983 */ /* 0x001ee20000100800 */
[----:B------:R-:W-:Y:S01]  /*10410*/  PRMT R16, RZ, 0x7610, R16 ;  /* 0x00007610ff107816 */ /* 0x000fe20000000010 */
[----:B----4-:R-:W-:Y:S02]  /*10420*/  @P1 IMAD.MOV.U32 R12, RZ, RZ, R0 ;  /* 0x000000ffff0c1224 */ /* 0x010fe400078e0000 */
[----:B------:R-:W4:Y:S04]  /*10430*/  LDL R0, [R1+0xf74] ;  /* 0x000f740001007983 */ /* 0x000f280000100800 */
[----:B------:R0:W4:Y:S02]  /*10440*/  @P1 LDG.E.U16 R18, desc[UR8][R12.64] ;  /* 0x000000080c121981 */ /* 0x000124000c1e1500 */
[----:B0-----:R-:W-:-:S02]  /*10450*/  @P1 IMAD.MOV.U32 R13, RZ, RZ, R8 ;  /* 0x000000ffff0d1224 */ /* 0x001fc400078e0008 */
[----:B------:R-:W4:Y:S01]  /*10460*/  LDL R8, [R1+0xf70] ;  /* 0x000f700001087983 */ /* 0x000f220000100800 */
[----:B--2---:R-:W-:-:S03]  /*10470*/  @P1 IMAD.MOV.U32 R12, RZ, RZ, R7 ;  /* 0x000000ffff0c1224 */ /* 0x004fc600078e0007 */
[----:B------:R-:W2:Y:S04]  /*10480*/  LDL R7, [R1+0xf78] ;  /* 0x000f780001077983 */ /* 0x000ea80000100800 */
[----:B------:R0:W2:Y:S02]  /*10490*/  @P1 LDG.E.U16 R16, desc[UR8][R12.64] ;  /* 0x000000080c101981 */ /* 0x0000a4000c1e1500 */
[----:B0-----:R-:W-:Y:S02]  /*104a0*/  @P1 IMAD.MOV.U32 R13, RZ, RZ, R6 ;  /* 0x000000ffff0d1224 */ /* 0x001fe400078e0006 */
[----:B------:R-:W2:Y:S01]  /*104b0*/  LDL R6, [R1+0xf64] ;  /* 0x000f640001067983 */ /* 0x000ea20000100800 */
[----:B---3--:R-:W-:-:S03]  /*104c0*/  @P1 IMAD.MOV.U32 R12, RZ, RZ, R5 ;  /* 0x000000ffff0c1224 */ /* 0x008fc600078e0005 */
[----:B------:R-:W3:Y:S01]  /*104d0*/  LDL R5, [R1+0xf80] ;  /* 0x000f800001057983 */ /* 0x000ee20000100800 */
[----:B------:R-:W-:Y:S02]  /*104e0*/  PRMT R15, RZ, 0x7610, R15 ;  /* 0x00007610ff0f7816 */ /* 0x000fe4000000000f */
[----:B------:R-:W-:Y:S02]  /*104f0*/  PRMT R10, RZ, 0x7610, R10 ;  /* 0x00007610ff0a7816 */ /* 0x000fe4000000000a */
[----:B------:R-:W-:Y:S02]  /*10500*/  ISETP.GT.AND P0, PT, R4, 0x1f, PT ;  /* 0x0000001f0400780c */ /* 0x000fe40003f04270 */
[----:B------:R0:W3:Y:S01]  /*10510*/  @P1 LDG.E.U16 R15, desc[UR8][R12.64] ;  /* 0x000000080c0f1981 */ /* 0x0000e2000c1e1500 */
[----:B------:R-:W-:Y:S01]  /*10520*/  PRMT R9, RZ, 0x7610, R9 ;  /* 0x00007610ff097816 */ /* 0x000fe20000000009 */
[----:B0-----:R-:W-:Y:S02]  /*10530*/  @P1 IMAD.MOV.U32 R12, RZ, RZ, R11 ;  /* 0x000000ffff0c1224 */ /* 0x001fe400078e000b */
[----:B------:R-:W-:Y:S01]  /*10540*/  @P1 IMAD.MOV.U32 R13, RZ, RZ, R14 ;  /* 0x000000ffff0d1224 */ /* 0x000fe200078e000e */
[----:B------:R-:W-:-:S02]  /*10550*/  PRMT R28, RZ, 0x7610, R28 ;  /* 0x00007610ff1c7816 */ /* 0x000fc4000000001c */
[----:B------:R-:W-:Y:S01]  /*10560*/  PRMT R29, RZ, 0x7610, R29 ;  /* 0x00007610ff1d7816 */ /* 0x000fe2000000001d */
[----:B------:R-:W3:Y:S04]  /*10570*/  LDL R14, [R1+0xf90] ;  /* 0x000f9000010e7983 */ /* 0x000ee80000100800 */
[----:B------:R0:W3:Y:S04]  /*10580*/  @P1 LDG.E.U16 R10, desc[UR8][R12.64] ;  /* 0x000000080c0a1981 */ /* 0x0000e8000c1e1500 */
[----:B------:R-:W3:Y:S01]  /*10590*/  LDL R11, [R1+0xf9c] ;  /* 0x000f9c00010b7983 */ /* 0x000ee20000100800 */
[----:B0-----:R-:W-:-:S03]  /*105a0*/  @P1 IMAD.MOV.U32 R13, RZ, RZ, R3 ;  /* 0x000000ffff0d1224 */ /* 0x001fc600078e0003 */
[----:B------:R-:W3:Y:S01]  /*105b0*/  LDL R3, [R1+0xf7c] ;  /* 0x000f7c0001037983 */ /* 0x000ee20000100800 */
[----:B----4-:R-:W-:-:S03]  /*105c0*/  @P1 IMAD.MOV.U32 R12, RZ, RZ, R0 ;  /* 0x000000ffff0c1224 */ /* 0x010fc600078e0000 */
[----:B------:R-:W4:Y:S04]  /*105d0*/  LDL R0, [R1+0xf94] ;  /* 0x000f940001007983 */ /* 0x000f280000100800 */
[----:B------:R0:W4:Y:S02]  /*105e0*/  @P1 LDG.E.U16 R9, desc[UR8][R12.64] ;  /* 0x000000080c091981 */ /* 0x000124000c1e1500 */
[----:B0-----:R-:W-:Y:S02]  /*105f0*/  @P0 IMAD.MOV.U32 R13, RZ, RZ, R8 ;  /* 0x000000ffff0d0224 */ /* 0x001fe400078e0008 */
[----:B--2---:R-:W-:-:S05]  /*10600*/  @P0 IMAD.MOV.U32 R12, RZ, RZ, R7 ;  /* 0x000000ffff0c0224 */ /* 0x004fca00078e0007 */
[----:B------:R0:W2:Y:S02]  /*10610*/  @P0 LDG.E.U16 R28, desc[UR8][R12.64] ;  /* 0x000000080c1c0981 */ /* 0x0000a4000c1e1500 */
[----:B0-----:R-:W-:Y:S02]  /*10620*/  @P0 IMAD.MOV.U32 R13, RZ, RZ, R6 ;  /* 0x000000ffff0d0224 */ /* 0x001fe400078e0006 */
[----:B---3--:R-:W-:-:S05]  /*10630*/  @P0 IMAD.MOV.U32 R12, RZ, RZ, R5 ;  /* 0x000000ffff0c0224 */ /* 0x008fca00078e0005 */
[----:B------:R0:W3:Y:S02]  /*10640*/  @P0 LDG.E.U16 R29, desc[UR8][R12.64] ;  /* 0x000000080c1d0981 */ /* 0x0000e4000c1e1500 */
[----:B0-----:R-:W-:Y:S02]  /*10650*/  @P0 IMAD.MOV.U32 R13, RZ, RZ, R3 ;  /* 0x000000ffff0d0224 */ /* 0x001fe400078e0003 */
[----:B--2---:R-:W-:Y:S04]  /*10660*/  STL [R1+0x19ac], R28 ;  /* 0x0019ac1c01007387 */ /* 0x004fe80000100800 */
[----:B------:R0:W-:Y:S04]  /*10670*/  STL [R1+0xc], R10 ;  /* 0x00000c0a01007387 */ /* 0x0001e80000100800 */
[----:B0-----:R-:W2:Y:S04]  /*10680*/  LDL R10, [R1+0xf98] ;  /* 0x000f9800010a7983 */ /* 0x001ea80000100800 */
[----:B----4-:R0:W-:Y:S04]  /*10690*/  STL [R1+0x4], R9 ;  /* 0x0000040901007387 */ /* 0x0101e80000100800 */
[----:B0-----:R-:W4:Y:S04]  /*106a0*/  LDL R9, [R1+0xfb0] ;  /* 0x000fb00001097983 */ /* 0x001f280000100800 */
[----:B------:R-:W-:Y:S04]  /*106b0*/  STL [R1+0x24], R18 ;  /* 0x0000241201007387 */ /* 0x000fe80000100800 */
[----:B------:R-:W4:Y:S04]  /*106c0*/  LDL R8, [R1+0xfa8] ;  /* 0x000fa80001087983 */ /* 0x000f280000100800 */
[----:B------:R-:W4:Y:S04]  /*106d0*/  LDL R7, [R1+0xfac] ;  /* 0x000fac0001077983 */ /* 0x000f280000100800 */
[----:B------:R-:W4:Y:S04]  /*106e0*/  LDL R5, [R1+0xfa4] ;  /* 0x000fa40001057983 */ /* 0x000f280000100800 */
[----:B---3--:R-:W-:Y:S04]  /*106f0*/  STL [R1+0x19b0], R29 ;  /* 0x0019b01d01007387 */ /* 0x008fe80000100800 */
[----:B------:R-:W-:Y:S04]  /*10700*/  STL [R1+0x1c], R16 ;  /* 0x00001c1001007387 */ /* 0x000fe80000100800 */
[----:B------:R-:W3:Y:S01]  /*10710*/  LDL R6, [R1+0xfa0] ;  /* 0x000fa00001067983 */ /* 0x000ee20000100800 */
[----:B------:R-:W-:-:S03]  /*10720*/  @P0 IMAD.MOV.U32 R12, RZ, RZ, R0 ;  /* 0x000000ffff0c0224 */ /* 0x000fc600078e0000 */
[----:B------:R-:W3:Y:S04]  /*10730*/  LDL R3, [R1+0xf88] ;  /* 0x000f880001037983 */ /* 0x000ee80000100800 */
[----:B------:R-:W3:Y:S01]  /*10740*/  LDL R0, [R1+0xf8c] ;  /* 0x000f8c0001007983 */ /* 0x000ee20000100800 */
[----:B------:R-:W-:Y:S02]  /*10750*/  PRMT R27, RZ, 0x7610, R27 ;  /* 0x00007610ff1b7816 */ /* 0x000fe4000000001b */
[----:B------:R-:W-:-:S04]  /*10760*/  PRMT R26, RZ, 0x7610, R26 ;  /* 0x00007610ff1a7816 */ /* 0x000fc8000000001a */
[----:B------:R0:W3:Y:S01]  /*10770*/  @P0 LDG.E.U16 R27, desc[UR8][R12.64] ;  /* 0x000000080c1b0981 */ /* 0x0000e2000c1e1500 */
[----:B------:R-:W-:Y:S01]  /*10780*/  PRMT R25, RZ, 0x7610, R25 ;  /* 0x00007610ff197816 */ /* 0x000fe20000000019 */
[----:B0-----:R-:W-:Y:S02]  /*10790*/  @P0 IMAD.MOV.U32 R12, RZ, RZ, R11 ;  /* 0x000000ffff0c0224 */ /* 0x001fe400078e000b */
[----:B------:R-:W-:-:S05]  /*107a0*/  @P0 IMAD.MOV.U32 R13, RZ, RZ, R14 ;  /* 0x000000ffff0d0224 */ /* 0x000fca00078e000e */
[----:B------:R2:W3:Y:S01]  /*107b0*/  @P0 LDG.E.U16 R26, desc[UR8][R12.64] ;  /* 0x000000080c1a0981 */ /* 0x0004e2000c1e1500 */
[----:B------:R-:W-:Y:S02]  /*107c0*/  PRMT R24, RZ, 0x7610, R24 ;  /* 0x00007610ff187816 */ /* 0x000fe40000000018 */
[----:B------:R-:W-:Y:S02]  /*107d0*/  PRMT R19, RZ, 0x7610, R19 ;  /* 0x00007610ff137816 */ /* 0x000fe40000000013 */
[----:B------:R-:W-:Y:S01]  /*107e0*/  PRMT R17, RZ, 0x7610, R17 ;  /* 0x00007610ff117816 */ /* 0x000fe20000000011 */
[----:B--2---:R-:W-:Y:S02]  /*107f0*/  @P0 IMAD.MOV.U32 R13, RZ, RZ, R10 ;  /* 0x000000ffff0d0224 */ /* 0x004fe400078e000a */
[----:B----4-:R-:W-:-:S05]  /*10800*/  @P0 IMAD.MOV.U32 R12, RZ, RZ, R9 ;  /* 0x000000ffff0c0224 */ /* 0x010fca00078e0009 */
[----:B------:R0:W2:Y:S02]  /*10810*/  @P0 LDG.E.U16 R25, desc[UR8][R12.64] ;  /* 0x000000080c190981 */ /* 0x0000a4000c1e1500 */
[----:B0-----:R-:W-:Y:S02]  /*10820*/  @P0 IMAD.MOV.U32 R12, RZ, RZ, R7 ;  /* 0x000000ffff0c0224 */ /* 0x001fe400078e0007 */
[----:B------:R-:W-:-:S05]  /*10830*/  @P0 IMAD.MOV.U32 R13, RZ, RZ, R8 ;  /* 0x000000ffff0d0224 */ /* 0x000fca00078e0008 */
[----:B------:R0:W4:Y:S02]  /*10840*/  @P0 LDG.E.U16 R24, desc[UR8][R12.64] ;  /* 0x000000080c180981 */ /* 0x000124000c1e1500 */
[----:B0-----:R-:W-:Y:S02]  /*10850*/  @P0 IMAD.MOV.U32 R12, RZ, RZ, R5 ;  /* 0x000000ffff0c0224 */ /* 0x001fe400078e0005 */
[----:B---3--:R-:W-:-:S05]  /*10860*/  @P0 IMAD.MOV.U32 R13, RZ, RZ, R6 ;  /* 0x000000ffff0d0224 */ /* 0x008fca00078e0006 */
[----:B------:R0:W3:Y:S02]  /*10870*/  @P0 LDG.E.U16 R19, desc[UR8][R12.64] ;  /* 0x000000080c130981 */ /* 0x0000e4000c1e1500 */
[----:B0-----:R-:W-:Y:S02]  /*10880*/  @P0 IMAD.MOV.U32 R12, RZ, RZ, R0 ;  /* 0x000000ffff0c0224 */ /* 0x001fe400078e0000 */
[----:B------:R-:W-:-:S05]  /*10890*/  @P0 IMAD.MOV.U32 R13, RZ, RZ, R3 ;  /* 0x000000ffff0d0224 */ /* 0x000fca00078e0003 */
[----:B------:R-:W3:Y:S01]  /*108a0*/  @P0 LDG.E.U16 R17, desc[UR8][R12.64] ;  /* 0x000000080c110981 */ /* 0x000ee2000c1e1500 */
[----:B------:R-:W0:Y:S03]  /*108b0*/  S2R R0, SR_TID.X ;  /* 0x0000000000007919 */ /* 0x000e260000002100 */
[----:B------:R-:W-:Y:S04]  /*108c0*/  STL [R1+0x14], R15 ;  /* 0x0000140f01007387 */ /* 0x000fe80000100800 */
[----:B------:R-:W-:Y:S04]  /*108d0*/  STL [R1+0x19b4], R27 ;  /* 0x0019b41b01007387 */ /* 0x000fe80000100800 */
[----:B------:R-:W-:Y:S01]  /*108e0*/  STL [R1+0x19b8], R26 ;  /* 0x0019b81a01007387 */ /* 0x000fe20000100800 */
[----:B------:R-:W1:Y:S01]  /*108f0*/  S2R R2, SR_TID.X ;  /* 0x0000000000027919 */ /* 0x000e620000002100 */
[----:B------:R-:W-:Y:S01]  /*10900*/  BAR.SYNC.DEFER_BLOCKING 0x0 ;  /* 0x0000000000007b1d */ /* 0x000fe20000010000 */
[----:B0-----:R-:W-:-:S04]  /*10910*/  LOP3.LUT R0, R0, 0x1f, RZ, 0xc0, !PT ;  /* 0x0000001f00007812 */ /* 0x001fc800078ec0ff */
[----:B------:R-:W-:Y:S01]  /*10920*/  ISETP.GE.AND P0, PT, R0, R4, PT ;  /* 0x000000040000720c */ /* 0x000fe20003f06270 */
[----:B--2---:R-:W-:Y:S04]  /*10930*/  STL [R1+0x19bc], R25 ;  /* 0x0019bc1901007387 */ /* 0x004fe80000100800 */
[----:B----4-:R-:W-:Y:S04]  /*10940*/  STL [R1+0x19c0], R24 ;  /* 0x0019c01801007387 */ /* 0x010fe80000100800 */
[----:B---3--:R-:W-:Y:S04]  /*10950*/  STL [R1+0x19c4], R19 ;  /* 0x0019c41301007387 */ /* 0x008fe80000100800 */
[----:B------:R-:W2:Y:S04]  /*10960*/  LDL.LU R3, [R1+0x7dc] ;  /* 0x0007dc0001037983 */ /* 0x000ea80000300800 */
[----:B------:R-:W3:Y:S04]  /*10970*/  LDL.LU R21, [R1+0x7d8] ;  /* 0x0007d80001157983 */ /* 0x000ee80000300800 */
[----:B------:R-:W4:Y:S04]  /*10980*/  LDL.LU R22, [R1+0x7d4] ;  /* 0x0007d40001167983 */ /* 0x000f280000300800 */
[----:B------:R-:W-:Y:S04]  /*10990*/  STL [R1+0x1a3c], R12 ;  /* 0x001a3c0c01007387 */ /* 0x000fe80000100800 */
[----:B------:R-:W-:Y:S04]  /*109a0*/  STL [R1+0x1a38], R13 ;  /* 0x001a380d01007387 */ /* 0x000fe80000100800 */
[----:B------:R0:W-:Y:S04]  /*109b0*/  STL [R1+0x19c8], R17 ;  /* 0x0019c81101007387 */ /* 0x0001e80000100800 */
[----:B0-----:R-:W4:Y:S04]  /*109c0*/  LDL.LU R17, [R1+0x7cc] ;  /* 0x0007cc0001117983 */ /* 0x001f280000300800 */
[----:B------:R-:W4:Y:S04]  /*109d0*/  LDL.LU R13, [R1+0x7c8] ;  /* 0x0007c800010d7983 */ /* 0x000f280000300800 */
        /* <DEDUP_REMOVED lines=22> */
[----:B------:R0:W-:Y:S04]  /*10b40*/  STL [R1+0x1a40], R4 ;  /* 0x001a400401007387 */ /* 0x0001e80000100800 */
[----:B0-----:R-:W4:Y:S01]  /*10b50*/  LDL.LU R4, [R1+0x7d0] ;  /* 0x0007d00001047983 */ /* 0x001f220000300800 */
[----:B-1----:R-:W-:-:S05]  /*10b60*/  LOP3.LUT R2, R2, 0x3f, RZ, 0xc0, !PT ;  /* 0x0000003f02027812 */ /* 0x002fca00078ec0ff */
[----:B------:R-:W-:-:S05]  /*10b70*/  IMAD.SHL.U32 R2, R2, 0x2, RZ ;  /* 0x0000000202027824 */ /* 0x000fca00078e00ff */
[----:B--2---:R0:W-:Y:S04]  /*10b80*/  STS.U16 [R2+UR4], R3 ;  /* 0x0000000302007988 */ /* 0x0041e80008000404 */
[----:B---3--:R1:W-:Y:S04]  /*10b90*/  STS.U16 [R2+UR4+0x80], R21 ;  /* 0x0000801502007988 */ /* 0x0083e80008000404 */
[----:B----4-:R2:W-:Y:S04]  /*10ba0*/  STS.U16 [R2+UR4+0x100], R22 ;  /* 0x0001001602007988 */ /* 0x0105e80008000404 */
[----:B0-----:R-:W3:Y:S04]  /*10bb0*/  LDL.LU R3, [R1+0x1a6c] ;  /* 0x001a6c0001037983 */ /* 0x001ee80000300800 */
[----:B-1----:R-:W4:Y:S04]  /*10bc0*/  LDL.LU R21, [R1+0x4ac] ;  /* 0x0004ac0001157983 */ /* 0x002f280000300800 */
[----:B--2---:R-:W2:Y:S04]  /*10bd0*/  LDL.LU R22, [R1+0x4a8] ;  /* 0x0004a80001167983 */ /* 0x004ea80000300800 */
[----:B------:R0:W-:Y:S04]  /*10be0*/  STS.U16 [R2+UR4+0x4300], R23 ;  /* 0x0043001702007988 */ /* 0x0001e80008000404 */
[----:B------:R1:W-:Y:S04]  /*10bf0*/  STS.U16 [R2+UR4+0x6180], R0 ;  /* 0x0061800002007988 */ /* 0x0003e80008000404 */
[----:B0-----:R-:W4:Y:S04]  /*10c00*/  LDL.LU R23, [R1+0x28c] ;  /* 0x00028c0001177983 */ /* 0x001f280000300800 */
[----:B-1----:R-:W4:Y:S04]  /*10c10*/  LDL.LU R0, [R1+0x7bc] ;  /* 0x0007bc0001007983 */ /* 0x002f280000300800 */
[----:B------:R0:W-:Y:S04]  /*10c20*/  STS.U16 [R2+UR4+0x180], R4 ;  /* 0x0001800402007988 */ /* 0x0001e80008000404 */
[----:B0-----:R-:W3:Y:S04]  /*10c30*/  LDL.LU R4, [R1+0x7b0] ;  /* 0x0007b00001047983 */ /* 0x001ee80000300800 */
[----:B------:R-:W-:Y:S04]  /*10c40*/  STS.U16 [R2+UR4+0x200], R17 ;  /* 0x0002001102007988 */ /* 0x000fe80008000404 */
        /* <DEDUP_REMOVED lines=12> */
[----:B---3--:R0:W-:Y:S04]  /*10d10*/  STL [R1+0x1a68], R4 ;  /* 0x001a680401007387 */ /* 0x0081e80000100800 */
[----:B0-----:R-:W3:Y:S04]  /*10d20*/  LDL.LU R4, [R1+0x7b8] ;  /* 0x0007b80001047983 */ /* 0x001ee80000300800 */
[----:B------:R-:W3:Y:S04]  /*10d30*/  LDL.LU R17, [R1+0x7ac] ;  /* 0x0007ac0001117983 */ /* 0x000ee80000300800 */
        /* <DEDUP_REMOVED lines=11> */
[----:B------:R0:W-:Y:S04]  /*10df0*/  STS.U16 [R2+UR4+0x4080], R8 ;  /* 0x0040800802007988 */ /* 0x0001e80008000404 */
[----:B------:R-:W3:Y:S04]  /*10e00*/  LDL.LU R7, [R1+0x5bc] ;  /* 0x0005bc0001077983 */ /* 0x000ee80000300800 */
[----:B------:R1:W-:Y:S04]  /*10e10*/  STS.U16 [R2+UR4+0x4100], R9 ;  /* 0x0041000902007988 */ /* 0x0003e80008000404 */
[----:B------:R4:W-:Y:S04]  /*10e20*/  STS.U16 [R2+UR4+0x4180], R10 ;  /* 0x0041800a02007988 */ /* 0x0009e80008000404 */
[----:B------:R4:W-:Y:S04]  /*10e30*/  STS.U16 [R2+UR4+0x6200], R3 ;  /* 0x0062000302007988 */ /* 0x0009e80008000404 */
[----:B--2---:R2:W-:Y:S04]  /*10e40*/  STS.U16 [R2+UR4+0x6300], R22 ;  /* 0x0063001602007988 */ /* 0x0045e80008000404 */
[----:B------:R-:W-:Y:S04]  /*10e50*/  STS.U16 [R2+UR4+0x4200], R11 ;  /* 0x0042000b02007988 */ /* 0x000fe80008000404 */
[----:B------:R-:W-:Y:S04]  /*10e60*/  STS.U16 [R2+UR4+0x4280], R14 ;  /* 0x0042800e02007988 */ /* 0x000fe80008000404 */
[----:B0-----:R-:W3:Y:S04]  /*10e70*/  LDL.LU R8, [R1+0x5b8] ;  /* 0x0005b80001087983 */ /* 0x001ee80000300800 */
[----:B------:R-:W-:Y:S04]  /*10e80*/  STS.U16 [R2+UR4+0x4380], R15 ;  /* 0x0043800f02007988 */ /* 0x000fe80008000404 */
[----:B-1----:R-:W3:Y:S04]  /*10e90*/  LDL.LU R9, [R1+0x5b4] ;  /* 0x0005b40001097983 */ /* 0x002ee80000300800 */
[----:B----4-:R-:W4:Y:S04]  /*10ea0*/  LDL.LU R10, [R1+0x5b0] ;  /* 0x0005b000010a7983 */ /* 0x010f280000300800 */
[----:B------:R-:W-:Y:S04]  /*10eb0*/  STS.U16 [R2+UR4+0x6000], R16 ;  /* 0x0060001002007988 */ /* 0x000fe80008000404 */
[----:B------:R-:W-:Y:S04]  /*10ec0*/  STS.U16 [R2+UR4+0x6080], R18 ;  /* 0x0060801202007988 */ /* 0x000fe80008000404 */
[----:B------:R-:W-:Y:S01]  /*10ed0*/  STS.U16 [R2+UR4+0x6100], R20 ;  /* 0x0061001402007988 */ /* 0x000fe20008000404 */
[----:B------:R-:W-:-:S03]  /*10ee0*/  LOP3.LUT R3, R2, 0x10, RZ, 0x3c, !PT ;  /* 0x0000001002037812 */ /* 0x000fc600078e3cff */
[----:B------:R-:W-:Y:S04]  /*10ef0*/  STS.U16 [R2+UR4+0x6280], R21 ;  /* 0x0062801502007988 */ /* 0x000fe80008000404 */
[----:B--2---:R-:W2:Y:S04]  /*10f00*/  LDL.LU R22, [R1+0x5ac] ;  /* 0x0005ac0001167983 */ /* 0x004ea80000300800 */
[----:B------:R0:W-:Y:S04]  /*10f10*/  STS.U16 [R2+UR4+0x6380], R23 ;  /* 0x0063801702007988 */ /* 0x0001e80008000404 */
[----:B------:R1:W-:Y:S04]  /*10f20*/  STS.U16 [R3+UR4+0x400], R0 ;  /* 0x0004000003007988 */ /* 0x0003e80008000404 */
[----:B0-----:R-:W4:Y:S04]  /*10f30*/  LDL.LU R2, [R1+0x7b4] ;  /* 0x0007b40001027983 */ /* 0x001f280000300800 */
[----:B------:R-:W2:Y:S04]  /*10f40*/  LDL.LU R11, [R1+0x5a8] ;  /* 0x0005a800010b7983 */ /* 0x000ea80000300800 */
[----:B------:R-:W2:Y:S04]  /*10f50*/  LDL.LU R14, [R1+0x5a4] ;  /* 0x0005a400010e7983 */ /* 0x000ea80000300800 */
[----:B------:R-:W2:Y:S04]  /*10f60*/  LDL.LU R15, [R1+0x5a0] ;  /* 0x0005a000010f7983 */ /* 0x000ea80000300800 */
[----:B------:R-:W2:Y:S04]  /*10f70*/  LDL.LU R16, [R1+0x288] ;  /* 0x0002880001107983 */ /* 0x000ea80000300800 */
[----:B------:R-:W2:Y:S04]  /*10f80*/  LDL.LU R18, [R1+0x284] ;  /* 0x0002840001127983 */ /* 0x000ea80000300800 */
[----:B------:R-:W2:Y:S04]  /*10f90*/  LDL.LU R23, [R1+0x280] ;  /* 0x0002800001177983 */ /* 0x000ea80000300800 */
[----:B------:R-:W2:Y:S04]  /*10fa0*/  LDL.LU R20, [R1+0x8c] ;  /* 0x00008c0001147983 */ /* 0x000ea80000300800 */
[----:B------:R-:W2:Y:S04]  /*10fb0*/  LDL.LU R21, [R1+0x88] ;  /* 0x0000880001157983 */ /* 0x000ea80000300800 */
[----:B-1----:R-:W2:Y:S04]  /*10fc0*/  LDL.LU R0, [R1+0x84] ;  /* 0x0000840001007983 */ /* 0x002ea80000300800 */
[----:B---3--:R0:W-:Y:S04]  /*10fd0*/  STS.U16 [R3+UR4+0x480], R4 ;  /* 0x0004800403007988 */ /* 0x0081e80008000404 */
[----:B0-----:R-:W3:Y:S04]  /*10fe0*/  LDL.LU R4, [R1+0x1a68] ;  /* 0x001a680001047983 */ /* 0x001ee80000300800 */
[----:B----4-:R-:W-:Y:S04]  /*10ff0*/  STS.U16 [R3+UR4+0x500], R2 ;  /* 0x0005000203007988 */ /* 0x010fe80008000404 */
[----:B---3--:R-:W-:Y:S04]  /*11000*/  STS.U16 [R3+UR4+0x580], R4 ;  /* 0x0005800403007988 */ /* 0x008fe80008000404 */
        /* <DEDUP_REMOVED lines=16> */
[----:B--2---:R0:W-:Y:S04]  /*11110*/  STS.U16 [R3+UR4+0x4600], R22 ;  /* 0x0046001603007988 */ /* 0x0041e80008000404 */
[----:B------:R-:W-:Y:S04]  /*11120*/  STS.U16 [R3+UR4+0x4680], R11 ;  /* 0x0046800b03007988 */ /* 0x000fe80008000404 */
[----:B------:R-:W-:Y:S04]  /*11130*/  STS.U16 [R3+UR4+0x4700], R14 ;  /* 0x0047000e03007988 */ /* 0x000fe80008000404 */
[----:B------:R-:W-:Y:S04]  /*11140*/  STS.U16 [R3+UR4+0x4780], R15 ;  /* 0x0047800f03007988 */ /* 0x000fe80008000404 */
[----:B------:R-:W-:Y:S04]  /*11150*/  STS.U16 [R3+UR4+0x6400], R16 ;  /* 0x0064001003007988 */ /* 0x000fe80008000404 */
[----:B------:R-:W-:Y:S04]  /*11160*/  STS.U16 [R3+UR4+0x6480], R18 ;  /* 0x0064801203007988 */ /* 0x000fe80008000404 */
[----:B------:R1:W-:Y:S04]  /*11170*/  STS.U16 [R3+UR4+0x6500], R23 ;  /* 0x0065001703007988 */ /* 0x0003e80008000404 */
[----:B0-----:R-:W2:Y:S04]  /*11180*/  LDL.LU R22, [R1+0x80] ;  /* 0x0000800001167983 */ /* 0x001ea80000300800 */
[----:B-1----:R-:W3:Y:S04]  /*11190*/  LDL.LU R23, [R1+0x6c] ;  /* 0x00006c0001177983 */ /* 0x002ee80000300800 */
[----:B------:R-:W-:Y:S04]  /*111a0*/  STS.U16 [R3+UR4+0x6580], R20 ;  /* 0x0065801403007988 */ /* 0x000fe80008000404 */
[----:B------:R-:W-:Y:S04]  /*111b0*/  STS.U16 [R3+UR4+0x6600], R21 ;  /* 0x0066001503007988 */ /* 0x000fe80008000404 */
[----:B------:R0:W-:Y:S04]  /*111c0*/  STS.U16 [R3+UR4+0x6680], R0 ;  /* 0x0066800003007988 */ /* 0x0001e80008000404 */
[----:B0-----:R-:W4:Y:S01]  /*111d0*/  LDL.LU R0, [R1+0x79c] ;  /* 0x00079c0001007983 */ /* 0x001f220000300800 */
[----:B------:R-:W0:Y:S03]  /*111e0*/  S2R R2, SR_TID.X ;  /* 0x0000000000027919 */ /* 0x000e260000002100 */
        /* <DEDUP_REMOVED lines=16> */
[----:B------:R-:W4:Y:S01]  /*112f0*/  LDL.LU R20, [R1+0x590] ;  /* 0x0005900001147983 */ /* 0x000f220000300800 */
[----:B0-----:R-:W-:-:S05]  /*11300*/  LOP3.LUT R2, R2, 0x3f, RZ, 0xc0, !PT ;  /* 0x0000003f02027812 */ /* 0x001fca00078ec0ff */
[----:B------:R-:W-:-:S05]  /*11310*/  IMAD.SHL.U32 R2, R2, 0x2, RZ ;  /* 0x0000000202027824 */ /* 0x000fca00078e00ff */
[----:B------:R-:W-:Y:S02]  /*11320*/  LOP3.LUT R15, R2, 0x20, RZ, 0x3c, !PT ;  /* 0x00000020020f7812 */ /* 0x000fe400078e3cff */
[----:B------:R-:W4:Y:S04]  /*11330*/  LDL.LU R2, [R1+0x798] ;  /* 0x0007980001027983 */ /* 0x000f280000300800 */
[----:B------:R-:W4:Y:S04]  /*11340*/  LDL.LU R10, [R1+0x58c] ;  /* 0x00058c00010a7983 */ /* 0x000f280000300800 */
[----:B------:R-:W4:Y:S04]  /*11350*/  LDL.LU R11, [R1+0x588] ;  /* 0x00058800010b7983 */ /* 0x000f280000300800 */
[----:B------:R-:W4:Y:S04]  /*11360*/  LDL.LU R14, [R1+0x584] ;  /* 0x00058400010e7983 */ /* 0x000f280000300800 */
[----:B------:R-:W4:Y:S04]  /*11370*/  LDL.LU R16, [R1+0x580] ;  /* 0x0005800001107983 */ /* 0x000f280000300800 */
[----:B------:R-:W4:Y:S04]  /*11380*/  LDL.LU R18, [R1+0x68] ;  /* 0x0000680001127983 */ /* 0x000f280000300800 */
[----:B------:R-:W4:Y:S04]  /*11390*/  LDL.LU R21, [R1+0x64] ;  /* 0x0000640001157983 */ /* 0x000f280000300800 */
[----:B--2---:R0:W-:Y:S04]  /*113a0*/  STS.U16 [R3+UR4+0x6700], R22 ;  /* 0x0067001603007988 */ /* 0x0041e80008000404 */
[----:B---3--:R1:W-:Y:S04]  /*113b0*/  STS.U16 [R3+UR4+0x6780], R23 ;  /* 0x0067801703007988 */ /* 0x0083e80008000404 */
[----:B0-----:R-:W2:Y:S04]  /*113c0*/  LDL.LU R22, [R1+0x60] ;  /* 0x0000600001167983 */ /* 0x001ea80000300800 */
[----:B-1----:R-:W3:Y:S04]  /*113d0*/  LDL.LU R23, [R1+0x5c] ;  /* 0x00005c0001177983 */ /* 0x002ee80000300800 */
[----:B------:R0:W-:Y:S04]  /*113e0*/  STL [R1+0x19cc], R3 ;  /* 0x0019cc0301007387 */ /* 0x0001e80000100800 */
[----:B0-----:R-:W2:Y:S04]  /*113f0*/  LDL.LU R3, [R1+0x794] ;  /* 0x0007940001037983 */ /* 0x001ea80000300800 */
[----:B----4-:R0:W-:Y:S04]  /*11400*/  STS.U16 [R15+UR4+0x800], R0 ;  /* 0x000800000f007988 */ /* 0x0101e80008000404 */
[----:B0-----:R-:W4:Y:S04]  /*11410*/  LDL.LU R0, [R1+0x1a64] ;  /* 0x001a640001007983 */ /* 0x001f280000300800 */
[----:B------:R0:W-:Y:S02]  /*11420*/  STS.U16 [R15+UR4+0x880], R2 ;  /* 0x000880020f007988 */ /* 0x0001e40008000404 */
[----:B0-----:R-:W0:Y:S02]  /*11430*/  S2R R2, SR_TID.X ;  /* 0x0000000000027919 */ /* 0x001e240000002100 */
[----:B0-----:R-:W-:-:S05]  /*11440*/  LOP3.LUT R2, R2, 0x3f, RZ, 0xc0, !PT ;  /* 0x0000003f02027812 */ /* 0x001fca00078ec0ff */
[----:B------:R-:W-:Y:S01]  /*11450*/  IMAD.SHL.U32 R2, R2, 0x2, RZ ;  /* 0x0000000202027824 */ /* 0x000fe200078e00ff */
[----:B--2---:R-:W-:Y:S04]  /*11460*/  STS.U16 [R15+UR4+0x900], R3 ;  /* 0x000900030f007988 */ /* 0x004fe80008000404 */
        /* <DEDUP_REMOVED lines=16> */
[----:B------:R0:W-:Y:S04]  /*11570*/  STS.U16 [R15+UR4+0x4980], R20 ;  /* 0x004980140f007988 */ /* 0x0001e80008000404 */
[----:B------:R-:W-:Y:S04]  /*11580*/  STS.U16 [R15+UR4+0x4a00], R10 ;  /* 0x004a000a0f007988 */ /* 0x000fe80008000404 */
[----:B------:R-:W-:Y:S04]  /*11590*/  STS.U16 [R15+UR4+0x4a80], R11 ;  /* 0x004a800b0f007988 */ /* 0x000fe80008000404 */
[----:B------:R-:W-:Y:S04]  /*115a0*/  STS.U16 [R15+UR4+0x4b00], R14 ;  /* 0x004b000e0f007988 */ /* 0x000fe80008000404 */
[----:B------:R-:W-:Y:S04]  /*115b0*/  STS.U16 [R15+UR4+0x4b80], R16 ;  /* 0x004b80100f007988 */ /* 0x000fe80008000404 */
[----:B------:R-:W-:Y:S04]  /*115c0*/  STS.U16 [R15+UR4+0x6800], R18 ;  /* 0x006800120f007988 */ /* 0x000fe80008000404 */
[----:B------:R1:W-:Y:S04]  /*115d0*/  STS.U16 [R15+UR4+0x6880], R21 ;  /* 0x006880150f007988 */ /* 0x0003e80008000404 */
[----:B------:R2:W-:Y:S04]  /*115e0*/  STS.U16 [R15+UR4+0x6900], R22 ;  /* 0x006900160f007988 */ /* 0x0005e80008000404 */
[----:B0-----:R-:W4:Y:S04]  /*115f0*/  LDL.LU R20, [R1+0x54] ;  /* 0x0000540001147983 */ /* 0x001f280000300800 */
[----:B---3--:R0:W-:Y:S04]  /*11600*/  STS.U16 [R15+UR4+0x6980], R23 ;  /* 0x006980170f007988 */ /* 0x0081e80008000404 */
[----:B-1----:R-:W3:Y:S04]  /*11610*/  LDL.LU R21, [R1+0x50] ;  /* 0x0000500001157983 */ /* 0x002ee80000300800 */
[----:B--2---:R-:W2:Y:S04]  /*11620*/  LDL.LU R22, [R1+0x4c] ;  /* 0x00004c0001167983 */ /* 0x004ea80000300800 */
[----:B0-----:R-:W2:Y:S04]  /*11630*/  LDL.LU R23, [R1+0x77c] ;  /* 0x00077c0001177983 */ /* 0x001ea80000300800 */
        /* <DEDUP_REMOVED lines=14> */
[----:B----4-:R0:W-:Y:S04]  /*11720*/  STS.U16 [R15+UR4+0x6a00], R0 ;  /* 0x006a00000f007988 */ /* 0x0101e80008000404 */
[----:B------:R-:W4:Y:S04]  /*11730*/  LDL.LU R7, [R1+0x57c] ;  /* 0x00057c0001077983 */ /* 0x000f280000300800 */
[----:B------:R-:W4:Y:S01]  /*11740*/  LDL.LU R11, [R1+0x574] ;  /* 0x00057400010b7983 */ /* 0x000f220000300800 */
[----:B0-----:R-:W-:-:S03]  /*11750*/  LOP3.LUT R0, R2, 0x30, RZ, 0x3c, !PT ;  /* 0x0000003002007812 */ /* 0x001fc600078e3cff */
[----:B------:R-:W4:Y:S04]  /*11760*/  LDL.LU R2, [R1+0x778] ;  /* 0x0007780001027983 */ /* 0x000f280000300800 */
[----:B------:R-:W4:Y:S04]  /*11770*/  LDL.LU R8, [R1+0x56c] ;  /* 0x00056c0001087983 */ /* 0x000f280000300800 */
[----:B------:R-:W4:Y:S04]  /*11780*/  LDL.LU R9, [R1+0x564] ;  /* 0x0005640001097983 */ /* 0x000f280000300800 */
[----:B------:R-:W4:Y:S04]  /*11790*/  LDL.LU R10, [R1+0x55c] ;  /* 0x00055c00010a7983 */ /* 0x000f280000300800 */
[----:B------:R-:W4:Y:S04]  /*117a0*/  LDL.LU R14, [R1+0x554] ;  /* 0x00055400010e7983 */ /* 0x000f280000300800 */
[----:B------:R-:W4:Y:S04]  /*117b0*/  LDL.LU R16, [R1+0x54c] ;  /* 0x00054c0001107983 */ /* 0x000f280000300800 */
[----:B------:R-:W4:Y:S04]  /*117c0*/  LDL.LU R18, [R1+0x544] ;  /* 0x0005440001127983 */ /* 0x000f280000300800 */
[----:B------:R0:W-:Y:S04]  /*117d0*/  STS.U16 [R15+UR4+0x6a80], R20 ;  /* 0x006a80140f007988 */ /* 0x0001e80008000404 */
[----:B---3--:R1:W-:Y:S04]  /*117e0*/  STS.U16 [R15+UR4+0x6b00], R21 ;  /* 0x006b00150f007988 */ /* 0x0083e80008000404 */
[----:B0-----:R-:W3:Y:S04]  /*117f0*/  LDL.LU R20, [R1+0x44] ;  /* 0x0000440001147983 */ /* 0x001ee80000300800 */
[----:B--2---:R0:W-:Y:S04]  /*11800*/  STS.U16 [R15+UR4+0x6b80], R22 ;  /* 0x006b80160f007988 */ /* 0x0041e80008000404 */
[----:B------:R2:W-:Y:S04]  /*11810*/  STS.U16 [R0+UR4+0xc00], R23 ;  /* 0x000c001700007988 */ /* 0x0005e80008000404 */
[----:B-1----:R-:W3:Y:S04]  /*11820*/  LDL.LU R21, [R1+0x40] ;  /* 0x0000400001157983 */ /* 0x002ee80000300800 */
[----:B0-----:R-:W3:Y:S04]  /*11830*/  LDL.LU R15, [R1+0x1a60] ;  /* 0x001a6000010f7983 */ /* 0x001ee80000300800 */
[----:B------:R-:W3:Y:S04]  /*11840*/  LDL.LU R22, [R1+0x38] ;  /* 0x0000380001167983 */ /* 0x000ee80000300800 */
[----:B--2---:R-:W2:Y:S04]  /*11850*/  LDL.LU R23, [R1+0x30] ;  /* 0x0000300001177983 */ /* 0x004ea80000300800 */
[----:B----4-:R-:W-:Y:S04]  /*11860*/  STS.U16 [R0+UR4+0xc80], R2 ;  /* 0x000c800200007988 */ /* 0x010fe80008000404 */
        /* <DEDUP_REMOVED lines=20> */
[----:B------:R1:W-:Y:S04]  /*119b0*/  STS.U16 [R0+UR4+0x4f00], R16 ;  /* 0x004f001000007988 */ /* 0x0003e80008000404 */
[----:B------:R4:W-:Y:S04]  /*119c0*/  STS.U16 [R0+UR4+0x4f80], R18 ;  /* 0x004f801200007988 */ /* 0x0009e80008000404 */
[----:B0-----:R-:W2:Y:S04]  /*119d0*/  LDL.LU R11, [R1+0x28] ;  /* 0x00002800010b7983 */ /* 0x001ea80000300800 */
[----:B------:R-:W2:Y:S04]  /*119e0*/  LDL.LU R3, [R1+0x20] ;  /* 0x0000200001037983 */ /* 0x000ea80000300800 */
[----:B-1----:R-:W2:Y:S04]  /*119f0*/  LDL.LU R16, [R1+0x18] ;  /* 0x0000180001107983 */ /* 0x002ea80000300800 */
[----:B----4-:R-:W4:Y:S01]  /*11a00*/  LDL.LU R18, [R1+0x10] ;  /* 0x0000100001127983 */ /* 0x010f220000300800 */
[----:B------:R-:W0:Y:S02]  /*11a10*/  S2R R2, SR_TID.X ;  /* 0x0000000000027919 */ /* 0x000e240000002100 */
[----:B0-----:R-:W-:-:S05]  /*11a20*/  LOP3.LUT R2, R2, 0x3f, RZ, 0xc0, !PT ;  /* 0x0000003f02027812 */ /* 0x001fca00078ec0ff */
[----:B------:R-:W-:Y:S01]  /*11a30*/  IMAD.SHL.U32 R2, R2, 0x2, RZ ;  /* 0x0000000202027824 */ /* 0x000fe200078e00ff */
[----:B---3--:R0:W-:Y:S04]  /*11a40*/  STS.U16 [R0+UR4+0x6c00], R20 ;  /* 0x006c001400007988 */ /* 0x0081e80008000404 */
[----:B------:R1:W-:Y:S04]  /*11a50*/  STS.U16 [R0+UR4+0x6c80], R21 ;  /* 0x006c801500007988 */ /* 0x0003e80008000404 */
[----:B0-----:R-:W3:Y:S04]  /*11a60*/  LDL.LU R20, [R1+0x75c] ;  /* 0x00075c0001147983 */ /* 0x001ee80000300800 */
[----:B------:R0:W-:Y:S04]  /*11a70*/  STS.U16 [R0+UR4+0x6d00], R22 ;  /* 0x006d001600007988 */ /* 0x0001e80008000404 */
[----:B--2---:R2:W-:Y:S04]  /*11a80*/  STS.U16 [R0+UR4+0x6d80], R23 ;  /* 0x006d801700007988 */ /* 0x0045e80008000404 */
[----:B-1----:R-:W3:Y:S04]  /*11a90*/  LDL.LU R21, [R1+0x754] ;  /* 0x0007540001157983 */ /* 0x002ee80000300800 */
[----:B0-----:R-:W3:Y:S04]  /*11aa0*/  LDL.LU R22, [R1+0x74c] ;  /* 0x00074c0001167983 */ /* 0x001ee80000300800 */
[----:B--2---:R-:W2:Y:S04]  /*11ab0*/  LDL.LU R23, [R1+0x744] ;  /* 0x0007440001177983 */ /* 0x004ea80000300800 */
        /* <DEDUP_REMOVED lines=18> */
[----:B------:R0:W-:Y:S04]  /*11be0*/  STS.U16 [R0+UR4+0x6e00], R11 ;  /* 0x006e000b00007988 */ /* 0x0001e80008000404 */
[----:B------:R1:W-:Y:S04]  /*11bf0*/  STS.U16 [R0+UR4+0x6e80], R3 ;  /* 0x006e800300007988 */ /* 0x0003e80008000404 */
[----:B------:R1:W-:Y:S04]  /*11c00*/  STS.U16 [R0+UR4+0x6f00], R16 ;  /* 0x006f001000007988 */ /* 0x0003e80008000404 */
[----:B----4-:R4:W-:Y:S04]  /*11c10*/  STS.U16 [R0+UR4+0x6f80], R18 ;  /* 0x006f801200007988 */ /* 0x0109e80008000404 */
[----:B0-----:R-:W2:Y:S01]  /*11c20*/  LDL.LU R11, [R1+0x8] ;  /* 0x00000800010b7983 */ /* 0x001ea20000300800 */
[----:B-1----:R-:W-:-:S03]  /*11c30*/  LOP3.LUT R3, R2, 0x40, RZ, 0x3c, !PT ;  /* 0x0000004002037812 */ /* 0x002fc600078e3cff */
[----:B------:R-:W2:Y:S04]  /*11c40*/  LDL.LU R2, [R1+0x73c] ;  /* 0x00073c0001027983 */ /* 0x000ea80000300800 */
[----:B------:R-:W2:Y:S04]  /*11c50*/  LDL.LU R16, [R1+0x1a5c] ;  /* 0x001a5c0001107983 */ /* 0x000ea80000300800 */
[----:B----4-:R-:W4:Y:S04]  /*11c60*/  LDL.LU R18, [R1+0x1a58] ;  /* 0x001a580001127983 */ /* 0x010f280000300800 */
[----:B------:R0:W-:Y:S04]  /*11c70*/  STL [R1+0x19d0], R0 ;  /* 0x0019d00001007387 */ /* 0x0001e80000100800 */
[----:B0-----:R-:W4:Y:S04]  /*11c80*/  LDL.LU R0, [R1+0x734] ;  /* 0x0007340001007983 */ /* 0x001f280000300800 */
[----:B---3--:R0:W-:Y:S04]  /*11c90*/  STS.U16 [R3+UR4+0x1000], R20 ;  /* 0x0010001403007988 */ /* 0x0081e80008000404 */
[----:B------:R1:W-:Y:S04]  /*11ca0*/  STS.U16 [R3+UR4+0x1080], R21 ;  /* 0x0010801503007988 */ /* 0x0003e80008000404 */
[----:B------:R3:W-:Y:S04]  /*11cb0*/  STS.U16 [R3+UR4+0x1100], R22 ;  /* 0x0011001603007988 */ /* 0x0007e80008000404 */
[----:B--2---:R2:W-:Y:S04]  /*11cc0*/  STS.U16 [R3+UR4+0x1180], R23 ;  /* 0x0011801703007988 */ /* 0x0045e80008000404 */
[----:B0-----:R-:W4:Y:S04]  /*11cd0*/  LDL.LU R20, [R1+0x1a54] ;  /* 0x001a540001147983 */ /* 0x001f280000300800 */
[----:B-1----:R-:W4:Y:S04]  /*11ce0*/  LDL.LU R21, [R1+0x1a50] ;  /* 0x001a500001157983 */ /* 0x002f280000300800 */
[----:B---3--:R-:W3:Y:S04]  /*11cf0*/  LDL.LU R22, [R1+0x1a4c] ;  /* 0x001a4c0001167983 */ /* 0x008ee80000300800 */
[----:B--2---:R-:W2:Y:S04]  /*11d00*/  LDL.LU R23, [R1+0x1a48] ;  /* 0x001a480001177983 */ /* 0x004ea80000300800 */
[----:B------:R-:W-:Y:S04]  /*11d10*/  STS.U16 [R3+UR4+0x1200], R2 ;  /* 0x0012000203007988 */ /* 0x000fe80008000404 */
        /* <DEDUP_REMOVED lines=14> */
[----:B0-----:R-:W4:Y:S04]  /*11e00*/  LDL.LU R14, [R1+0x71c] ;  /* 0x00071c00010e7983 */ /* 0x001f280000300800 */
[----:B------:R-:W3:Y:S01]  /*11e10*/  LDL.LU R4, [R1+0x714] ;  /* 0x0007140001047983 */ /* 0x000ee20000300800 */
[----:B------:R-:W0:Y:S03]  /*11e20*/  S2R R2, SR_TID.X ;  /* 0x0000000000027919 */ /* 0x000e260000002100 */
[----:B------:R-:W-:Y:S04]  /*11e30*/  STS.U16 [R3+UR4+0x5180], R6 ;  /* 0x0051800603007988 */ /* 0x000fe80008000404 */
[----:B------:R-:W-:Y:S04]  /*11e40*/  STS.U16 [R3+UR4+0x5200], R7 ;  /* 0x0052000703007988 */ /* 0x000fe80008000404 */
[----:B------:R-:W-:Y:S04]  /*11e50*/  STS.U16 [R3+UR4+0x5280], R8 ;  /* 0x0052800803007988 */ /* 0x000fe80008000404 */
[----:B------:R-:W-:Y:S04]  /*11e60*/  STS.U16 [R3+UR4+0x5300], R9 ;  /* 0x0053000903007988 */ /* 0x000fe80008000404 */
[----:B------:R-:W-:Y:S04]  /*11e70*/  STS.U16 [R3+UR4+0x5380], R10 ;  /* 0x0053800a03007988 */ /* 0x000fe80008000404 */
[----:B------:R-:W-:Y:S04]  /*11e80*/  STS.U16 [R3+UR4+0x7000], R11 ;  /* 0x0070000b03007988 */ /* 0x000fe80008000404 */
[----:B---3--:R1:W-:Y:S04]  /*11e90*/  STL [R1+0x1a44], R4 ;  /* 0x001a440401007387 */ /* 0x0083e80000100800 */
[----:B-1----:R-:W3:Y:S04]  /*11ea0*/  LDL.LU R4, [R1+0x718] ;  /* 0x0007180001047983 */ /* 0x002ee80000300800 */
[----:B------:R-:W3:Y:S01]  /*11eb0*/  LDL.LU R12, [R1+0x710] ;  /* 0x00071000010c7983 */ /* 0x000ee20000300800 */
[----:B0-----:R-:W-:-:S03]  /*11ec0*/  LOP3.LUT R2, R2, 0x3f, RZ, 0xc0, !PT ;  /* 0x0000003f02027812 */ /* 0x001fc600078ec0ff */
[----:B------:R-:W3:Y:S04]  /*11ed0*/  LDL.LU R13, [R1+0x70c] ;  /* 0x00070c00010d7983 */ /* 0x000ee80000300800 */
[----:B------:R-:W3:Y:S04]  /*11ee0*/  LDL.LU R5, [R1+0x708] ;  /* 0x0007080001057983 */ /* 0x000ee80000300800 */
[----:B------:R-:W3:Y:S04]  /*11ef0*/  LDL.LU R6, [R1+0x704] ;  /* 0x0007040001067983 */ /* 0x000ee80000300800 */
[----:B------:R-:W3:Y:S04]  /*11f00*/  LDL.LU R7, [R1+0x700] ;  /* 0x0007000001077983 */ /* 0x000ee80000300800 */
[----:B------:R-:W3:Y:S04]  /*11f10*/  LDL.LU R19, [R1+0x5f8] ;  /* 0x0005f80001137983 */ /* 0x000ee80000300800 */
[----:B--2---:R-:W-:Y:S01]  /*11f20*/  STS.U16 [R3+UR4+0x7080], R23 ;  /* 0x0070801703007988 */ /* 0x004fe20008000404 */
[----:B------:R-:W-:-:S03]  /*11f30*/  IMAD.SHL.U32 R2, R2, 0x2, RZ ;  /* 0x0000000202027824 */ /* 0x000fc600078e00ff */
[----:B------:R-:W2:Y:S04]  /*11f40*/  LDL.LU R24, [R1+0x5f4] ;  /* 0x0005f40001187983 */ /* 0x000ea80000300800 */
[----:B------:R-:W-:Y:S04]  /*11f50*/  STS.U16 [R3+UR4+0x7100], R22 ;  /* 0x0071001603007988 */ /* 0x000fe80008000404 */
        /* <DEDUP_REMOVED lines=8> */
[----:B------:R-:W2:Y:S01]  /*11fe0*/  LDL.LU R28, [R1+0x5e0] ;  /* 0x0005e000011c7983 */ /* 0x000ea20000300800 */
[----:B------:R-:W-:-:S03]  /*11ff0*/  LOP3.LUT R17, R2, 0x50, RZ, 0x3c, !PT ;  /* 0x0000005002117812 */ /* 0x000fc600078e3cff */
[----:B------:R0:W-:Y:S04]  /*12000*/  STS.U16 [R3+UR4+0x7380], R15 ;  /* 0x0073800f03007988 */ /* 0x0001e80008000404 */
[----:B----4-:R1:W-:Y:S04]  /*12010*/  STS.U16 [R17+UR4+0x1400], R14 ;  /* 0x0014000e11007988 */ /* 0x0103e80008000404 */
[----:B0-----:R-:W4:Y:S04]  /*12020*/  LDL.LU R15, [R1+0x5fc] ;  /* 0x0005fc00010f7983 */ /* 0x001f280000300800 */
[----:B------:R-:W2:Y:S04]  /*12030*/  LDL.LU R8, [R1+0x500] ;  /* 0x0005000001087983 */ /* 0x000ea80000300800 */
[----:B------:R-:W2:Y:S04]  /*12040*/  LDL.LU R9, [R1+0x4fc] ;  /* 0x0004fc0001097983 */ /* 0x000ea80000300800 */
[----:B------:R-:W2:Y:S04]  /*12050*/  LDL.LU R10, [R1+0x4f8] ;  /* 0x0004f800010a7983 */ /* 0x000ea80000300800 */
[----:B------:R-:W2:Y:S04]  /*12060*/  LDL.LU R11, [R1+0x4f4] ;  /* 0x0004f400010b7983 */ /* 0x000ea80000300800 */
[----:B-1----:R-:W2:Y:S04]  /*12070*/  LDL.LU R14, [R1+0x4f0] ;  /* 0x0004f000010e7983 */ /* 0x002ea80000300800 */
[----:B------:R-:W2:Y:S04]  /*12080*/  LDL.LU R2, [R1+0x4ec] ;  /* 0x0004ec0001027983 */ /* 0x000ea80000300800 */
[----:B------:R-:W2:Y:S04]  /*12090*/  LDL.LU R0, [R1+0x4e8] ;  /* 0x0004e80001007983 */ /* 0x000ea80000300800 */
[----:B------:R-:W2:Y:S04]  /*120a0*/  LDL.LU R3, [R1+0x4e4] ;  /* 0x0004e40001037983 */ /* 0x000ea80000300800 */
[----:B---3--:R0:W-:Y:S04]  /*120b0*/  STS.U16 [R17+UR4+0x1480], R4 ;  /* 0x0014800411007988 */ /* 0x0081e80008000404 */
[----:B0-----:R-:W3:Y:S04]  /*120c0*/  LDL.LU R4, [R1+0x1a44] ;  /* 0x001a440001047983 */ /* 0x001ee80000300800 */
[----:B---3--:R0:W-:Y:S04]  /*120d0*/  STS.U16 [R17+UR4+0x1500], R4 ;  /* 0x0015000411007988 */ /* 0x0081e80008000404 */
[----:B------:R1:W-:Y:S04]  /*120e0*/  STS.U16 [R17+UR4+0x1580], R12 ;  /* 0x0015800c11007988 */ /* 0x0003e80008000404 */
[----:B------:R3:W-:Y:S04]  /*120f0*/  STS.U16 [R17+UR4+0x1600], R13 ;  /* 0x0016000d11007988 */ /* 0x0007e80008000404 */
[----:B------:R4:W-:Y:S04]  /*12100*/  STS.U16 [R17+UR4+0x1680], R5 ;  /* 0x0016800511007988 */ /* 0x0009e80008000404 */
[----:B------:R2:W-:Y:S04]  /*12110*/  STS.U16 [R17+UR4+0x1700], R6 ;  /* 0x0017000611007988 */ /* 0x0005e80008000404 */
[----:B------:R2:W-:Y:S04]  /*12120*/  STS.U16 [R17+UR4+0x1780], R7 ;  /* 0x0017800711007988 */ /* 0x0005e80008000404 */
[----:B0-----:R-:W2:Y:S04]  /*12130*/  LDL.LU R4, [R1+0x1a40] ;  /* 0x001a400001047983 */ /* 0x001ea80000300800 */
[----:B-1----:R-:W2:Y:S04]  /*12140*/  LDL.LU R12, [R1+0x1a3c] ;  /* 0x001a3c00010c7983 */ /* 0x002ea80000300800 */
[----:B---3--:R-:W3:Y:S04]  /*12150*/  LDL.LU R13, [R1+0x1a38] ;  /* 0x001a3800010d7983 */ /* 0x008ee80000300800 */
[----:B----4-:R-:W4:Y:S04]  /*12160*/  LDL.LU R5, [R1+0x1a34] ;  /* 0x001a340001057983 */ /* 0x010f280000300800 */
[----:B--2---:R-:W2:Y:S04]  /*12170*/  LDL.LU R6, [R1+0x1a30] ;  /* 0x001a300001067983 */ /* 0x004ea80000300800 */
[----:B------:R-:W3:Y:S04]  /*12180*/  LDL.LU R7, [R1+0x1a2c] ;  /* 0x001a2c0001077983 */ /* 0x000ee80000300800 */
[----:B------:R0:W-:Y:S04]  /*12190*/  STS.U16 [R17+UR4+0x3400], R15 ;  /* 0x0034000f11007988 */ /* 0x0001e80008000404 */
[----:B------:R1:W-:Y:S04]  /*121a0*/  STS.U16 [R17+UR4+0x3480], R19 ;  /* 0x0034801311007988 */ /* 0x0003e80008000404 */
[----:B------:R1:W-:Y:S04]  /*121b0*/  STS.U16 [R17+UR4+0x3500], R24 ;  /* 0x0035001811007988 */ /* 0x0003e80008000404 */
[----:B------:R1:W-:Y:S04]  /*121c0*/  STS.U16 [R17+UR4+0x3580], R25 ;  /* 0x0035801911007988 */ /* 0x0003e80008000404 */
[----:B------:R1:W-:Y:S04]  /*121d0*/  STS.U16 [R17+UR4+0x3600], R26 ;  /* 0x0036001a11007988 */ /* 0x0003e80008000404 */
[----:B------:R1:W-:Y:S04]  /*121e0*/  STS.U16 [R17+UR4+0x3680], R27 ;  /* 0x0036801b11007988 */ /* 0x0003e80008000404 */
[----:B0-----:R-:W4:Y:S04]  /*121f0*/  LDL.LU R15, [R1+0x6fc] ;  /* 0x0006fc00010f7983 */ /* 0x001f280000300800 */
[----:B-1----:R-:W4:Y:S04]  /*12200*/  LDL.LU R19, [R1+0x6f8] ;  /* 0x0006f80001137983 */ /* 0x002f280000300800 */
[----:B------:R-:W4:Y:S04]  /*12210*/  LDL.LU R24, [R1+0x6f4] ;  /* 0x0006f40001187983 */ /* 0x000f280000300800 */
[----:B------:R-:W4:Y:S04]  /*12220*/  LDL.LU R25, [R1+0x6f0] ;  /* 0x0006f00001197983 */ /* 0x000f280000300800 */
[----:B------:R-:W4:Y:S04]  /*12230*/  LDL.LU R26, [R1+0x6ec] ;  /* 0x0006ec00011a7983 */ /* 0x000f280000300800 */
[----:B------:R0:W-:Y:S04]  /*12240*/  STS.U16 [R17+UR4+0x3700], R29 ;  /* 0x0037001d11007988 */ /* 0x0001e80008000404 */
[----:B------:R-:W4:Y:S04]  /*12250*/  LDL.LU R27, [R1+0x6e8] ;  /* 0x0006e800011b7983 */ /* 0x000f280000300800 */
[----:B------:R1:W-:Y:S04]  /*12260*/  STS.U16 [R17+UR4+0x3780], R28 ;  /* 0x0037801c11007988 */ /* 0x0003e80008000404 */
[----:B------:R1:W-:Y:S04]  /*12270*/  STS.U16 [R17+UR4+0x5400], R8 ;  /* 0x0054000811007988 */ /* 0x0003e80008000404 */
[----:B------:R1:W-:Y:S04]  /*12280*/  STS.U16 [R17+UR4+0x5480], R9 ;  /* 0x0054800911007988 */ /* 0x0003e80008000404 */
[----:B------:R1:W-:Y:S04]  /*12290*/  STS.U16 [R17+UR4+0x5500], R10 ;  /* 0x0055000a11007988 */ /* 0x0003e80008000404 */
[----:B------:R1:W-:Y:S04]  /*122a0*/  STS.U16 [R17+UR4+0x5580], R11 ;  /* 0x0055800b11007988 */ /* 0x0003e80008000404 */
[----:B0-----:R-:W4:Y:S04]  /*122b0*/  LDL.LU R29, [R1+0x6e4] ;  /* 0x0006e400011d7983 */ /* 0x001f280000300800 */
[----:B-1----:R-:W4:Y:S04]  /*122c0*/  LDL.LU R28, [R1+0x6e0] ;  /* 0x0006e000011c7983 */ /* 0x002f280000300800 */
[----:B------:R-:W2:Y:S04]  /*122d0*/  LDL.LU R8, [R1+0x1a28] ;  /* 0x001a280001087983 */ /* 0x000ea80000300800 */
[----:B------:R-:W3:Y:S04]  /*122e0*/  LDL.LU R9, [R1+0x1a24] ;  /* 0x001a240001097983 */ /* 0x000ee80000300800 */
[----:B------:R-:W4:Y:S04]  /*122f0*/  LDL.LU R10, [R1+0x1a20] ;  /* 0x001a2000010a7983 */ /* 0x000f280000300800 */
[----:B------:R-:W2:Y:S04]  /*12300*/  LDL.LU R11, [R1+0x1a1c] ;  /* 0x001a1c00010b7983 */ /* 0x000ea80000300800 */
[----:B------:R0:W-:Y:S04]  /*12310*/  STS.U16 [R17+UR4+0x5600], R14 ;  /* 0x0056000e11007988 */ /* 0x0001e80008000404 */
[----:B0-----:R-:W3:Y:S04]  /*12320*/  LDL.LU R14, [R1+0x1a18] ;  /* 0x001a1800010e7983 */ /* 0x001ee80000300800 */
[----:B------:R0:W-:Y:S02]  /*12330*/  STS.U16 [R17+UR4+0x5680], R2 ;  /* 0x0056800211007988 */ /* 0x0001e40008000404 */
[----:B0-----:R-:W0:Y:S02]  /*12340*/  S2R R2, SR_TID.X ;  /* 0x0000000000027919 */ /* 0x001e240000002100 */
[----:B------:R1:W-:Y:S04]  /*12350*/  STS.U16 [R17+UR4+0x5700], R0 ;  /* 0x0057000011007988 */ /* 0x0003e80008000404 */
[----:B------:R1:W-:Y:S04]  /*12360*/  STS.U16 [R17+UR4+0x5780], R3 ;  /* 0x0057800311007988 */ /* 0x0003e80008000404 */
[----:B-1----:R-:W4:Y:S04]  /*12370*/  LDL R0, [R1+0xfc8] ;  /* 0x000fc80001007983 */ /* 0x002f280000100800 */
[----:B------:R-:W4:Y:S01]  /*12380*/  LDL R3, [R1+0xf84] ;  /* 0x000f840001037983 */ /* 0x000f220000100800 */
[----:B0-----:R-:W-:-:S05]  /*12390*/  LOP3.LUT R2, R2, 0x3f, RZ, 0xc0, !PT ;  /* 0x0000003f02027812 */ /* 0x001fca00078ec0ff */
[----:B------:R-:W-:Y:S01]  /*123a0*/  IMAD.SHL.U32 R2, R2, 0x2, RZ ;  /* 0x0000000202027824 */ /* 0x000fe200078e00ff */
[----:B---3--:R0:W-:Y:S04]  /*123b0*/  STS.U16 [R17+UR4+0x7400], R14 ;  /* 0x0074000e11007988 */ /* 0x0081e80008000404 */
[C---:B0-----:R-:W-:Y:S02]  /*123c0*/  LOP3.LUT R14, R2.reuse, 0x50, RZ, 0x3c, !PT ;  /* 0x00000050020e7812 */ /* 0x041fe400078e3cff */
[----:B------:R-:W-:-:S03]  /*123d0*/  LOP3.LUT R17, R2, 0x60, RZ, 0x3c, !PT ;  /* 0x0000006002117812 */ /* 0x000fc600078e3cff */
[----:B--2---:R0:W-:Y:S04]  /*123e0*/  STS.U16 [R14+UR4+0x7480], R11 ;  /* 0x0074800b0e007988 */ /* 0x0041e80008000404 */
[----:B----4-:R-:W-:Y:S04]  /*123f0*/  STS.U16 [R14+UR4+0x7500], R10 ;  /* 0x0075000a0e007988 */ /* 0x010fe80008000404 */
[----:B------:R-:W-:Y:S04]  /*12400*/  STS.U16 [R14+UR4+0x7580], R9 ;  /* 0x007580090e007988 */ /* 0x000fe80008000404 */
[----:B------:R1:W-:Y:S04]  /*12410*/  STS.U16 [R14+UR4+0x7600], R8 ;  /* 0x007600080e007988 */ /* 0x0003e80008000404 */
[----:B------:R-:W-:Y:S04]  /*12420*/  STS.U16 [R14+UR4+0x7680], R7 ;  /* 0x007680070e007988 */ /* 0x000fe80008000404 */
[----:B------:R-:W-:Y:S04]  /*12430*/  STS.U16 [R14+UR4+0x7700], R6 ;  /* 0x007700060e007988 */ /* 0x000fe80008000404 */
[----:B------:R2:W-:Y:S04]  /*12440*/  STS.U16 [R14+UR4+0x7780], R5 ;  /* 0x007780050e007988 */ /* 0x0005e80008000404 */
[----:B------:R3:W-:Y:S01]  /*12450*/  STS.U16 [R17+UR4+0x1800], R15 ;  /* 0x0018000f11007988 */ /* 0x0007e20008000404 */
[----:B------:R-:W-:-:S02]  /*12460*/  PRMT R13, RZ, 0x7610, R13 ;  /* 0x00007610ff0d7816 */ /* 0x000fc4000000000d */
[----:B------:R-:W-:Y:S01]  /*12470*/  PRMT R4, RZ, 0x7610, R4 ;  /* 0x00007610ff047816 */ /* 0x000fe20000000004 */
[----:B0-----:R-:W4:Y:S04]  /*12480*/  LDL R11, [R1+0xfbc] ;  /* 0x000fbc00010b7983 */ /* 0x001f280000100800 */
[----:B-1----:R-:W4:Y:S04]  /*12490*/  LDL R8, [R1+0xfe0] ;  /* 0x000fe00001087983 */ /* 0x002f280000100800 */
[----:B------:R-:W4:Y:S04]  /*124a0*/  LDL R9, [R1+0xfb8] ;  /* 0x000fb80001097983 */ /* 0x000f280000100800 */
[----:B------:R-:W4:Y:S04]  /*124b0*/  LDL R10, [R1+0xfe8] ;  /* 0x000fe800010a7983 */ /* 0x000f280000100800 */
[----:B--2---:R-:W2:Y:S04]  /*124c0*/  LDL R14, [R1+0xfd8] ;  /* 0x000fd800010e7983 */ /* 0x004ea80000100800 */
[----:B---3--:R-:W3:Y:S01]  /*124d0*/  LDL R15, [R1+0xfb4] ;  /* 0x000fb400010f7983 */ /* 0x008ee20000100800 */
[----:B------:R-:W-:-:S02]  /*124e0*/  @!P0 IMAD.MOV.U32 R6, RZ, RZ, R0 ;  /* 0x000000ffff068224 */ /* 0x000fc400078e0000 */
[----:B------:R-:W-:Y:S01]  /*124f0*/  @!P0 IMAD.MOV.U32 R7, RZ, RZ, R3 ;  /* 0x000000ffff078224 */ /* 0x000fe200078e0003 */
[----:B------:R-:W4:Y:S04]  /*12500*/  LDL R0, [R1+0xff0] ;  /* 0x000ff00001007983 */ /* 0x000f280000100800 */
[----:B------:R-:W4:Y:S04]  /*12510*/  LDL R3, [R1+0xfc0] ;  /* 0x000fc00001037983 */ /* 0x000f280000100800 */
[----:B------:R2:W4:Y:S02]  /*12520*/  @!P0 LDG.E.U16 R13, desc[UR8][R6.64] ;  /* 0x00000008060d8981 */ /* 0x000524000c1e1500 */
[----:B--2---:R-:W-:-:S02]  /*12530*/  @!P0 IMAD.MOV.U32 R6, RZ, RZ, R14 ;  /* 0x000000ffff068224 */ /* 0x004fc400078e000e */
[----:B---3--:R-:W-:-:S05]  /*12540*/  @!P0 IMAD.MOV.U32 R7, RZ, RZ, R15 ;  /* 0x000000ffff078224 */ /* 0x008fca00078e000f */
[----:B------:R0:W2:Y:S04]  /*12550*/  @!P0 LDG.E.U16 R4, desc[UR8][R6.64] ;  /* 0x0000000806048981 */ /* 0x0000a8000c1e1500 */
[----:B----4-:R1:W-:Y:S04]  /*12560*/  STL [R1+0x19d4], R13 ;  /* 0x0019d40d01007387 */ /* 0x0103e80000100800 */
[----:B------:R-:W3:Y:S04]  /*12570*/  LDL R15, [R1+0xfc4] ;  /* 0x000fc400010f7983 */ /* 0x000ee80000100800 */
[----:B------:R-:W4:Y:S01]  /*12580*/  LDL R14, [R1+0xff8] ;  /* 0x000ff800010e7983 */ /* 0x000f220000100800 */
[----:B------:R-:W-:-:S02]  /*12590*/  PRMT R5, RZ, 0x7610, R5 ;  /* 0x00007610ff057816 */ /* 0x000fc40000000005 */
[----:B0-----:R-:W-:-:S04]  /*125a0*/  PRMT R6, RZ, 0x7610, R6 ;  /* 0x00007610ff067816 */ /* 0x001fc80000000006 */
[----:B------:R0:W3:Y:S01]  /*125b0*/  @!P0 LDG.E.U16 R5, desc[UR8][R8.64] ;  /* 0x0000000808058981 */ /* 0x0000e2000c1e1500 */
[----:B------:R-:W-:Y:S01]  /*125c0*/  PRMT R7, RZ, 0x7610, R7 ;  /* 0x00007610ff077816 */ /* 0x000fe20000000007 */
[----:B0-----:R-:W-:Y:S02]  /*125d0*/  @!P0 IMAD.MOV.U32 R8, RZ, RZ, R10 ;  /* 0x000000ffff088224 */ /* 0x001fe400078e000a */
[----:B------:R-:W-:Y:S01]  /*125e0*/  @!P0 IMAD.MOV.U32 R9, RZ, RZ, R11 ;  /* 0x000000ffff098224 */ /* 0x000fe200078e000b */
[----:B--2---:R0:W-:Y:S04]  /*125f0*/  STL [R1+0x19d8], R4 ;  /* 0x0019d80401007387 */ /* 0x0041e80000100800 */
[----:B-1----:R-:W2:Y:S04]  /*12600*/  LDL R13, [R1+0xfcc] ;  /* 0x000fcc00010d7983 */ /* 0x002ea80000100800 */
[----:B------:R1:W2:Y:S04]  /*12610*/  @!P0 LDG.E.U16 R6, desc[UR8][R8.64] ;  /* 0x0000000808068981 */ /* 0x0002a8000c1e1500 */
[----:B0-----:R-:W2:Y:S01]  /*12620*/  LDL R4, [R1+0x1000] ;  /* 0x0010000001047983 */ /* 0x001ea20000100800 */
[----:B------:R-:W-:-:S02]  /*12630*/  @!P0 IMAD.MOV.U32 R10, RZ, RZ, R0 ;  /* 0x000000ffff0a8224 */ /* 0x000fc400078e0000 */
[----:B------:R-:W-:Y:S01]  /*12640*/  @!P0 IMAD.MOV.U32 R11, RZ, RZ, R3 ;  /* 0x000000ffff0b8224 */ /* 0x000fe200078e0003 */
[----:B-1----:R-:W-:-:S04]  /*12650*/  PRMT R8, RZ, 0x7610, R8 ;  /* 0x00007610ff087816 */ /* 0x002fc80000000008 */
[----:B------:R4:W2:Y:S02]  /*12660*/  @!P0 LDG.E.U16 R7, desc[UR8][R10.64] ;  /* 0x000000080a078981 */ /* 0x0008a4000c1e1500 */
[----:B----4-:R-:W-:Y:S02]  /*12670*/  @!P0 IMAD.MOV.U32 R10, RZ, RZ, R14 ;  /* 0x000000ffff0a8224 */ /* 0x010fe400078e000e */
[----:B---3--:R-:W-:-:S05]  /*12680*/  @!P0 IMAD.MOV.U32 R11, RZ, RZ, R15 ;  /* 0x000000ffff0b8224 */ /* 0x008fca00078e000f */
[----:B------:R-:W3:Y:S01]  /*12690*/  @!P0 LDG.E.U16 R8, desc[UR8][R10.64] ;  /* 0x000000080a088981 */ /* 0x000ee2000c1e1500 */
[----:B------:R-:W-:Y:S01]  /*126a0*/  PRMT R9, RZ, 0x7610, R9 ;  /* 0x00007610ff097816 */ /* 0x000fe20000000009 */
[----:B--2---:R-:W-:Y:S02]  /*126b0*/  @!P0 IMAD.MOV.U32 R15, RZ, RZ, R13 ;  /* 0x000000ffff0f8224 */ /* 0x004fe400078e000d */
[----:B------:R-:W-:-:S05]  /*126c0*/  @!P0 IMAD.MOV.U32 R14, RZ, RZ, R4 ;  /* 0x000000ffff0e8224 */ /* 0x000fca00078e0004 */
[----:B------:R-:W2:Y:S04]  /*126d0*/  @!P0 LDG.E.U16 R9, desc[UR8][R14.64] ;  /* 0x000000080e098981 */ /* 0x000ea8000c1e1500 */
[----:B------:R-:W-:Y:S04]  /*126e0*/  STL [R1+0x19dc], R5 ;  /* 0x0019dc0501007387 */ /* 0x000fe80000100800 */
[----:B------:R0:W-:Y:S04]  /*126f0*/  STS.U16 [R17+UR4+0x1880], R19 ;  /* 0x0018801311007988 */ /* 0x0001e80008000404 */
[----:B------:R-:W-:Y:S04]  /*12700*/  STL [R1+0x19e0], R6 ;  /* 0x0019e00601007387 */ /* 0x000fe80000100800 */
[----:B------:R-:W-:Y:S04]  /*12710*/  STS.U16 [R17+UR4+0x1900], R24 ;  /* 0x0019001811007988 */ /* 0x000fe80008000404 */
[----:B------:R-:W4:Y:S04]  /*12720*/  LDL R3, [R1+0xfd0] ;  /* 0x000fd00001037983 */ /* 0x000f280000100800 */
[----:B------:R-:W4:Y:S04]  /*12730*/  LDL R0, [R1+0x1008] ;  /* 0x0010080001007983 */ /* 0x000f280000100800 */
[----:B------:R-:W-:Y:S04]  /*12740*/  STS.U16 [R17+UR4+0x1980], R25 ;  /* 0x0019801911007988 */ /* 0x000fe80008000404 */
[----:B------:R-:W-:Y:S04]  /*12750*/  STS.U16 [R17+UR4+0x1a00], R26 ;  /* 0x001a001a11007988 */ /* 0x000fe80008000404 */
[----:B------:R-:W-:Y:S04]  /*12760*/  STS.U16 [R17+UR4+0x1a80], R27 ;  /* 0x001a801b11007988 */ /* 0x000fe80008000404 */
[----:B------:R-:W-:Y:S04]  /*12770*/  STS.U16 [R17+UR4+0x1b00], R29 ;  /* 0x001b001d11007988 */ /* 0x000fe80008000404 */
[----:B------:R1:W-:Y:S04]  /*12780*/  STS.U16 [R17+UR4+0x1b80], R28 ;  /* 0x001b801c11007988 */ /* 0x0003e80008000404 */
[----:B------:R3:W-:Y:S04]  /*12790*/  STL [R1+0x19e4], R7 ;  /* 0x0019e40701007387 */ /* 0x0007e80000100800 */
[----:B0-----:R-:W4:Y:S04]  /*127a0*/  LDL R19, [R1+0xfd4] ;  /* 0x000fd40001137983 */ /* 0x001f280000100800 */
[----:B-1----:R-:W4:Y:S04]  /*127b0*/  LDL R17, [R1+0x1010] ;  /* 0x0010100001117983 */ /* 0x002f280000100800 */
[----:B---3--:R0:W-:Y:S04]  /*127c0*/  STL [R1+0x19e8], R8 ;  /* 0x0019e80801007387 */ /* 0x0081e80000100800 */
[----:B------:R-:W3:Y:S04]  /*127d0*/  LDL R13, [R1+0xfdc] ;  /* 0x000fdc00010d7983 */ /* 0x000ee80000100800 */
[----:B------:R-:W3:Y:S04]  /*127e0*/  LDL R7, [R1+0xff4] ;  /* 0x000ff40001077983 */ /* 0x000ee80000100800 */
[----:B------:R-:W3:Y:S04]  /*127f0*/  LDL R6, [R1+0x1020] ;  /* 0x0010200001067983 */ /* 0x000ee80000100800 */
[----:B0-----:R-:W3:Y:S04]  /*12800*/  LDL R8, [R1+0x102c] ;  /* 0x00102c0001087983 */ /* 0x001ee80000100800 */
[----:B--2---:R-:W-:Y:S04]  /*12810*/  STL [R1+0x19ec], R9 ;  /* 0x0019ec0901007387 */ /* 0x004fe80000100800 */
[----:B------:R-:W2:Y:S04]  /*12820*/  LDL R5, [R1+0xfe4] ;  /* 0x000fe40001057983 */ /* 0x000ea80000100800 */
[----:B------:R-:W2:Y:S01]  /*12830*/  LDL R4, [R1+0x1028] ;  /* 0x0010280001047983 */ /* 0x000ea20000100800 */
[----:B------:R-:W-:Y:S01]  /*12840*/  PRMT R10, RZ, 0x7610, R10 ;  /* 0x00007610ff0a7816 */ /* 0x000fe2000000000a */
[----:B----4-:R-:W-:-:S02]  /*12850*/  @!P0 IMAD.MOV.U32 R15, RZ, RZ, R3 ;  /* 0x000000ffff0f8224 */ /* 0x010fc400078e0003 */
[----:B------:R-:W-:Y:S01]  /*12860*/  @!P0 IMAD.MOV.U32 R14, RZ, RZ, R0 ;  /* 0x000000ffff0e8224 */ /* 0x000fe200078e0000 */
[----:B------:R-:W-:Y:S02]  /*12870*/  PRMT R11, RZ, 0x7610, R11 ;  /* 0x00007610ff0b7816 */ /* 0x000fe4000000000b */
[----:B------:R-:W-:Y:S02]  /*12880*/  PRMT R12, RZ, 0x7610, R12 ;  /* 0x00007610ff0c7816 */ /* 0x000fe4000000000c */
[----:B------:R-:W-:Y:S02]  /*12890*/  PRMT R16, RZ, 0x7610, R16 ;  /* 0x00007610ff107816 */ /* 0x000fe40000000010 */
[----:B------:R-:W-:Y:S01]  /*128a0*/  PRMT R18, RZ, 0x7610, R18 ;  /* 0x00007610ff127816 */ /* 0x000fe20000000012 */
[----:B------:R0:W4:Y:S04]  /*128b0*/  @!P0 LDG.E.U16 R10, desc[UR8][R14.64] ;  /* 0x000000080e0a8981 */ /* 0x000128000c1e1500 */
[----:B------:R-:W4:Y:S04]  /*128c0*/  LDL R3, [R1+0xffc] ;  /* 0x000ffc0001037983 */ /* 0x000f280000100800 */
[----:B------:R-:W4:Y:S01]  /*128d0*/  LDL R0, [R1+0x101c] ;  /* 0x00101c0001007983 */ /* 0x000f220000100800 */
[----:B0-----:R-:W-:-:S02]  /*128e0*/  @!P0 IMAD.MOV.U32 R14, RZ, RZ, R17 ;  /* 0x000000ffff0e8224 */ /* 0x001fc400078e0011 */
[----:B------:R-:W-:-:S05]  /*128f0*/  @!P0 IMAD.MOV.U32 R15, RZ, RZ, R19 ;  /* 0x000000ffff0f8224 */ /* 0x000fca00078e0013 */
[----:B------:R3:W4:Y:S02]  /*12900*/  @!P0 LDG.E.U16 R11, desc[UR8][R14.64] ;  /* 0x000000080e0b8981 */ /* 0x000724000c1e1500 */
[----:B---3--:R-:W-:Y:S02]  /*12910*/  @!P0 IMAD.MOV.U32 R14, RZ, RZ, R8 ;  /* 0x000000ffff0e8224 */ /* 0x008fe400078e0008 */
[----:B------:R-:W-:-:S05]  /*12920*/  @!P0 IMAD.MOV.U32 R15, RZ, RZ, R13 ;  /* 0x000000ffff0f8224 */ /* 0x000fca00078e000d */
[----:B------:R0:W3:Y:S02]  /*12930*/  @!P0 LDG.E.U16 R12, desc[UR8][R14.64] ;  /* 0x000000080e0c8981 */ /* 0x0000e4000c1e1500 */
[----:B0-----:R-:W-:Y:S02]  /*12940*/  @!P0 IMAD.MOV.U32 R14, RZ, RZ, R6 ;  /* 0x000000ffff0e8224 */ /* 0x001fe400078e0006 */
[----:B------:R-:W-:-:S05]  /*12950*/  @!P0 IMAD.MOV.U32 R15, RZ, RZ, R7 ;  /* 0x000000ffff0f8224 */ /* 0x000fca00078e0007 */
[----:B------:R2:W3:Y:S02]  /*12960*/  @!P0 LDG.E.U16 R16, desc[UR8][R14.64] ;  /* 0x000000080e108981 */ /* 0x0004e4000c1e1500 */
[----:B--2---:R-:W-:Y:S02]  /*12970*/  @!P0 IMAD.MOV.U32 R15, RZ, RZ, R5 ;  /* 0x000000ffff0f8224 */ /* 0x004fe400078e0005 */
[----:B------:R-:W-:-:S05]  /*12980*/  @!P0 IMAD.MOV.U32 R14, RZ, RZ, R4 ;  /* 0x000000ffff0e8224 */ /* 0x000fca00078e0004 */
[----:B------:R-:W2:Y:S04]  /*12990*/  @!P0 LDG.E.U16 R18, desc[UR8][R14.64] ;  /* 0x000000080e128981 */ /* 0x000ea8000c1e1500 */
[----:B----4-:R-:W-:Y:S04]  /*129a0*/  STL [R1+0x19f0], R10 ;  /* 0x0019f00a01007387 */ /* 0x010fe80000100800 */
[----:B------:R-:W-:Y:S04]  /*129b0*/  STL [R1+0x19f4], R11 ;  /* 0x0019f40b01007387 */ /* 0x000fe80000100800 */
[----:B---3--:R-:W-:Y:S04]  /*129c0*/  STL [R1+0x19f8], R12 ;  /* 0x0019f80c01007387 */ /* 0x008fe80000100800 */
[----:B------:R0:W-:Y:S04]  /*129d0*/  STL [R1+0x19fc], R16 ;  /* 0x0019fc1001007387 */ /* 0x0001e80000100800 */
[----:B--2---:R1:W-:Y:S04]  /*129e0*/  STL [R1+0x1a00], R18 ;  /* 0x001a001201007387 */ /* 0x0043e80000100800 */
[----:B------:R-:W2:Y:S04]  /*129f0*/  LDL R29, [R1+0x1004] ;  /* 0x00100400011d7983 */ /* 0x000ea80000100800 */
[----:B------:R-:W3:Y:S04]  /*12a00*/  LDL R28, [R1+0x1018] ;  /* 0x00101800011c7983 */ /* 0x000ee80000100800 */
[----:B0-----:R-:W4:Y:S04]  /*12a10*/  LDL R16, [R1+0x1024] ;  /* 0x0010240001107983 */ /* 0x001f280000100800 */
[----:B------:R-:W4:Y:S04]  /*12a20*/  LDL R12, [R1+0x100c] ;  /* 0x00100c00010c7983 */ /* 0x000f280000100800 */
[----:B------:R-:W4:Y:S04]  /*12a30*/  LDL R11, [R1+0x1014] ;  /* 0x00101400010b7983 */ /* 0x000f280000100800 */
[----:B-1----:R-:W4:Y:S01]  /*12a40*/  LDL R18, [R1+0xfec] ;  /* 0x000fec0001127983 */ /* 0x002f220000100800 */
[----:B------:R-:W-:Y:S01]  /*12a50*/  PRMT R20, RZ, 0x7610, R20 ;  /* 0x00007610ff147816 */ /* 0x000fe20000000014 */
[----:B------:R-:W-:-:S02]  /*12a60*/  @!P0 IMAD.MOV.U32 R14, RZ, RZ, R0 ;  /* 0x000000ffff0e8224 */ /* 0x000fc400078e0000 */
[----:B------:R-:W-:Y:S01]  /*12a70*/  @!P0 IMAD.MOV.U32 R15, RZ, RZ, R3 ;  /* 0x000000ffff0f8224 */ /* 0x000fe200078e0003 */
[----:B------:R-:W-:Y:S02]  /*12a80*/  PRMT R21, RZ, 0x7610, R21 ;  /* 0x00007610ff157816 */ /* 0x000fe40000000015 */
[----:B------:R-:W-:Y:S02]  /*12a90*/  PRMT R22, RZ, 0x7610, R22 ;  /* 0x00007610ff167816 */ /* 0x000fe40000000016 */
[----:B------:R-:W-:Y:S01]  /*12aa0*/  PRMT R23, RZ, 0x7610, R23 ;  /* 0x00007610ff177816 */ /* 0x000fe20000000017 */
[----:B------:R-:W4:Y:S04]  /*12ab0*/  LDL.LU R10, [R1+0x678] ;  /* 0x00067800010a7983 */ /* 0x000f280000300800 */
[----:B------:R2:W4:Y:S04]  /*12ac0*/  @!P0 LDG.E.U16 R20, desc[UR8][R14.64] ;  /* 0x000000080e148981 */ /* 0x000528000c1e1500 */
        /* <DEDUP_REMOVED lines=15> */
[----:B--2---:R-:W-:-:S02]  /*12bc0*/  @!P0 IMAD.MOV.U32 R15, RZ, RZ, R29 ;  /* 0x000000ffff0f8224 */ /* 0x004fc400078e001d */
[----:B---3--:R-:W-:-:S05]  /*12bd0*/  @!P0 IMAD.MOV.U32 R14, RZ, RZ, R28 ;  /* 0x000000ffff0e8224 */ /* 0x008fca00078e001c */
[----:B------:R4:W2:Y:S02]  /*12be0*/  @!P0 LDG.E.U16 R21, desc[UR8][R14.64] ;  /* 0x000000080e158981 */ /* 0x0008a4000c1e1500 */
[----:B----4-:R-:W-:Y:S02]  /*12bf0*/  @!P0 IMAD.MOV.U32 R14, RZ, RZ, R16 ;  /* 0x000000ffff0e8224 */ /* 0x010fe400078e0010 */
[----:B------:R-:W-:-:S05]  /*12c00*/  @!P0 IMAD.MOV.U32 R15, RZ, RZ, R18 ;  /* 0x000000ffff0f8224 */ /* 0x000fca00078e0012 */
[----:B------:R0:W3:Y:S02]  /*12c10*/  @!P0 LDG.E.U16 R22, desc[UR8][R14.64] ;  /* 0x000000080e168981 */ /* 0x0000e4000c1e1500 */
[----:B0-----:R-:W-:Y:S02]  /*12c20*/  @!P0 IMAD.MOV.U32 R14, RZ, RZ, R11 ;  /* 0x000000ffff0e8224 */ /* 0x001fe400078e000b */
[----:B------:R-:W-:-:S05]  /*12c30*/  @!P0 IMAD.MOV.U32 R15, RZ, RZ, R12 ;  /* 0x000000ffff0f8224 */ /* 0x000fca00078e000c */
[----:B------:R-:W4:Y:S04]  /*12c40*/  @!P0 LDG.E.U16 R23, desc[UR8][R14.64] ;  /* 0x000000080e178981 */ /* 0x000f28000c1e1500 */
[----:B------:R-:W-:Y:S04]  /*12c50*/  STL [R1+0x1a04], R20 ;  /* 0x001a041401007387 */ /* 0x000fe80000100800 */
[----:B------:R-:W4:Y:S04]  /*12c60*/  LDL.LU R29, [R1+0x3c] ;  /* 0x00003c00011d7983 */ /* 0x000f280000300800 */
[----:B------:R-:W4:Y:S04]  /*12c70*/  LDL.LU R28, [R1+0x34] ;  /* 0x00003400011c7983 */ /* 0x000f280000300800 */
[----:B--2---:R0:W-:Y:S02]  /*12c80*/  STL [R1+0x1a08], R21 ;  /* 0x001a081501007387 */ /* 0x0041e40000100800 */
[----:B0-----:R-:W-:-:S02]  /*12c90*/  LOP3.LUT R21, R2, 0x60, RZ, 0x3c, !PT ;  /* 0x0000006002157812 */ /* 0x001fc400078e3cff */
[----:B---3--:R-:W-:Y:S04]  /*12ca0*/  STL [R1+0x1a0c], R22 ;  /* 0x001a0c1601007387 */ /* 0x008fe80000100800 */
[----:B----4-:R-:W-:Y:S04]  /*12cb0*/  STL [R1+0x1a10], R23 ;  /* 0x001a101701007387 */ /* 0x010fe80000100800 */
[----:B------:R-:W2:Y:S04]  /*12cc0*/  LDL.LU R2, [R1+0x24] ;  /* 0x0000240001027983 */ /* 0x000ea80000300800 */
        /* <DEDUP_REMOVED lines=9> */
[----:B--2---:R0:W-:Y:S04]  /*12d60*/  STL [R1+0x1a14], R2 ;  /* 0x001a140201007387 */ /* 0x0041e80000100800 */
[----:B0-----:R-:W2:Y:S04]  /*12d70*/  LDL.LU R2, [R1+0x2c] ;  /* 0x00002c0001027983 */ /* 0x001ea80000300800 */
[----:B------:R-:W3:Y:S04]  /*12d80*/  LDL.LU R14, [R1+0x1c] ;  /* 0x00001c00010e7983 */ /* 0x000ee80000300800 */
        /* <DEDUP_REMOVED lines=31> */
[----:B0-----:R-:W4:Y:S04]  /*12f80*/  LDL.LU R27, [R1+0x520] ;  /* 0x00052000011b7983 */ /* 0x001f280000300800 */
[----:B-1----:R-:W4:Y:S04]  /*12f90*/  LDL.LU R29, [R1+0x518] ;  /* 0x00051800011d7983 */ /* 0x002f280000300800 */
[----:B------:R-:W4:Y:S04]  /*12fa0*/  LDL.LU R28, [R1+0x510] ;  /* 0x00051000011c7983 */ /* 0x000f280000300800 */
[----:B------:R-:W4:Y:S04]  /*12fb0*/  LDL.LU R15, [R1+0x48] ;  /* 0x00004800010f7983 */ /* 0x000f280000300800 */
[----:B--2---:R0:W-:Y:S04]  /*12fc0*/  STS.U16 [R21+UR4+0x7900], R2 ;  /* 0x0079000215007988 */ /* 0x0041e80008000404 */
[----:B0-----:R-:W2:Y:S04]  /*12fd0*/  LDL.LU R2, [R1+0x1a14] ;  /* 0x001a140001027983 */ /* 0x001ea80000300800 */
[----:B--2---:R0:W-:Y:S02]  /*12fe0*/  STS.U16 [R21+UR4+0x7980], R2 ;  /* 0x0079800215007988 */ /* 0x0041e40008000404 */
[----:B0-----:R-:W0:Y:S02]  /*12ff0*/  S2R R2, SR_TID.X ;  /* 0x0000000000027919 */ /* 0x001e240000002100 */
[----:B---3--:R1:W-:Y:S04]  /*13000*/  STS.U16 [R21+UR4+0x7a00], R14 ;  /* 0x007a000e15007988 */ /* 0x0083e80008000404 */
[----:B----4-:R2:W-:Y:S04]  /*13010*/  STS.U16 [R21+UR4+0x7a80], R23 ;  /* 0x007a801715007988 */ /* 0x0105e80008000404 */
[----:B------:R3:W-:Y:S04]  /*13020*/  STS.U16 [R21+UR4+0x7b00], R22 ;  /* 0x007b001615007988 */ /* 0x0007e80008000404 */
[----:B------:R4:W-:Y:S01]  /*13030*/  STS.U16 [R21+UR4+0x7b80], R20 ;  /* 0x007b801415007988 */ /* 0x0009e20008000404 */
[----:B0-----:R-:W-:-:S05]  /*13040*/  LOP3.LUT R2, R2, 0x3f, RZ, 0xc0, !PT ;  /* 0x0000003f02027812 */ /* 0x001fca00078ec0ff */
[----:B------:R-:W-:-:S05]  /*13050*/  IMAD.SHL.U32 R2, R2, 0x2, RZ ;  /* 0x0000000202027824 */ /* 0x000fca00078e00ff */
[----:B-1----:R-:W-:Y:S02]  /*13060*/  LOP3.LUT R14, R2, 0x70, RZ, 0x3c, !PT ;  /* 0x00000070020e7812 */ /* 0x002fe400078e3cff */
[----:B------:R-:W4:Y:S04]  /*13070*/  LDL.LU R2, [R1+0x508] ;  /* 0x0005080001027983 */ /* 0x000f280000300800 */
[----:B--2---:R-:W2:Y:S04]  /*13080*/  LDL.LU R23, [R1+0x1a10] ;  /* 0x001a100001177983 */ /* 0x004ea80000300800 */
[----:B---3--:R-:W3:Y:S04]  /*13090*/  LDL.LU R22, [R1+0x1a0c] ;  /* 0x001a0c0001167983 */ /* 0x008ee80000300800 */
[----:B----4-:R-:W4:Y:S04]  /*130a0*/  LDL.LU R21, [R1+0x1a08] ;  /* 0x001a080001157983 */ /* 0x010f280000300800 */
[----:B------:R-:W2:Y:S04]  /*130b0*/  LDL.LU R20, [R1+0x1a04] ;  /* 0x001a040001147983 */ /* 0x000ea80000300800 */
[----:B------:R0:W-:Y:S04]  /*130c0*/  STS.U16 [R14+UR4+0x1c00], R18 ;  /* 0x001c00120e007988 */ /* 0x0001e80008000404 */
[----:B------:R1:W-:Y:S04]  /*130d0*/  STS.U16 [R14+UR4+0x1c80], R16 ;  /* 0x001c80100e007988 */ /* 0x0003e80008000404 */
[----:B------:R1:W-:Y:S04]  /*130e0*/  STS.U16 [R14+UR4+0x1d00], R12 ;  /* 0x001d000c0e007988 */ /* 0x0003e80008000404 */
[----:B------:R1:W-:Y:S04]  /*130f0*/  STS.U16 [R14+UR4+0x1d80], R11 ;  /* 0x001d800b0e007988 */ /* 0x0003e80008000404 */
[----:B------:R1:W-:Y:S04]  /*13100*/  STS.U16 [R14+UR4+0x1e00], R10 ;  /* 0x001e000a0e007988 */ /* 0x0003e80008000404 */
[----:B------:R1:W-:Y:S04]  /*13110*/  STS.U16 [R14+UR4+0x1e80], R9 ;  /* 0x001e80090e007988 */ /* 0x0003e80008000404 */
[----:B0-----:R-:W3:Y:S04]  /*13120*/  LDL.LU R18, [R1+0x1a00] ;  /* 0x001a000001127983 */ /* 0x001ee80000300800 */
[----:B-1----:R-:W4:Y:S04]  /*13130*/  LDL.LU R16, [R1+0x19fc] ;  /* 0x0019fc0001107983 */ /* 0x002f280000300800 */
[----:B------:R-:W2:Y:S04]  /*13140*/  LDL.LU R12, [R1+0x19f8] ;  /* 0x0019f800010c7983 */ /* 0x000ea80000300800 */
[----:B------:R-:W3:Y:S04]  /*13150*/  LDL.LU R11, [R1+0x19f4] ;  /* 0x0019f400010b7983 */ /* 0x000ee80000300800 */
[----:B------:R-:W2:Y:S04]  /*13160*/  LDL.LU R10, [R1+0x19f0] ;  /* 0x0019f000010a7983 */ /* 0x000ea80000300800 */
[----:B------:R-:W2:Y:S04]  /*13170*/  LDL.LU R9, [R1+0x19ec] ;  /* 0x0019ec0001097983 */ /* 0x000ea80000300800 */
[----:B------:R0:W-:Y:S04]  /*13180*/  STS.U16 [R14+UR4+0x1f00], R8 ;  /* 0x001f00080e007988 */ /* 0x0001e80008000404 */
[----:B------:R1:W-:Y:S04]  /*13190*/  STS.U16 [R14+UR4+0x1f80], R7 ;  /* 0x001f80070e007988 */ /* 0x0003e80008000404 */
[----:B------:R1:W-:Y:S04]  /*131a0*/  STS.U16 [R14+UR4+0x3c00], R6 ;  /* 0x003c00060e007988 */ /* 0x0003e80008000404 */
[----:B------:R1:W-:Y:S04]  /*131b0*/  STS.U16 [R14+UR4+0x3c80], R5 ;  /* 0x003c80050e007988 */ /* 0x0003e80008000404 */
[----:B------:R1:W-:Y:S04]  /*131c0*/  STS.U16 [R14+UR4+0x3d00], R4 ;  /* 0x003d00040e007988 */ /* 0x0003e80008000404 */
[----:B------:R1:W-:Y:S04]  /*131d0*/  STS.U16 [R14+UR4+0x3d80], R13 ;  /* 0x003d800d0e007988 */ /* 0x0003e80008000404 */
[----:B0-----:R-:W2:Y:S04]  /*131e0*/  LDL.LU R8, [R1+0x19e8] ;  /* 0x0019e80001087983 */ /* 0x001ea80000300800 */
[----:B-1----:R-:W4:Y:S04]  /*131f0*/  LDL.LU R7, [R1+0x19e4] ;  /* 0x0019e40001077983 */ /* 0x002f280000300800 */
[----:B------:R-:W2:Y:S04]  /*13200*/  LDL.LU R6, [R1+0x19e0] ;  /* 0x0019e00001067983 */ /* 0x000ea80000300800 */
[----:B------:R-:W2:Y:S04]  /*13210*/  LDL.LU R5, [R1+0x19dc] ;  /* 0x0019dc0001057983 */ /* 0x000ea80000300800 */
[----:B------:R-:W2:Y:S04]  /*13220*/  LDL.LU R4, [R1+0x19d8] ;  /* 0x0019d80001047983 */ /* 0x000ea80000300800 */
[----:B------:R-:W3:Y:S04]  /*13230*/  LDL.LU R13, [R1+0x19d4] ;  /* 0x0019d400010d7983 */ /* 0x000ee80000300800 */
[----:B------:R0:W-:Y:S04]  /*13240*/  STS.U16 [R14+UR4+0x3e00], R0 ;  /* 0x003e00000e007988 */ /* 0x0001e80008000404 */
[----:B------:R1:W-:Y:S04]  /*13250*/  STS.U16 [R14+UR4+0x3e80], R3 ;  /* 0x003e80030e007988 */ /* 0x0003e80008000404 */
[----:B------:R1:W-:Y:S04]  /*13260*/  STS.U16 [R14+UR4+0x3f00], R17 ;  /* 0x003f00110e007988 */ /* 0x0003e80008000404 */
[----:B------:R1:W-:Y:S04]  /*13270*/  STS.U16 [R14+UR4+0x3f80], R19 ;  /* 0x003f80130e007988 */ /* 0x0003e80008000404 */
[----:B------:R1:W-:Y:S04]  /*13280*/  STS.U16 [R14+UR4+0x5c00], R24 ;  /* 0x005c00180e007988 */ /* 0x0003e80008000404 */
[----:B------:R1:W-:Y:S04]  /*13290*/  STS.U16 [R14+UR4+0x5c80], R25 ;  /* 0x005c80190e007988 */ /* 0x0003e80008000404 */
[----:B0-----:R-:W2:Y:S04]  /*132a0*/  LDL.LU R0, [R1+0x19d0] ;  /* 0x0019d00001007983 */ /* 0x001ea80000300800 */
[----:B-1----:R-:W2:Y:S04]  /*132b0*/  LDL.LU R3, [R1+0x19cc] ;  /* 0x0019cc0001037983 */ /* 0x002ea80000300800 */
[----:B------:R-:W4:Y:S04]  /*132c0*/  LDL.LU R17, [R1+0x19c8] ;  /* 0x0019c80001117983 */ /* 0x000f280000300800 */
[----:B------:R-:W3:Y:S04]  /*132d0*/  LDL.LU R19, [R1+0x19c4] ;  /* 0x0019c40001137983 */ /* 0x000ee80000300800 */
[----:B------:R-:W2:Y:S04]  /*132e0*/  LDL.LU R24, [R1+0x19c0] ;  /* 0x0019c00001187983 */ /* 0x000ea80000300800 */
[----:B------:R-:W4:Y:S04]  /*132f0*/  LDL.LU R25, [R1+0x19bc] ;  /* 0x0019bc0001197983 */ /* 0x000f280000300800 */
[----:B------:R0:W-:Y:S04]  /*13300*/  STS.U16 [R14+UR4+0x5d00], R26 ;  /* 0x005d001a0e007988 */ /* 0x0001e80008000404 */
[----:B------:R1:W-:Y:S04]  /*13310*/  STS.U16 [R14+UR4+0x5d80], R27 ;  /* 0x005d801b0e007988 */ /* 0x0003e80008000404 */
[----:B------:R1:W-:Y:S04]  /*13320*/  STS.U16 [R14+UR4+0x5e00], R29 ;  /* 0x005e001d0e007988 */ /* 0x0003e80008000404 */
[----:B------:R1:W-:Y:S04]  /*13330*/  STS.U16 [R14+UR4+0x5e80], R28 ;  /* 0x005e801c0e007988 */ /* 0x0003e80008000404 */
[----:B0-----:R-:W3:Y:S04]  /*13340*/  LDL.LU R26, [R1+0x19b8] ;  /* 0x0019b800011a7983 */ /* 0x001ee80000300800 */
[----:B-1----:R-:W2:Y:S04]  /*13350*/  LDL.LU R27, [R1+0x19b4] ;  /* 0x0019b400011b7983 */ /* 0x002ea80000300800 */
[----:B------:R-:W4:Y:S04]  /*13360*/  LDL.LU R29, [R1+0x19b0] ;  /* 0x0019b000011d7983 */ /* 0x000f280000300800 */
[----:B------:R-:W3:Y:S04]  /*13370*/  LDL.LU R28, [R1+0x19ac] ;  /* 0x0019ac00011c7983 */ /* 0x000ee80000300800 */
[----:B------:R-:W-:Y:S04]  /*13380*/  STS.U16 [R14+UR4+0x5f00], R2 ;  /* 0x005f00020e007988 */ /* 0x000fe80008000404 */
[----:B------:R-:W-:Y:S04]  /*13390*/  STS.U16 [R14+UR4+0x5f80], R15 ;  /* 0x005f800f0e007988 */ /* 0x000fe80008000404 */
[----:B---3--:R0:W-:Y:S04]  /*133a0*/  STS.U16 [R14+UR4+0x7c00], R28 ;  /* 0x007c001c0e007988 */ /* 0x0081e80008000404 */
[----:B0-----:R-:W3:Y:S01]  /*133b0*/  LDL.LU R28, [R1+0x19a8] ;  /* 0x0019a800011c7983 */ /* 0x001ee20000300800 */
[----:B------:R-:W0:Y:S01]  /*133c0*/  S2R R2, SR_TID.X ;  /* 0x0000000000027919 */ /* 0x000e220000002100 */
[----:B------:R-:W1:Y:S02]  /*133d0*/  S2R R15, SR_TID.X ;  /* 0x00000000000f7919 */ /* 0x000e640000002100 */
[----:B----4-:R-:W-:Y:S04]  /*133e0*/  STS.U16 [R14+UR4+0x7c80], R29 ;  /* 0x007c801d0e007988 */ /* 0x010fe80008000404 */
[----:B--2---:R-:W-:Y:S04]  /*133f0*/  STS.U16 [R14+UR4+0x7d00], R27 ;  /* 0x007d001b0e007988 */ /* 0x004fe80008000404 */
[----:B------:R-:W-:Y:S04]  /*13400*/  STS.U16 [R14+UR4+0x7d80], R26 ;  /* 0x007d801a0e007988 */ /* 0x000fe80008000404 */
[----:B------:R-:W-:Y:S04]  /*13410*/  STS.U16 [R14+UR4+0x7e00], R25 ;  /* 0x007e00190e007988 */ /* 0x000fe80008000404 */
[----:B------:R-:W-:Y:S04]  /*13420*/  STS.U16 [R14+UR4+0x7e80], R24 ;  /* 0x007e80180e007988 */ /* 0x000fe80008000404 */
[----:B------:R-:W-:Y:S04]  /*13430*/  STS.U16 [R14+UR4+0x7f00], R19 ;  /* 0x007f00130e007988 */ /* 0x000fe80008000404 */
[----:B------:R-:W-:Y:S01]  /*13440*/  STS.U16 [R14+UR4+0x7f80], R17 ;  /* 0x007f80110e007988 */ /* 0x000fe20008000404 */
[----:B0-----:R-:W-:-:S02]  /*13450*/  LOP3.LUT R2, R2, 0x3f, RZ, 0xc0, !PT ;  /* 0x0000003f02027812 */ /* 0x001fc400078ec0ff */
[----:B-1----:R-:W-:-:S03]  /*13460*/  LOP3.LUT R15, R15, 0x3f, RZ, 0xc0, !PT ;  /* 0x0000003f0f0f7812 */ /* 0x002fc600078ec0ff */
[----:B------:R-:W-:Y:S02]  /*13470*/  IMAD.SHL.U32 R2, R2, 0x2, RZ ;  /* 0x0000000202027824 */ /* 0x000fe400078e00ff */
[----:B------:R-:W-:-:S03]  /*13480*/  IMAD.SHL.U32 R15, R15, 0x2, RZ ;  /* 0x000000020f0f7824 */ /* 0x000fc600078e00ff */
[----:B------:R-:W-:Y:S04]  /*13490*/  STS.U16 [R2+UR4+0x8000], R13 ;  /* 0x0080000d02007988 */ /* 0x000fe80008000404 */
[----:B------:R-:W-:Y:S04]  /*134a0*/  STS.U16 [R2+UR4+0x8200], R7 ;  /* 0x0082000702007988 */ /* 0x000fe80008000404 */
[----:B------:R-:W-:Y:S04]  /*134b0*/  STS.U16 [R2+UR4+0x8400], R11 ;  /* 0x0084000b02007988 */ /* 0x000fe80008000404 */
[----:B------:R-:W-:Y:S01]  /*134c0*/  STS.U16 [R2+UR4+0x8600], R16 ;  /* 0x0086001002007988 */ /* 0x000fe20008000404 */
[----:B------:R-:W-:-:S03]  /*134d0*/  LOP3.LUT R15, R15, 0x20, RZ, 0x3c, !PT ;  /* 0x000000200f0f7812 */ /* 0x000fc600078e3cff */
[----:B------:R-:W-:Y:S04]  /*134e0*/  STS.U16 [R3+UR4+0x8080], R4 ;  /* 0x0080800403007988 */ /* 0x000fe80008000404 */
[----:B------:R-:W-:Y:S04]  /*134f0*/  STS.U16 [R3+UR4+0x8280], R8 ;  /* 0x0082800803007988 */ /* 0x000fe80008000404 */
[----:B------:R-:W-:Y:S04]  /*13500*/  STS.U16 [R3+UR4+0x8480], R12 ;  /* 0x0084800c03007988 */ /* 0x000fe80008000404 */
[----:B------:R0:W-:Y:S04]  /*13510*/  STS.U16 [R3+UR4+0x8680], R20 ;  /* 0x0086801403007988 */ /* 0x0001e80008000404 */
[----:B------:R-:W-:Y:S04]  /*13520*/  STS.U16 [R15+UR4+0x8100], R5 ;  /* 0x008100050f007988 */ /* 0x000fe80008000404 */
[----:B------:R-:W-:Y:S04]  /*13530*/  STS.U16 [R15+UR4+0x8300], R9 ;  /* 0x008300090f007988 */ /* 0x000fe80008000404 */
[----:B------:R-:W-:Y:S04]  /*13540*/  STS.U16 [R15+UR4+0x8500], R18 ;  /* 0x008500120f007988 */ /* 0x000fe80008000404 */
[----:B------:R1:W-:Y:S04]  /*13550*/  STS.U16 [R15+UR4+0x8700], R21 ;  /* 0x008700150f007988 */ /* 0x0003e80008000404 */
[----:B------:R-:W-:Y:S04]  /*13560*/  STS.U16 [R0+UR4+0x8180], R6 ;  /* 0x0081800600007988 */ /* 0x000fe80008000404 */
[----:B------:R-:W-:Y:S04]  /*13570*/  STS.U16 [R0+UR4+0x8380], R10 ;  /* 0x0083800a00007988 */ /* 0x000fe80008000404 */
[----:B------:R-:W-:Y:S04]  /*13580*/  STS.U16 [R0+UR4+0x8580], R22 ;  /* 0x0085801600007988 */ /* 0x000fe80008000404 */
[----:B------:R2:W-:Y:S01]  /*13590*/  STS.U16 [R0+UR4+0x8780], R23 ;  /* 0x0087801700007988 */ /* 0x0005e20008000404 */
[----:B------:R-:W-:Y:S06]  /*135a0*/  BAR.SYNC.DEFER_BLOCKING 0x0 ;  /* 0x0000000000007b1d */ /* 0x000fec0000010000 */
[----:B0-----:R-:W0:Y:S01]  /*135b0*/  S2R R3, SR_TID.X ;  /* 0x0000000000037919 */ /* 0x001e220000002100 */
[----:B-1----:R-:W1:Y:S01]  /*135c0*/  S2R R15, SR_TID.X ;  /* 0x00000000000f7919 */ /* 0x002e620000002100 */
[----:B0-----:R-:W-:Y:S01]  /*135d0*/  IMAD.SHL.U32 R3, R3, 0x8, RZ ;  /* 0x0000000803037824 */ /* 0x001fe200078e00ff */
[----:B-1----:R-:W-:-:S04]  /*135e0*/  LOP3.LUT R19, R15, 0x7, RZ, 0xc0, !PT ;  /* 0x000000070f137812 */ /* 0x002fc800078ec0ff */
[----:B--2---:R-:W-:Y:S01]  /*135f0*/  LOP3.LUT R0, R3, 0x30, RZ, 0xc0, !PT ;  /* 0x0000003003007812 */ /* 0x004fe200078ec0ff */
[----:B------:R-:W-:-:S04]  /*13600*/  IMAD.SHL.U32 R3, R15, 0x2, RZ ;  /* 0x000000020f037824 */ /* 0x000fc800078e00ff */
[----:B------:R-:W-:-:S05]  /*13610*/  IMAD R19, R19, 0x40, R0 ;  /* 0x0000004013137824 */ /* 0x000fca00078e0200 */
[----:B------:R-:W-:-:S05]  /*13620*/  LOP3.LUT R19, R19, 0x30, R3, 0x78, !PT ;  /* 0x0000003013137812 */ /* 0x000fca00078e7803 */
[----:B------:R-:W-:Y:S04]  /*13630*/  LDSM.16.M88.4 R8, [R19+UR4+0x8200] ;  /* 0x008200041308783b */ /* 0x000fe80008000200 */
[----:B------:R-:W-:Y:S04]  /*13640*/  LDSM.16.M88.4 R12, [R19+UR4+0x8400] ;  /* 0x00840004130c783b */ /* 0x000fe80008000200 */
[----:B---3--:R-:W0:Y:S04]  /*13650*/  LDSM.16.MT88.4 R4, [R28+UR4] ;  /* 0x000000041c04783b */ /* 0x008e280008004200 */
[----:B------:R-:W-:Y:S01]  /*13660*/  LDSM.16.MT88.4 R24, [R28+UR4+0x80] ;  /* 0x000080041c18783b */ /* 0x000fe20008004200 */
[----:B0-----:R-:W-:-:S02]  /*13670*/  IMAD.MOV.U32 R20, RZ, RZ, R4 ;  /* 0x000000ffff147224 */ /* 0x001fc400078e0004 */
[----:B------:R-:W-:Y:S02]  /*13680*/  IMAD.MOV.U32 R3, RZ, RZ, R5 ;  /* 0x000000ffff037224 */ /* 0x000fe400078e0005 */
[----:B------:R-:W-:Y:S02]  /*13690*/  IMAD.MOV.U32 R2, RZ, RZ, R6 ;  /* 0x000000ffff027224 */ /* 0x000fe400078e0006 */
[----:B------:R-:W-:Y:S02]  /*136a0*/  IMAD.MOV.U32 R0, RZ, RZ, R7 ;  /* 0x000000ffff007224 */ /* 0x000fe400078e0007 */
[----:B------:R-:W0:Y:S04]  /*136b0*/  LDSM.16.M88.4 R4, [R19+UR4+0x8000] ;  /* 0x008000041304783b */ /* 0x000e280008000200 */
[----:B------:R-:W1:Y:S04]  /*136c0*/  LDSM.16.M88.4 R16, [R19+UR4+0x8600] ;  /* 0x008600041310783b */ /* 0x000e680008000200 */
[----:B0-----:R-:W-:Y:S04]  /*136d0*/  STL [R1+0x1724], R6 ;  /* 0x0017240601007387 */ /* 0x001fe80000100800 */
[----:B------:R-:W-:Y:S04]  /*136e0*/  STL [R1+0x1618], R7 ;  /* 0x0016180701007387 */ /* 0x000fe80000100800 */
[----:B------:R-:W-:Y:S04]  /*136f0*/  STL.64 [R1+0x19a0], R4 ;  /* 0x0019a00401007387 */ /* 0x000fe80000100a00 */
[----:B------:R-:W-:Y:S04]  /*13700*/  STL [R1+0x15d4], R10 ;  /* 0x0015d40a01007387 */ /* 0x000fe80000100800 */
[----:B------:R-:W-:Y:S04]  /*13710*/  STL [R1+0x15d0], R11 ;  /* 0x0015d00b01007387 */ /* 0x000fe80000100800 */
[----:B------:R-:W-:Y:S04]  /*13720*/  STL [R1+0x159c], R14 ;  /* 0x00159c0e01007387 */ /* 0x000fe80000100800 */
[----:B------:R-:W-:Y:S04]  /*13730*/  STL [R1+0x1598], R15 ;  /* 0x0015980f01007387 */ /* 0x000fe80000100800 */
[----:B-1----:R-:W-:Y:S04]  /*13740*/  STL.64 [R1+0x1998], R18 ;  /* 0x0019981201007387 */ /* 0x002fe80000100a00 */
[----:B------:R0:W-:Y:S04]  /*13750*/  STL.64 [R1+0x1990], R16 ;  /* 0x0019901001007387 */ /* 0x0001e80000100a00 */
[----:B------:R-:W-:Y:S04]  /*13760*/  LDSM.16.MT88.4 R4, [R28+UR4+0x180] ;  /* 0x000180041c04783b */ /* 0x000fe80008004200 */
[----:B0-----:R-:W2:Y:S04]  /*13770*/  LDL.LU.64 R16, [R1+0x2d0] ;  /* 0x0002d00001107983 */ /* 0x001ea80000300a00 */
[----:B------:R-:W2:Y:S04]  /*13780*/  LDL.LU.64 R18, [R1+0x2d8] ;  /* 0x0002d80001127983 */ /* 0x000ea80000300a00 */
[----:B------:R-:W-:Y:S04]  /*13790*/  STL.64 [R1+0x1978], R26 ;  /* 0x0019781a01007387 */ /* 0x000fe80000100a00 */
[----:B------:R0:W-:Y:S02]  /*137a0*/  STL.64 [R1+0x1970], R24 ;  /* 0x0019701801007387 */ /* 0x0001e40000100a00 */
[----:B0-----:R-:W-:-:S02]  /*137b0*/  IMAD.MOV.U32 R24, RZ, RZ, R20 ;  /* 0x000000ffff187224 */ /* 0x001fc400078e0014 */
[----:B------:R-:W0:Y:S04]  /*137c0*/  LDSM.16.MT88.4 R20, [R28+UR4+0x100] ;  /* 0x000100041c14783b */ /* 0x000e280008004200 */
[----:B0-----:R-:W-:Y:S04]  /*137d0*/  STL.64 [R1+0x1948], R22 ;  /* 0x0019481601007387 */ /* 0x001fe80000100a00 */
[----:B------:R0:W-:Y:S04]  /*137e0*/  STL.64 [R1+0x1940], R20 ;  /* 0x0019401401007387 */ /* 0x0001e80000100a00 */
[----:B0-----:R-:W3:Y:S04]  /*137f0*/  LDL.LU.64 R20, [R1+0x2e0] ;  /* 0x0002e00001147983 */ /* 0x001ee80000300a00 */
[----:B------:R-:W3:Y:S04]  /*13800*/  LDL.LU.64 R22, [R1+0x2e8] ;  /* 0x0002e80001167983 */ /* 0x000ee80000300a00 */
[----:B------:R-:W-:Y:S04]  /*13810*/  STL.64 [R1+0x20], R4 ;  /* 0x0000200401007387 */ /* 0x000fe80000100a00 */
[----:B------:R-:W-:Y:S04]  /*13820*/  STL.64 [R1+0x28], R6 ;  /* 0x0000280601007387 */ /* 0x000fe80000100a00 */
[----:B------:R-:W0:Y:S04]  /*13830*/  LDSM.16.MT88.4 R4, [R28+UR4+0x200] ;  /* 0x000200041c04783b */ /* 0x000e280008004200 */
[----:B0-----:R0:W-:Y:S04]  /*13840*/  STL.64 [R1+0x40], R4 ;  /* 0x0000400401007387 */ /* 0x0011e80000100a00 */
[----:B------:R1:W-:Y:S04]  /*13850*/  STL [R1+0x48], R6 ;  /* 0x0000480601007387 */ /* 0x0003e80000100800 */
[----:B0-----:R-:W3:Y:S01]  /*13860*/  LDL.LU.64 R4, [R1+0x19a0] ;  /* 0x0019a00001047983 */ /* 0x001ee20000300a00 */
[----:B------:R-:W-:-:S02]  /*13870*/  IMAD.MOV.U32 R25, RZ, RZ, R3 ;  /* 0x000000ffff197224 */ /* 0x000fc400078e0003 */
[----:B------:R-:W-:Y:S02]  /*13880*/  IMAD.MOV.U32 R26, RZ, RZ, R2 ;  /* 0x000000ffff1a7224 */ /* 0x000fe400078e0002 */
[----:B------:R-:W-:Y:S02]  /*13890*/  IMAD.MOV.U32 R27, RZ, RZ, R0 ;  /* 0x000000ffff1b7224 */ /* 0x000fe400078e0000 */
[----:B-1----:R-:W-:-:S05]  /*138a0*/  IMAD.MOV.U32 R6, RZ, RZ, R7 ;  /* 0x000000ffff067224 */ /* 0x002fca00078e0007 */
[----:B--2---:R-:W-:-:S15]  /*138b0*/  HMMA.16816.F32 R16, R24, R8, R16 ;  /* 0x000000081810723c */ /* 0x004fde0000001810 */
[----:B------:R-:W-:-:S09]  /*138c0*/  NOP ;  /* 0x0000000000007918 */ /* 0x000fd20000000000 */
[----:B------:R-:W-:Y:S02]  /*138d0*/  IMAD.MOV.U32 R7, RZ, RZ, R16 ;  /* 0x000000ffff077224 */ /* 0x000fe400078e0010 */
[----:B------:R-:W-:Y:S02]  /*138e0*/  IMAD.MOV.U32 R3, RZ, RZ, R17 ;  /* 0x000000ffff037224 */ /* 0x000fe400078e0011 */
[----:B------:R-:W-:Y:S02]  /*138f0*/  IMAD.MOV.U32 R2, RZ, RZ, R18 ;  /* 0x000000ffff027224 */ /* 0x000fe400078e0012 */
[----:B------:R-:W-:Y:S01]  /*13900*/  IMAD.MOV.U32 R0, RZ, RZ, R19 ;  /* 0x000000ffff007224 */ /* 0x000fe200078e0013 */
[----:B---3--:R-:W-:-:S15]  /*13910*/  HMMA.16816.F32 R20, R24, R4, R20 ;  /* 0x000000041814723c */ /* 0x008fde0000001814 */
[----:B------:R-:W-:-:S08]  /*13920*/  NOP ;  /* 0x0000000000007918 */ /* 0x000fd00000000000 */
[----:B------:R-:W-:Y:S01]  /*13930*/  STL [R1+0x2e0], R20 ;  /* 0x0002e01401007387 */ /* 0x000fe20000100800 */
[----:B------:R-:W-:Y:S02]  /*13940*/  IMAD.MOV.U32 R10, RZ, RZ, R21 ;  /* 0x000000ffff0a7224 */ /* 0x000fe400078e0015 */
[----:B------:R-:W-:Y:S02]  /*13950*/  IMAD.MOV.U32 R11, RZ, RZ, R22 ;  /* 0x000000ffff0b7224 */ /* 0x000fe400078e0016 */
[----:B------:R-:W-:Y:S02]  /*13960*/  IMAD.MOV.U32 R29, RZ, RZ, R23 ;  /* 0x000000ffff1d7224 */ /* 0x000fe400078e0017 */
[----:B------:R-:W0:Y:S04]  /*13970*/  LDSM.16.MT88.4 R20, [R28+UR4+0x280] ;  /* 0x000280041c14783b */ /* 0x000e280008004200 */
[----:B------:R-:W-:Y:S04]  /*13980*/  STL [R1+0x1718], R29 ;  /* 0x0017181d01007387 */ /* 0x000fe80000100800 */
[----:B0-----:R-:W-:Y:S04]  /*13990*/  STL.64 [R1+0x50], R20 ;  /* 0x0000501401007387 */ /* 0x001fe80000100a00 */
[----:B------:R-:W-:Y:S04]  /*139a0*/  STL [R1+0x58], R22 ;  /* 0x0000581601007387 */ /* 0x000fe80000100800 */
[----:B------:R-:W2:Y:S04]  /*139b0*/  LDL.LU.64 R16, [R1+0x340] ;  /* 0x0003400001107983 */ /* 0x000ea80000300a00 */
[----:B------:R-:W2:Y:S04]  /*139c0*/  LDL.LU.64 R18, [R1+0x348] ;  /* 0x0003480001127983 */ /* 0x000ea80000300a00 */
[----:B------:R-:W-:Y:S04]  /*139d0*/  STL.64 [R1+0x1968], R10 ;  /* 0x0019680a01007387 */ /* 0x000fe80000100a00 */
[----:B------:R0:W-:Y:S04]  /*139e0*/  STL.64 [R1+0x1960], R8 ;  /* 0x0019600801007387 */ /* 0x0001e80000100a00 */
[----:B0-----:R-:W3:Y:S04]  /*139f0*/  LDL.LU.64 R8, [R1+0x2b0] ;  /* 0x0002b00001087983 */ /* 0x001ee80000300a00 */
[----:B------:R-:W4:Y:S01]  /*13a00*/  LDL.LU.64 R10, [R1+0x2b8] ;  /* 0x0002b800010a7983 */ /* 0x000f220000300a00 */
[----:B------:R-:W-:-:S03]  /*13a10*/  IMAD.MOV.U32 R29, RZ, RZ, R23 ;  /* 0x000000ffff1d7224 */ /* 0x000fc600078e0017 */
[----:B----4-:R-:W-:Y:S04]  /*13a20*/  STL.64 [R1+0x1988], R10 ;  /* 0x0019880a01007387 */ /* 0x010fe80000100a00 */
[----:B---3--:R0:W-:Y:S04]  /*13a30*/  STL.64 [R1+0x1980], R8 ;  /* 0x0019800801007387 */ /* 0x0081e80000100a00 */
[----:B0-----:R-:W3:Y:S04]  /*13a40*/  LDL.LU.64 R8, [R1+0x2c0] ;  /* 0x0002c00001087983 */ /* 0x001ee80000300a00 */
[----:B------:R-:W3:Y:S04]  /*13a50*/  LDL.LU.64 R10, [R1+0x2c8] ;  /* 0x0002c800010a7983 */ /* 0x000ee80000300a00 */
[----:B------:R-:W4:Y:S04]  /*13a60*/  LDL.LU.64 R20, [R1+0x220] ;  /* 0x0002200001147983 */ /* 0x000f280000300a00 */
[----:B------:R-:W3:Y:S01]  /*13a70*/  LDL.LU.64 R22, [R1+0x228] ;  /* 0x0002280001167983 */ /* 0x000ee20000300a00 */
[C---:B--2---:R-:W-:Y:S03]  /*13a80*/  HMMA.16816.F32 R16, R24.reuse, R12, R16 ;  /* 0x0000000c1810723c */ /* 0x044fe60000001810 */
[----:B---3--:R-:W-:Y:S04]  /*13a90*/  STL.64 [R1+0x1958], R22 ;  /* 0x0019581601007387 */ /* 0x008fe80000100a00 */
[----:B----4-:R0:W-:Y:S04]  /*13aa0*/  STL.64 [R1+0x1950], R20 ;  /* 0x0019501401007387 */ /* 0x0101e80000100a00 */
[----:B0-----:R-:W2:Y:S04]  /*13ab0*/  LDL.LU.64 R20, [R1+0x2a0] ;  /* 0x0002a00001147983 */ /* 0x001ea80000300a00 */
[----:B------:R-:W2:Y:S04]  /*13ac0*/  LDL.LU.64 R22, [R1+0x2a8] ;  /* 0x0002a80001167983 */ /* 0x000ea80000300a00 */
[----:B------:R-:W-:Y:S04]  /*13ad0*/  STL [R1+0x172c], R0 ;  /* 0x00172c0001007387 */ /* 0x000fe80000100800 */
[----:B------:R-:W-:Y:S04]  /*13ae0*/  STL [R1+0x1728], R7 ;  /* 0x0017280701007387 */ /* 0x000fe80000100800 */
[----:B------:R-:W-:Y:S04]  /*13af0*/  STL [R1+0x1720], R2 ;  /* 0x0017200201007387 */ /* 0x000fe80000100800 */
[----:B------:R-:W-:Y:S04]  /*13b00*/  STL [R1+0x171c], R3 ;  /* 0x00171c0301007387 */ /* 0x000fe80000100800 */
[----:B------:R-:W-:Y:S04]  /*13b10*/  STL.64 [R1+0x340], R16 ;  /* 0x0003401001007387 */ /* 0x000fe80000100a00 */
[----:B------:R0:W-:Y:S04]  /*13b20*/  STL.64 [R1+0x348], R18 ;  /* 0x0003481201007387 */ /* 0x0001e80000100a00 */
[----:B0-----:R-:W3:Y:S04]  /*13b30*/  LDL.LU.64 R18, [R1+0x1998] ;  /* 0x0019980001127983 */ /* 0x001ee80000300a00 */
[----:B------:R-:W4:Y:S02]  /*13b40*/  LDL.LU.64 R16, [R1+0x1990] ;  /* 0x0019900001107983 */ /* 0x000f240000300a00 */
[----:B----4-:R-:W-:Y:S02]  /*13b50*/  HMMA.16816.F32 R24, R24, R16, R8 ;  /* 0x000000101818723c */ /* 0x010fe40000001808 */
[----:B------:R-:W4:Y:S04]  /*13b60*/  LDL.LU.64 R10, [R1+0x1988] ;  /* 0x00198800010a7983 */ /* 0x000f280000300a00 */
[----:B------:R-:W4:-:S15]  /*13b70*/  LDL.LU.64 R8, [R1+0x1980] ;  /* 0x0019800001087983 */ /* 0x000f1e0000300a00 */
[----:B------:R-:W-:-:S02]  /*13b80*/  NOP ;  /* 0x0000000000007918 */ /* 0x000fc40000000000 */
[----:B------:R-:W-:Y:S04]  /*13b90*/  STL.64 [R1+0x2c0], R24 ;  /* 0x0002c01801007387 */ /* 0x000fe80000100a00 */
[----:B------:R0:W-:Y:S04]  /*13ba0*/  STL.64 [R1+0x2c8], R26 ;  /* 0x0002c81a01007387 */ /* 0x0001e80000100a00 */
[----:B0-----:R-:W4:Y:S04]  /*13bb0*/  LDL.LU.64 R26, [R1+0x1978] ;  /* 0x00197800011a7983 */ /* 0x001f280000300a00 */
[----:B------:R-:W4:Y:S02]  /*13bc0*/  LDL.LU.64 R24, [R1+0x1970] ;  /* 0x0019700001187983 */ /* 0x000f240000300a00 */
[----:B----4-:R-:W-:-:S15]  /*13bd0*/  HMMA.16816.F32 R8, R24, R4, R8 ;  /* 0x000000041808723c */ /* 0x010fde0000001808 */
[----:B------:R-:W-:-:S08]  /*13be0*/  NOP ;  /* 0x0000000000007918 */ /* 0x000fd00000000000 */
[----:B------:R-:W-:Y:S04]  /*13bf0*/  STL.64 [R1+0x2b0], R8 ;  /* 0x0002b00801007387 */ /* 0x000fe80000100a00 */
[----:B------:R0:W-:Y:S04]  /*13c00*/  STL.64 [R1+0x2b8], R10 ;  /* 0x0002b80a01007387 */ /* 0x0001e80000100a00 */
[----:B0-----:R-:W4:Y:S04]  /*13c10*/  LDL.LU.64 R10, [R1+0x1968] ;  /* 0x00196800010a7983 */ /* 0x001f280000300a00 */
[----:B------:R-:W2:Y:S02]  /*13c20*/  LDL.LU.64 R8, [R1+0x1960] ;  /* 0x0019600001087983 */ /* 0x000ea40000300a00 */
[----:B--2---:R-:W-:-:S15]  /*13c30*/  HMMA.16816.F32 R20, R24, R8, R20 ;  /* 0x000000081814723c */ /* 0x004fde0000001814 */
[----:B------:R-:W-:-:S08]  /*13c40*/  NOP ;  /* 0x0000000000007918 */ /* 0x000fd00000000000 */
[----:B------:R-:W-:Y:S04]  /*13c50*/  STL.64 [R1+0x2a0], R20 ;  /* 0x0002a01401007387 */ /* 0x000fe80000100a00 */
[----:B------:R0:W-:Y:S04]  /*13c60*/  STL.64 [R1+0x2a8], R22 ;  /* 0x0002a81601007387 */ /* 0x0001e80000100a00 */
[----:B0-----:R-:W2:Y:S04]  /*13c70*/  LDL.LU.64 R22, [R1+0x1958] ;  /* 0x0019580001167983 */ /* 0x001ea80000300a00 */
[----:B------:R-:W2:Y:S04]  /*13c80*/  LDL.LU.64 R20, [R1+0x1950] ;  /* 0x0019500001147983 */ /* 0x000ea80000300a00 */
[----:B----4-:R-:W-:Y:S04]  /*13c90*/  STL.64 [R1+0x1938], R10 ;  /* 0x0019380a01007387 */ /* 0x010fe80000100a00 */
[----:B------:R0:W-:Y:S04]  /*13ca0*/  STL.64 [R1+0x1930], R8 ;  /* 0x0019300801007387 */ /* 0x0001e80000100a00 */
[----:B0-----:R-:W4:Y:S04]  /*13cb0*/  LDL.LU.64 R8, [R1+0x290] ;  /* 0x0002900001087983 */ /* 0x001f280000300a00 */
[----:B------:R-:W4:Y:S02]  /*13cc0*/  LDL.LU.64 R10, [R1+0x298] ;  /* 0x00029800010a7983 */ /* 0x000f240000300a00 */
[C---:B----4-:R-:W-:Y:S06]  /*13cd0*/  HMMA.16816.F32 R8, R24.reuse, R12, R8 ;  /* 0x0000000c1808723c */ /* 0x050fec0000001808 */
[----:B--2---:R-:W-:-:S15]  /*13ce0*/  HMMA.16816.F32 R24, R24, R16, R20 ;  /* 0x000000101818723c */ /* 0x004fde0000001814 */
[----:B------:R-:W-:-:S03]  /*13cf0*/  NOP ;  /* 0x0000000000007918 */ /* 0x000fc60000000000 */
[----:B------:R-:W-:Y:S02]  /*13d00*/  IMAD.MOV.U32 R15, RZ, RZ, R11 ;  /* 0x000000ffff0f7224 */ /* 0x000fe400078e000b */
[----:B------:R-:W-:Y:S01]  /*13d10*/  IMAD.MOV.U32 R14, RZ, RZ, R10 ;  /* 0x000000ffff0e7224 */ /* 0x000fe200078e000a */
[----:B------:R0:W-:Y:S04]  /*13d20*/  STL.64 [R1+0x290], R8 ;  /* 0x0002900801007387 */ /* 0x0001e80000100a00 */
[----:B0-----:R-:W2:Y:S04]  /*13d30*/  LDL.LU.64 R8, [R1+0x210] ;  /* 0x0002100001087983 */ /* 0x001ea80000300a00 */
[----:B------:R-:W2:Y:S04]  /*13d40*/  LDL.LU.64 R10, [R1+0x218] ;  /* 0x00021800010a7983 */ /* 0x000ea80000300a00 */
[----:B------:R-:W-:Y:S04]  /*13d50*/  STL [R1+0x15a4], R15 ;  /* 0x0015a40f01007387 */ /* 0x000fe80000100800 */
[----:B------:R-:W-:Y:S04]  /*13d60*/  STL [R1+0x15a0], R14 ;  /* 0x0015a00e01007387 */ /* 0x000fe80000100800 */
[----:B------:R-:W2:Y:S04]  /*13d70*/  LDL.LU.64 R22, [R1+0x1948] ;  /* 0x0019480001167983 */ /* 0x000ea80000300a00 */
[----:B------:R-:W2:Y:S04]  /*13d80*/  LDL.LU.64 R20, [R1+0x1940] ;  /* 0x0019400001147983 */ /* 0x000ea80000300a00 */
[----:B---3--:R-:W-:Y:S04]  /*13d90*/  STL.64 [R1+0x1928], R18 ;  /* 0x0019281201007387 */ /* 0x008fe80000100a00 */
[----:B------:R0:W-:Y:S04]  /*13da0*/  STL.64 [R1+0x1920], R16 ;  /* 0x0019201001007387 */ /* 0x0001e80000100a00 */
[----:B------:R1:W-:Y:S04]  /*13db0*/  STL.64 [R1+0x220], R24 ;  /* 0x0002201801007387 */ /* 0x0003e80000100a00 */
[----:B------:R3:W-:Y:S04]  /*13dc0*/  STL.64 [R1+0x228], R26 ;  /* 0x0002281a01007387 */ /* 0x0007e80000100a00 */
[----:B0-----:R-:W4:Y:S04]  /*13dd0*/  LDL.LU.64 R16, [R1+0x200] ;  /* 0x0002000001107983 */ /* 0x001f280000300a00 */
[----:B------:R-:W4:Y:S04]  /*13de0*/  LDL.LU.64 R18, [R1+0x208] ;  /* 0x0002080001127983 */ /* 0x000f280000300a00 */
[----:B-1----:R-:W4:Y:S04]  /*13df0*/  LDL.LU R24, [R1+0x20] ;  /* 0x0000200001187983 */ /* 0x002f280000300800 */
[----:B------:R-:W4:Y:S04]  /*13e00*/  LDL.LU R25, [R1+0x24] ;  /* 0x0000240001197983 */ /* 0x000f280000300800 */
[----:B---3--:R-:W3:Y:S04]  /*13e10*/  LDL.LU R26, [R1+0x28] ;  /* 0x00002800011a7983 */ /* 0x008ee80000300800 */
[----:B------:R-:W3:Y:S01]  /*13e20*/  LDL.LU R27, [R1+0x2c] ;  /* 0x00002c00011b7983 */ /* 0x000ee20000300800 */
[----:B--2---:R-:W-:Y:S03]  /*13e30*/  HMMA.16816.F32 R8, R20, R4, R8 ;  /* 0x000000041408723c */ /* 0x004fe60000001808 */
[----:B---3--:R-:W-:Y:S04]  /*13e40*/  STL.64 [R1+0x1918], R26 ;  /* 0x0019181a01007387 */ /* 0x008fe80000100a00 */
[----:B----4-:R0:W-:-:S15]  /*13e50*/  STL.64 [R1+0x1910], R24 ;  /* 0x0019101801007387 */ /* 0x0101de0000100a00 */
[----:B------:R-:W-:-:S02]  /*13e60*/  NOP ;  /* 0x0000000000007918 */ /* 0x000fc40000000000 */
[----:B------:R-:W-:Y:S02]  /*13e70*/  IMAD.MOV.U32 R15, RZ, RZ, R10 ;  /* 0x000000ffff0f7224 */ /* 0x000fe400078e000a */
[----:B------:R-:W-:Y:S01]  /*13e80*/  IMAD.MOV.U32 R14, RZ, RZ, R11 ;  /* 0x000000ffff0e7224 */ /* 0x000fe200078e000b */
[----:B0-----:R-:W2:Y:S04]  /*13e90*/  LDL.LU.64 R24, [R1+0x170] ;  /* 0x0001700001187983 */ /* 0x001ea80000300a00 */
[----:B------:R-:W2:Y:S04]  /*13ea0*/  LDL.LU.64 R26, [R1+0x178] ;  /* 0x00017800011a7983 */ /* 0x000ea80000300a00 */
[----:B------:R0:W-:Y:S04]  /*13eb0*/  STL.64 [R1+0x210], R8 ;  /* 0x0002100801007387 */ /* 0x0001e80000100a00 */
[----:B------:R-:W3:Y:S04]  /*13ec0*/  LDL.LU.64 R10, [R1+0x1938] ;  /* 0x00193800010a7983 */ /* 0x000ee80000300a00 */
[----:B0-----:R-:W4:Y:S04]  /*13ed0*/  LDL.LU.64 R8, [R1+0x1930] ;  /* 0x0019300001087983 */ /* 0x001f280000300a00 */
[----:B------:R-:W-:Y:S04]  /*13ee0*/  STL [R1+0x15ac], R14 ;  /* 0x0015ac0e01007387 */ /* 0x000fe80000100800 */
[----:B------:R-:W-:Y:S01]  /*13ef0*/  STL [R1+0x15a8], R15 ;  /* 0x0015a80f01007387 */ /* 0x000fe20000100800 */
[----:B----4-:R-:W-:-:S15]  /*13f00*/  HMMA.16816.F32 R16, R20, R8, R16 ;  /* 0x000000081410723c */ /* 0x010fde0000001810 */
[----:B------:R-:W-:-:S08]  /*13f10*/  NOP ;  /* 0x0000000000007918 */ /* 0x000fd00000000000 */
[----:B------:R-:W-:Y:S04]  /*13f20*/  STL.64 [R1+0x200], R16 ;  /* 0x0002001001007387 */ /* 0x000fe80000100a00 */
[----:B------:R0:W-:Y:S04]  /*13f30*/  STL.64 [R1+0x208], R18 ;  /* 0x0002081201007387 */ /* 0x0001e80000100a00 */
[----:B0-----:R-:W4:Y:S04]  /*13f40*/  LDL.LU.64 R18, [R1+0x1928] ;  /* 0x0019280001127983 */ /* 0x001f280000300a00 */
[----:B------:R-:W2:Y:S04]  /*13f50*/  LDL.LU.64 R16, [R1+0x1920] ;  /* 0x0019200001107983 */ /* 0x000ea80000300a00 */
[----:B---3--:R-:W-:Y:S04]  /*13f60*/  STL.64 [R1+0x1908], R10 ;  /* 0x0019080a01007387 */ /* 0x008fe80000100a00 */
[----:B------:R0:W-:Y:S04]  /*13f70*/  STL.64 [R1+0x1900], R8 ;  /* 0x0019000801007387 */ /* 0x0001e80000100a00 */
[----:B0-----:R-:W3:Y:S04]  /*13f80*/  LDL.LU.64 R8, [R1+0x1f0] ;  /* 0x0001f00001087983 */ /* 0x001ee80000300a00 */
[----:B------:R-:W3:Y:S02]  /*13f90*/  LDL.LU.64 R10, [R1+0x1f8] ;  /* 0x0001f800010a7983 */ /* 0x000ee40000300a00 */
[----:B---3--:R-:W-:-:S15]  /*13fa0*/  HMMA.16816.F32 R8, R20, R12, R8 ;  /* 0x0000000c1408723c */ /* 0x008fde0000001808 */
[----:B------:R-:W-:-:S08]  /*13fb0*/  NOP ;  /* 0x0000000000007918 */ /* 0x000fd00000000000 */
[----:B------:R-:W-:Y:S01]  /*13fc0*/  STL.64 [R1+0x1f0], R8 ;  /* 0x0001f00801007387 */ /* 0x000fe20000100a00 */
[----:B------:R-:W-:Y:S02]  /*13fd0*/  IMAD.MOV.U32 R14, RZ, RZ, R10 ;  /* 0x000000ffff0e7224 */ /* 0x000fe400078e000a */
[----:B------:R-:W-:Y:S02]  /*13fe0*/  IMAD.MOV.U32 R15, RZ, RZ, R11 ;  /* 0x000000ffff0f7224 */ /* 0x000fe400078e000b */
[----:B------:R-:W0:Y:S04]  /*13ff0*/  LDSM.16.MT88.4 R8, [R28+UR4+0x300] ;  /* 0x000300041c08783b */ /* 0x000e280008004200 */
[----:B------:R-:W-:Y:S04]  /*14000*/  STL [R1+0x15b4], R14 ;  /* 0x0015b40e01007387 */ /* 0x000fe80000100800 */
[----:B------:R-:W-:Y:S04]  /*14010*/  STL [R1+0x15b0], R15 ;  /* 0x0015b00f01007387 */ /* 0x000fe80000100800 */
[----:B0-----:R-:W-:Y:S04]  /*14020*/  STL.64 [R1+0x30], R8 ;  /* 0x0000300801007387 */ /* 0x001fe80000100a00 */
[----:B------:R2:W-:Y:S02]  /*14030*/  STL.64 [R1+0x38], R10 ;  /* 0x0000380a01007387 */ /* 0x0005e40000100a00 */
[----:B--2---:R-:W-:Y:S02]  /*14040*/  HMMA.16816.F32 R8, R20, R16, R24 ;  /* 0x000000101408723c */ /* 0x004fe40000001818 */
[----:B------:R-:W0:-:S15]  /*14050*/  LDSM.16.MT88.4 R24, [R28+UR4+0x380] ;  /* 0x000380041c18783b */ /* 0x000e1e0008004200 */
[----:B------:R-:W-:-:S06]  /*14060*/  NOP ;  /* 0x0000000000007918 */ /* 0x000fcc0000000000 */
[----:B------:R1:W-:Y:S01]  /*14070*/  STL [R1+0x170], R8 ;  /* 0x0001700801007387 */ /* 0x0003e20000100800 */
[----:B------:R-:W-:-:S03]  /*14080*/  IMAD.MOV.U32 R14, RZ, RZ, R9 ;  /* 0x000000ffff0e7224 */ /* 0x000fc600078e0009 */
[----:B------:R2:W-:Y:S01]  /*14090*/  STL [R1+0x17c], R11 ;  /* 0x00017c0b01007387 */ /* 0x0005e20000100800 */
[----:B------:R-:W-:-:S03]  /*140a0*/  IMAD.MOV.U32 R15, RZ, RZ, R10 ;  /* 0x000000ffff0f7224 */ /* 0x000fc600078e000a */
[----:B-1----:R-:W3:Y:S04]  /*140b0*/  LDL.LU.64 R8, [R1+0x4c0] ;  /* 0x0004c00001087983 */ /* 0x002ee80000300a00 */
[----:B--2---:R-:W3:Y:S04]  /*140c0*/  LDL.LU.64 R10, [R1+0x4c8] ;  /* 0x0004c800010a7983 */ /* 0x004ee80000300a00 */
[----:B----4-:R-:W-:Y:S04]  /*140d0*/  STL.64 [R1+0x18e8], R18 ;  /* 0x0018e81201007387 */ /* 0x010fe80000100a00 */
[----:B------:R1:W-:Y:S04]  /*140e0*/  STL.64 [R1+0x18e0], R16 ;  /* 0x0018e01001007387 */ /* 0x0003e80000100a00 */
[----:B-1----:R-:W2:Y:S04]  /*140f0*/  LDL.LU.64 R16, [R1+0x1d0] ;  /* 0x0001d00001107983 */ /* 0x002ea80000300a00 */
[----:B------:R-:W4:Y:S01]  /*14100*/  LDL.LU.64 R18, [R1+0x1d8] ;  /* 0x0001d80001127983 */ /* 0x000f220000300a00 */
[----:B0-----:R-:W-:-:S02]  /*14110*/  IMAD.MOV.U32 R7, RZ, RZ, R26 ;  /* 0x000000ffff077224 */ /* 0x001fc400078e001a */
[----:B------:R-:W-:Y:S01]  /*14120*/  IMAD.MOV.U32 R0, RZ, RZ, R27 ;  /* 0x000000ffff007224 */ /* 0x000fe200078e001b */
[----:B----4-:R-:W-:Y:S04]  /*14130*/  STL.64 [R1+0x18f8], R18 ;  /* 0x0018f81201007387 */ /* 0x010fe80000100a00 */
[----:B--2---:R0:W-:Y:S04]  /*14140*/  STL.64 [R1+0x18f0], R16 ;  /* 0x0018f01001007387 */ /* 0x0041e80000100a00 */
[----:B0-----:R-:W2:Y:S04]  /*14150*/  LDL.LU.64 R16, [R1+0x1e0] ;  /* 0x0001e00001107983 */ /* 0x001ea80000300a00 */
[----:B------:R-:W2:Y:S04]  /*14160*/  LDL.LU.64 R18, [R1+0x1e8] ;  /* 0x0001e80001127983 */ /* 0x000ea80000300a00 */
[----:B------:R-:W4:Y:S04]  /*14170*/  LDL.LU.64 R20, [R1+0x160] ;  /* 0x0001600001147983 */ /* 0x000f280000300a00 */
[----:B------:R-:W4:Y:S04]  /*14180*/  LDL.LU.64 R22, [R1+0x168] ;  /* 0x0001680001167983 */ /* 0x000f280000300a00 */
[----:B------:R-:W-:Y:S04]  /*14190*/  STL [R1+0x15bc], R14 ;  /* 0x0015bc0e01007387 */ /* 0x000fe80000100800 */
[----:B------:R-:W-:Y:S04]  /*141a0*/  STL [R1+0x15b8], R15 ;  /* 0x0015b80f01007387 */ /* 0x000fe80000100800 */
[----:B------:R0:W-:Y:S04]  /*141b0*/  STL.64 [R1+0x10], R24 ;  /* 0x0000101801007387 */ /* 0x0001e80000100a00 */
[----:B------:R-:W3:Y:S04]  /*141c0*/  LDL.LU.64 R26, [R1+0x1918] ;  /* 0x00191800011a7983 */ /* 0x000ee80000300a00 */
[----:B0-----:R-:W3:Y:S04]  /*141d0*/  LDL.LU.64 R24, [R1+0x1910] ;  /* 0x0019100001187983 */ /* 0x001ee80000300a00 */
[----:B------:R-:W-:Y:S04]  /*141e0*/  STL [R1+0x187c], R0 ;  /* 0x00187c0001007387 */ /* 0x000fe80000100800 */
[----:B------:R-:W-:Y:S01]  /*141f0*/  STL [R1+0x1878], R7 ;  /* 0x0018780701007387 */ /* 0x000fe20000100800 */
[----:B---3--:R-:W-:-:S15]  /*14200*/  HMMA.16816.F32 R8, R24, R4, R8 ;  /* 0x000000041808723c */ /* 0x008fde0000001808 */
[----:B------:R-:W-:-:S08]  /*14210*/  NOP ;  /* 0x0000000000007918 */ /* 0x000fd00000000000 */
[----:B------:R0:W-:Y:S01]  /*14220*/  STL.64 [R1+0x88], R10 ;  /* 0x0000880a01007387 */ /* 0x0001e20000100a00 */
[----:B------:R-:W-:Y:S02]  /*14230*/  IMAD.MOV.U32 R14, RZ, RZ, R8 ;  /* 0x000000ffff0e7224 */ /* 0x000fe400078e0008 */
[----:B------:R-:W-:Y:S01]  /*14240*/  IMAD.MOV.U32 R15, RZ, RZ, R9 ;  /* 0x000000ffff0f7224 */ /* 0x000fe200078e0009 */
[----:B0-----:R-:W3:Y:S04]  /*14250*/  LDL.LU.64 R10, [R1+0x1908] ;  /* 0x00190800010a7983 */ /* 0x001ee80000300a00 */
[----:B------:R-:W2:Y:S04]  /*14260*/  LDL.LU.64 R8, [R1+0x1900] ;  /* 0x0019000001087983 */ /* 0x000ea80000300a00 */
[----:B------:R-:W-:Y:S04]  /*14270*/  STL [R1+0x15c4], R14 ;  /* 0x0015c40e01007387 */ /* 0x000fe80000100800 */
[----:B------:R-:W-:Y:S01]  /*14280*/  STL [R1+0x15c0], R15 ;  /* 0x0015c00f01007387 */ /* 0x000fe20000100800 */
[----:B--2---:R-:W-:-:S15]  /*14290*/  HMMA.16816.F32 R16, R24, R8, R16 ;  /* 0x000000081810723c */ /* 0x004fde0000001810 */
[----:B------:R-:W-:-:S08]  /*142a0*/  NOP ;  /* 0x0000000000007918 */ /* 0x000fd00000000000 */
[----:B------:R-:W-:Y:S04]  /*142b0*/  STL.64 [R1+0x1e0], R16 ;  /* 0x0001e01001007387 */ /* 0x000fe80000100a00 */
[----:B------:R0:W-:Y:S04]  /*142c0*/  STL.64 [R1+0x1e8], R18 ;  /* 0x0001e81201007387 */ /* 0x0001e80000100a00 */
[----:B0-----:R-:W2:Y:S04]  /*142d0*/  LDL.LU.64 R18, [R1+0x18f8] ;  /* 0x0018f80001127983 */ /* 0x001ea80000300a00 */
[----:B------:R-:W2:Y:S02]  /*142e0*/  LDL.LU.64 R16, [R1+0x18f0] ;  /* 0x0018f00001107983 */ /* 0x000ea40000300a00 */
[----:B--2---:R-:W-:-:S15]  /*142f0*/  HMMA.16816.F32 R16, R24, R12, R16 ;  /* 0x0000000c1810723c */ /* 0x004fde0000001810 */
[----:B------:R-:W-:-:S08]  /*14300*/  NOP ;  /* 0x0000000000007918 */ /* 0x000fd00000000000 */
[----:B------:R-:W-:Y:S04]  /*14310*/  STL.64 [R1+0x1d0], R16 ;  /* 0x0001d01001007387 */ /* 0x000fe80000100a00 */
[----:B------:R0:W-:Y:S04]  /*14320*/  STL.64 [R1+0x1d8], R18 ;  /* 0x0001d81201007387 */ /* 0x0001e80000100a00 */
[----:B0-----:R-:W2:Y:S04]  /*14330*/  LDL.LU.64 R18, [R1+0x18e8] ;  /* 0x0018e80001127983 */ /* 0x001ea80000300a00 */
[----:B------:R-:W4:Y:S01]  /*14340*/  LDL.LU.64 R16, [R1+0x18e0] ;  /* 0x0018e00001107983 */ /* 0x000f220000300a00 */
[----:B------:R-:W-:Y:S01]  /*14350*/  LOP3.LUT R2, R28, 0x40, RZ, 0x3c, !PT ;  /* 0x000000401c027812 */ /* 0x000fe200078e3cff */
[----:B----4-:R-:W-:Y:S02]  /*14360*/  HMMA.16816.F32 R20, R24, R16, R20 ;  /* 0x000000101814723c */ /* 0x010fe40000001814 */
[----:B--2---:R-:W-:Y:S04]  /*14370*/  STL.64 [R1+0x18c8], R18 ;  /* 0x0018c81201007387 */ /* 0x004fe80000100a00 */
[----:B------:R-:W-:-:S15]  /*14380*/  STL.64 [R1+0x18c0], R16 ;  /* 0x0018c01001007387 */ /* 0x000fde0000100a00 */
[----:B------:R-:W-:-:S02]  /*14390*/  NOP ;  /* 0x0000000000007918 */ /* 0x000fc40000000000 */
[----:B------:R-:W-:Y:S04]  /*143a0*/  STL.64 [R1+0x160], R20 ;  /* 0x0001601401007387 */ /* 0x000fe80000100a00 */
[----:B------:R-:W-:Y:S04]  /*143b0*/  STL.64 [R1+0x168], R22 ;  /* 0x0001681601007387 */ /* 0x000fe80000100a00 */
[----:B------:R-:W0:Y:S04]  /*143c0*/  LDSM.16.MT88.4 R20, [R2+UR4] ;  /* 0x000000040214783b */ /* 0x000e280008004200 */
[----:B------:R-:W2:Y:S04]  /*143d0*/  LDL.LU.64 R24, [R1+0x4b0] ;  /* 0x0004b00001187983 */ /* 0x000ea80000300a00 */
[----:B------:R-:W2:Y:S01]  /*143e0*/  LDL.LU.64 R26, [R1+0x4b8] ;  /* 0x0004b800011a7983 */ /* 0x000ea20000300a00 */
[----:B0-----:R-:W-:-:S02]  /*143f0*/  IMAD.MOV.U32 R15, RZ, RZ, R22 ;  /* 0x000000ffff0f7224 */ /* 0x001fc400078e0016 */
[----:B------:R-:W-:-:S05]  /*14400*/  IMAD.MOV.U32 R14, RZ, RZ, R23 ;  /* 0x000000ffff0e7224 */ /* 0x000fca00078e0017 */
[----:B------:R-:W-:Y:S04]  /*14410*/  STL.64 [R1+0x18d8], R14 ;  /* 0x0018d80e01007387 */ /* 0x000fe80000100a00 */
[----:B------:R0:W-:Y:S01]  /*14420*/  STL.64 [R1+0x18d0], R12 ;  /* 0x0018d00c01007387 */ /* 0x0001e20000100a00 */
[----:B------:R-:W-:Y:S02]  /*14430*/  IMAD.MOV.U32 R0, RZ, RZ, R20 ;  /* 0x000000ffff007224 */ /* 0x000fe400078e0014 */
[----:B------:R-:W-:Y:S01]  /*14440*/  IMAD.MOV.U32 R7, RZ, RZ, R21 ;  /* 0x000000ffff077224 */ /* 0x000fe200078e0015 */
[----:B0-----:R-:W4:Y:S04]  /*14450*/  LDL.LU.64 R12, [R1+0x1b0] ;  /* 0x0001b000010c7983 */ /* 0x001f280000300a00 */
[----:B------:R-:W4:Y:S04]  /*14460*/  LDL.LU.64 R14, [R1+0x1b8] ;  /* 0x0001b800010e7983 */ /* 0x000f280000300a00 */
[----:B------:R-:W3:Y:S04]  /*14470*/  LDL.LU.64 R16, [R1+0x240] ;  /* 0x0002400001107983 */ /* 0x000ee80000300a00 */
[----:B------:R-:W3:Y:S04]  /*14480*/  LDL.LU.64 R18, [R1+0x248] ;  /* 0x0002480001127983 */ /* 0x000ee80000300a00 */
[----:B------:R-:W2:Y:S04]  /*14490*/  LDL.LU.64 R20, [R1+0x350] ;  /* 0x0003500001147983 */ /* 0x000ea80000300a00 */
[----:B------:R-:W4:Y:S04]  /*144a0*/  LDL.LU.64 R22, [R1+0x358] ;  /* 0x0003580001167983 */ /* 0x000f280000300a00 */
[----:B----4-:R-:W-:Y:S04]  /*144b0*/  STL.64 [R1+0x1898], R22 ;  /* 0x0018981601007387 */ /* 0x010fe80000100a00 */
[----:B--2---:R0:W-:Y:S04]  /*144c0*/  STL.64 [R1+0x1890], R20 ;  /* 0x0018901401007387 */ /* 0x0041e80000100a00 */
[----:B0-----:R-:W2:Y:S04]  /*144d0*/  LDL.LU.64 R20, [R1+0x2f0] ;  /* 0x0002f00001147983 */ /* 0x001ea80000300a00 */
[----:B------:R-:W4:Y:S04]  /*144e0*/  LDL.LU.64 R22, [R1+0x2f8] ;  /* 0x0002f80001167983 */ /* 0x000f280000300a00 */
[----:B----4-:R-:W-:Y:S04]  /*144f0*/  STL.64 [R1+0x18a8], R22 ;  /* 0x0018a81601007387 */ /* 0x010fe80000100a00 */
[----:B--2---:R0:W-:Y:S04]  /*14500*/  STL.64 [R1+0x18a0], R20 ;  /* 0x0018a01401007387 */ /* 0x0041e80000100a00 */
[----:B0-----:R-:W2:Y:S04]  /*14510*/  LDL.LU R20, [R1+0x40] ;  /* 0x0000400001147983 */ /* 0x001ea80000300800 */
[----:B------:R-:W2:Y:S04]  /*14520*/  LDL.LU R21, [R1+0x44] ;  /* 0x0000440001157983 */ /* 0x000ea80000300800 */
[----:B------:R-:W2:Y:S01]  /*14530*/  LDL.LU R22, [R1+0x48] ;  /* 0x0000480001167983 */ /* 0x000ea20000300800 */
[----:B------:R-:W-:-:S03]  /*14540*/  IMAD.MOV.U32 R23, RZ, RZ, R6 ;  /* 0x000000ffff177224 */ /* 0x000fc600078e0006 */
[----:B------:R-:W-:Y:S04]  /*14550*/  STL [R1+0x18b8], R7 ;  /* 0x0018b80701007387 */ /* 0x000fe80000100800 */
[----:B------:R0:W-:Y:S01]  /*14560*/  STL.64 [R1+0x18b0], R4 ;  /* 0x0018b00401007387 */ /* 0x0001e20000100a00 */
[----:B--2---:R-:W-:-:S15]  /*14570*/  HMMA.16816.F32 R24, R20, R4, R24 ;  /* 0x000000041418723c */ /* 0x004fde0000001818 */
[----:B------:R-:W-:-:S08]  /*14580*/  NOP ;  /* 0x0000000000007918 */ /* 0x000fd00000000000 */
[----:B------:R-:W-:Y:S04]  /*14590*/  STL.64 [R1+0x60], R24 ;  /* 0x0000601801007387 */ /* 0x000fe80000100a00 */
[----:B------:R-:W-:Y:S04]  /*145a0*/  STL.64 [R1+0x68], R26 ;  /* 0x0000681a01007387 */ /* 0x000fe80000100a00 */
[----:B------:R-:W1:Y:S01]  /*145b0*/  LDSM.16.MT88.4 R24, [R2+UR4+0x80] ;  /* 0x000080040218783b */ /* 0x000e620008004200 */
[C---:B------:R-:W-:Y:S03]  /*145c0*/  HMMA.16816.F32 R12, R20.reuse, R8, R12 ;  /* 0x00000008140c723c */ /* 0x040fe6000000180c */
[----:B0-----:R-:W2:Y:S04]  /*145d0*/  LDL.LU.64 R4, [R1+0x230] ;  /* 0x0002300001047983 */ /* 0x001ea80000300a00 */
[----:B------:R-:W2:Y:S04]  /*145e0*/  LDL.LU.64 R6, [R1+0x238] ;  /* 0x0002380001067983 */ /* 0x000ea80000300a00 */
[----:B-1----:R-:W-:Y:S04]  /*145f0*/  STL.64 [R1+0x17b0], R26 ;  /* 0x0017b01a01007387 */ /* 0x002fe80000100a00 */
[----:B------:R0:W-:Y:S04]  /*14600*/  STL.64 [R1+0x17a8], R24 ;  /* 0x0017a81801007387 */ /* 0x0001e80000100a00 */
[----:B0-----:R-:W4:Y:S04]  /*14610*/  LDL.LU R24, [R1+0x50] ;  /* 0x0000500001187983 */ /* 0x001f280000300800 */
[----:B------:R-:W4:Y:S04]  /*14620*/  LDL.LU R25, [R1+0x54] ;  /* 0x0000540001197983 */ /* 0x000f280000300800 */
[----:B------:R-:W4:Y:S04]  /*14630*/  LDL.LU R26, [R1+0x58] ;  /* 0x00005800011a7983 */ /* 0x000f280000300800 */
[----:B------:R-:W-:Y:S04]  /*14640*/  STL.64 [R1+0x1b0], R12 ;  /* 0x0001b00c01007387 */ /* 0x000fe80000100a00 */
[----:B------:R0:W-:Y:S04]  /*14650*/  STL.64 [R1+0x1b8], R14 ;  /* 0x0001b80e01007387 */ /* 0x0001e80000100a00 */
[----:B0-----:R-:W4:Y:S04]  /*14660*/  LDL.LU.64 R14, [R1+0x18d8] ;  /* 0x0018d800010e7983 */ /* 0x001f280000300a00 */
[----:B------:R-:W3:Y:S02]  /*14670*/  LDL.LU.64 R12, [R1+0x18d0] ;  /* 0x0018d000010c7983 */ /* 0x000ee40000300a00 */
[----:B---3--:R-:W-:-:S15]  /*14680*/  HMMA.16816.F32 R16, R20, R12, R16 ;  /* 0x0000000c1410723c */ /* 0x008fde0000001810 */
[----:B------:R-:W-:-:S08]  /*14690*/  NOP ;  /* 0x0000000000007918 */ /* 0x000fd00000000000 */
[----:B------:R-:W-:Y:S04]  /*146a0*/  STL.64 [R1+0x240], R16 ;  /* 0x0002401001007387 */ /* 0x000fe80000100a00 */
[----:B------:R0:W-:Y:S04]  /*146b0*/  STL.64 [R1+0x248], R18 ;  /* 0x0002481201007387 */ /* 0x0001e80000100a00 */
[----:B0-----:R-:W3:Y:S04]  /*146c0*/  LDL.LU.64 R18, [R1+0x18c8] ;  /* 0x0018c80001127983 */ /* 0x001ee80000300a00 */
[----:B------:R-:W2:Y:S02]  /*146d0*/  LDL.LU.64 R16, [R1+0x18c0] ;  /* 0x0018c00001107983 */ /* 0x000ea40000300a00 */
[----:B--2---:R-:W-:Y:S02]  /*146e0*/  HMMA.16816.F32 R20, R20, R16, R4 ;  /* 0x000000101414723c */ /* 0x004fe40000001804 */
[----:B------:R-:W2:Y:S04]  /*146f0*/  LDL.LU R7, [R1+0x18b8] ;  /* 0x0018b80001077983 */ /* 0x000ea80000300800 */
[----:B------:R-:W4:-:S15]  /*14700*/  LDL.LU.64 R4, [R1+0x18b0] ;  /* 0x0018b00001047983 */ /* 0x000f1e0000300a00 */
[----:B------:R-:W-:-:S02]  /*14710*/  NOP ;  /* 0x0000000000007918 */ /* 0x000fc40000000000 */
[----:B------:R-:W-:Y:S04]  /*14720*/  STL.64 [R1+0x230], R20 ;  /* 0x0002301401007387 */ /* 0x000fe80000100a00 */
[----:B------:R0:W-:Y:S04]  /*14730*/  STL.64 [R1+0x238], R22 ;  /* 0x0002381601007387 */ /* 0x0001e80000100a00 */
[----:B0-----:R-:W4:Y:S04]  /*14740*/  LDL.LU.64 R22, [R1+0x18a8] ;  /* 0x0018a80001167983 */ /* 0x001f280000300a00 */
[----:B------:R-:W4:Y:S01]  /*14750*/  LDL.LU.64 R20, [R1+0x18a0] ;  /* 0x0018a00001147983 */ /* 0x000f220000300a00 */
[----:B------:R-:W-:-:S03]  /*14760*/  IMAD.MOV.U32 R27, RZ, RZ, R29 ;  /* 0x000000ffff1b7224 */ /* 0x000fc600078e001d */
[----:B---3--:R-:W-:Y:S04]  /*14770*/  STL.64 [R1+0x1888], R18 ;  /* 0x0018881201007387 */ /* 0x008fe80000100a00 */
[----:B------:R0:W-:Y:S04]  /*14780*/  STL.64 [R1+0x1880], R16 ;  /* 0x0018801001007387 */ /* 0x0001e80000100a00 */
[----:B0-----:R-:W3:Y:S04]  /*14790*/  LDL.LU.64 R16, [R1+0x3c0] ;  /* 0x0003c00001107983 */ /* 0x001ee80000300a00 */
[----:B------:R-:W3:Y:S01]  /*147a0*/  LDL.LU.64 R18, [R1+0x3c8] ;  /* 0x0003c80001127983 */ /* 0x000ee20000300a00 */
[----:B----4-:R-:W-:-:S15]  /*147b0*/  HMMA.16816.F32 R20, R24, R4, R20 ;  /* 0x000000041814723c */ /* 0x010fde0000001814 */
[----:B------:R-:W-:-:S08]  /*147c0*/  NOP ;  /* 0x0000000000007918 */ /* 0x000fd00000000000 */
[----:B------:R-:W-:Y:S04]  /*147d0*/  STL.64 [R1+0x2f0], R20 ;  /* 0x0002f01401007387 */ /* 0x000fe80000100a00 */
[----:B------:R0:W-:Y:S04]  /*147e0*/  STL.64 [R1+0x2f8], R22 ;  /* 0x0002f81601007387 */ /* 0x0001e80000100a00 */
[----:B0-----:R-:W4:Y:S04]  /*147f0*/  LDL.LU.64 R22, [R1+0x1898] ;  /* 0x0018980001167983 */ /* 0x001f280000300a00 */
[----:B------:R-:W4:Y:S04]  /*14800*/  LDL.LU.64 R20, [R1+0x1890] ;  /* 0x0018900001147983 */ /* 0x000f280000300a00 */
[----:B------:R-:W-:Y:S04]  /*14810*/  STL.64 [R1+0x1870], R10 ;  /* 0x0018700a01007387 */ /* 0x000fe80000100a00 */
[----:B------:R0:W-:Y:S01]  /*14820*/  STL.64 [R1+0x1868], R8 ;  /* 0x0018680801007387 */ /* 0x0001e20000100a00 */
[C---:B---3--:R-:W-:Y:S06]  /*14830*/  HMMA.16816.F32 R16, R24.reuse, R12, R16 ;  /* 0x0000000c1810723c */ /* 0x048fec0000001810 */
[----:B----4-:R-:W-:-:S15]  /*14840*/  HMMA.16816.F32 R20, R24, R8, R20 ;  /* 0x000000081814723c */ /* 0x010fde0000001814 */
[----:B------:R-:W-:-:S08]  /*14850*/  NOP ;  /* 0x0000000000007918 */ /* 0x000fd00000000000 */
[----:B------:R-:W-:Y:S04]  /*14860*/  STL.64 [R1+0x350], R20 ;  /* 0x0003501401007387 */ /* 0x000fe80000100a00 */
[----:B------:R-:W-:Y:S04]  /*14870*/  STL.64 [R1+0x358], R22 ;  /* 0x0003581601007387 */ /* 0x000fe80000100a00 */
[----:B------:R-:W1:Y:S04]  /*14880*/  LDSM.16.MT88.4 R20, [R2+UR4+0x100] ;  /* 0x000100040214783b */ /* 0x000e680008004200 */
[----:B0-----:R-:W3:Y:S04]  /*14890*/  LDL.LU.64 R8, [R1+0x3b0] ;  /* 0x0003b00001087983 */ /* 0x001ee80000300a00 */
[----:B------:R-:W3:Y:S04]  /*148a0*/  LDL.LU.64 R10, [R1+0x3b8] ;  /* 0x0003b800010a7983 */ /* 0x000ee80000300a00 */
[----:B-1----:R-:W-:Y:S04]  /*148b0*/  STL.64 [R1+0x1768], R22 ;  /* 0x0017681601007387 */ /* 0x002fe80000100a00 */
[----:B------:R-:W-:Y:S04]  /*148c0*/  STL.64 [R1+0x1760], R20 ;  /* 0x0017601401007387 */ /* 0x000fe80000100a00 */
[----:B------:R-:W-:Y:S04]  /*148d0*/  STL.64 [R1+0x3c0], R16 ;  /* 0x0003c01001007387 */ /* 0x000fe80000100a00 */
[----:B------:R0:W-:Y:S04]  /*148e0*/  STL.64 [R1+0x3c8], R18 ;  /* 0x0003c81201007387 */ /* 0x0001e80000100a00 */
[----:B0-----:R-:W4:Y:S04]  /*148f0*/  LDL.LU.64 R18, [R1+0x1888] ;  /* 0x0018880001127983 */ /* 0x001f280000300a00 */
[----:B------:R-:W3:Y:S01]  /*14900*/  LDL.LU.64 R16, [R1+0x1880] ;  /* 0x0018800001107983 */ /* 0x000ee20000300a00 */
[----:B------:R-:W-:-:S03]  /*14910*/  LOP3.LUT R23, R28, 0x40, RZ, 0x3c, !PT ;  /* 0x000000401c177812 */ /* 0x000fc600078e3cff */
[----:B------:R-:W-:Y:S01]  /*14920*/  STL.64 [R1+0x1860], R12 ;  /* 0x0018600c01007387 */ /* 0x000fe20000100a00 */
[----:B---3--:R-:W-:Y:S03]  /*14930*/  HMMA.16816.F32 R8, R24, R16, R8 ;  /* 0x000000101808723c */ /* 0x008fe60000001808 */
[----:B----4-:R-:W-:Y:S04]  /*14940*/  STL.64 [R1+0x1858], R18 ;  /* 0x0018581201007387 */ /* 0x010fe80000100a00 */
[----:B------:R-:W-:-:S15]  /*14950*/  STL.64 [R1+0x1850], R16 ;  /* 0x0018501001007387 */ /* 0x000fde0000100a00 */
[----:B------:R-:W-:-:S01]  /*14960*/  NOP ;  /* 0x0000000000007918 */ /* 0x000fc20000000000 */
[----:B------:R-:W-:Y:S04]  /*14970*/  STL.64 [R1+0x3b0], R8 ;  /* 0x0003b00801007387 */ /* 0x000fe80000100a00 */
[----:B------:R-:W-:Y:S04]  /*14980*/  STL.64 [R1+0x3b8], R10 ;  /* 0x0003b80a01007387 */ /* 0x000fe80000100a00 */
[----:B------:R-:W0:Y:S01]  /*14990*/  LDSM.16.MT88.4 R8, [R23+UR4+0x180] ;  /* 0x000180041708783b */ /* 0x000e220008004200 */
[----:B------:R-:W-:Y:S02]  /*149a0*/  IMAD.MOV.U32 R24, RZ, RZ, R0 ;  /* 0x000000ffff187224 */ /* 0x000fe400078e0000 */
[----:B--2---:R-:W-:-:S02]  /*149b0*/  IMAD.MOV.U32 R25, RZ, RZ, R7 ;  /* 0x000000ffff197224 */ /* 0x004fc400078e0007 */
[----:B0-----:R-:W-:Y:S02]  /*149c0*/  IMAD.MOV.U32 R6, RZ, RZ, R8 ;  /* 0x000000ffff067224 */ /* 0x001fe400078e0008 */
[----:B------:R-:W-:Y:S02]  /*149d0*/  IMAD.MOV.U32 R2, RZ, RZ, R9 ;  /* 0x000000ffff027224 */ /* 0x000fe400078e0009 */
[----:B------:R-:W-:Y:S02]  /*149e0*/  IMAD.MOV.U32 R3, RZ, RZ, R10 ;  /* 0x000000ffff037224 */ /* 0x000fe400078e000a */
[----:B------:R-:W-:Y:S01]  /*149f0*/  IMAD.MOV.U32 R29, RZ, RZ, R11 ;  /* 0x000000ffff1d7224 */ /* 0x000fe200078e000b */
[----:B------:R-:W2:Y:S04]  /*14a00*/  LDL.LU.64 R8, [R1+0x440] ;  /* 0x0004400001087983 */ /* 0x000ea80000300a00 */
[----:B------:R-:W2:Y:S04]  /*14a10*/  LDL.LU.64 R10, [R1+0x448] ;  /* 0x00044800010a7983 */ /* 0x000ea80000300a00 */
[----:B------:R0:W-:Y:S04]  /*14a20*/  STL [R1+0x1828], R23 ;  /* 0x0018281701007387 */ /* 0x0001e80000100800 */
[----:B------:R-:W3:Y:S04]  /*14a30*/  LDL.LU R0, [R1+0x187c] ;  /* 0x00187c0001007983 */ /* 0x000ee80000300800 */
[----:B------:R-:W4:Y:S04]  /*14a40*/  LDL.LU R7, [R1+0x1878] ;  /* 0x0018780001077983 */ /* 0x000f280000300800 */
[----:B------:R-:W2:Y:S04]  /*14a50*/  LDL.LU.64 R20, [R1+0x420] ;  /* 0x0004200001147983 */ /* 0x000ea80000300a00 */
[----:B0-----:R-:W3:Y:S01]  /*14a60*/  LDL.LU.64 R22, [R1+0x428] ;  /* 0x0004280001167983 */ /* 0x001ee20000300a00 */
[----:B------:R-:W-:-:S02]  /*14a70*/  IMAD.MOV.U32 R26, RZ, RZ, R15 ;  /* 0x000000ffff1a7224 */ /* 0x000fc400078e000f */
[----:B------:R-:W-:Y:S01]  /*14a80*/  IMAD.MOV.U32 R27, RZ, RZ, R14 ;  /* 0x000000ffff1b7224 */ /* 0x000fe200078e000e */
[----:B---3--:R-:W-:Y:S04]  /*14a90*/  STL.64 [R1+0x1838], R22 ;  /* 0x0018381601007387 */ /* 0x008fe80000100a00 */
[----:B--2---:R0:W-:Y:S04]  /*14aa0*/  STL.64 [R1+0x1830], R20 ;  /* 0x0018301401007387 */ /* 0x0041e80000100a00 */
[----:B0-----:R-:W2:Y:S04]  /*14ab0*/  LDL.LU R20, [R1+0x30] ;  /* 0x0000300001147983 */ /* 0x001ea80000300800 */
[----:B------:R-:W2:Y:S04]  /*14ac0*/  LDL.LU R21, [R1+0x34] ;  /* 0x0000340001157983 */ /* 0x000ea80000300800 */
[----:B------:R-:W2:Y:S04]  /*14ad0*/  LDL.LU R22, [R1+0x38] ;  /* 0x0000380001167983 */ /* 0x000ea80000300800 */
[----:B------:R-:W2:Y:S04]  /*14ae0*/  LDL.LU R23, [R1+0x3c] ;  /* 0x00003c0001177983 */ /* 0x000ea80000300800 */
[----:B------:R-:W3:Y:S04]  /*14af0*/  LDL.LU.64 R12, [R1+0x460] ;  /* 0x00046000010c7983 */ /* 0x000ee80000300a00 */
[----:B------:R-:W3:Y:S04]  /*14b00*/  LDL.LU.64 R14, [R1+0x468] ;  /* 0x00046800010e7983 */ /* 0x000ee80000300a00 */
[----:B------:R-:W3:Y:S04]  /*14b10*/  LDL.LU.64 R16, [R1+0x450] ;  /* 0x0004500001107983 */ /* 0x000ee80000300a00 */
[----:B------:R-:W3:Y:S04]  /*14b20*/  LDL.LU.64 R18, [R1+0x458] ;  /* 0x0004580001127983 */ /* 0x000ee80000300a00 */
[----:B------:R-:W-:Y:S04]  /*14b30*/  STL.64 [R1+0x1800], R26 ;  /* 0x0018001a01007387 */ /* 0x000fe80000100a00 */
[----:B------:R0:W-:Y:S04]  /*14b40*/  STL.64 [R1+0x17f8], R24 ;  /* 0x0017f81801007387 */ /* 0x0001e80000100a00 */
[----:B0-----:R-:W3:Y:S04]  /*14b50*/  LDL.LU R24, [R1+0x10] ;  /* 0x0000100001187983 */ /* 0x001ee80000300800 */
[----:B------:R-:W3:Y:S01]  /*14b60*/  LDL.LU R25, [R1+0x14] ;  /* 0x0000140001197983 */ /* 0x000ee20000300800 */
[----:B----4-:R-:W-:-:S02]  /*14b70*/  IMAD.MOV.U32 R26, RZ, RZ, R7 ;  /* 0x000000ffff1a7224 */ /* 0x010fc400078e0007 */
[----:B------:R-:W-:-:S05]  /*14b80*/  IMAD.MOV.U32 R27, RZ, RZ, R0 ;  /* 0x000000ffff1b7224 */ /* 0x000fca00078e0000 */
[----:B------:R-:W-:Y:S01]  /*14b90*/  STL.64 [R1+0x1848], R26 ;  /* 0x0018481a01007387 */ /* 0x000fe20000100a00 */
[C---:B--2---:R-:W-:Y:S03]  /*14ba0*/  HMMA.16816.F32 R8, R20.reuse, R4, R8 ;  /* 0x000000041408723c */ /* 0x044fe60000001808 */
[----:B---3--:R0:W-:Y:S04]  /*14bb0*/  STL.64 [R1+0x1840], R24 ;  /* 0x0018401801007387 */ /* 0x0081e80000100a00 */
        /* <DEDUP_REMOVED lines=10> */
[----:B----4-:R-:W-:-:S15]  /*14c60*/  HMMA.16816.F32 R12, R20, R8, R12 ;  /* 0x00000008140c723c */ /* 0x010fde000000180c */
[----:B------:R-:W-:-:S08]  /*14c70*/  NOP ;  /* 0x0000000000007918 */ /* 0x000fd00000000000 */
[----:B------:R0:W-:Y:S04]  /*14c80*/  STL.64 [R1+0x460], R12 ;  /* 0x0004600c01007387 */ /* 0x0001e80000100a00 */
[----:B------:R-:W-:Y:S04]  /*14c90*/  STL.64 [R1+0x468], R14 ;  /* 0x0004680e01007387 */ /* 0x000fe80000100a00 */
[----:B0-----:R-:W4:Y:S02]  /*14ca0*/  LDL.LU.64 R12, [R1+0x1860] ;  /* 0x00186000010c7983 */ /* 0x001f240000300a00 */
[----:B----4-:R-:W-:-:S15]  /*14cb0*/  HMMA.16816.F32 R16, R20, R12, R16 ;  /* 0x0000000c1410723c */ /* 0x010fde0000001810 */
[----:B------:R-:W-:-:S08]  /*14cc0*/  NOP ;  /* 0x0000000000007918 */ /* 0x000fd00000000000 */
[----:B------:R-:W-:Y:S04]  /*14cd0*/  STL.64 [R1+0x450], R16 ;  /* 0x0004501001007387 */ /* 0x000fe80000100a00 */
[----:B------:R0:W-:Y:S04]  /*14ce0*/  STL.64 [R1+0x458], R18 ;  /* 0x0004581201007387 */ /* 0x0001e80000100a00 */
[----:B0-----:R-:W4:Y:S04]  /*14cf0*/  LDL.LU.64 R18, [R1+0x1858] ;  /* 0x0018580001127983 */ /* 0x001f280000300a00 */
[----:B------:R-:W2:Y:S02]  /*14d00*/  LDL.LU.64 R16, [R1+0x1850] ;  /* 0x0018500001107983 */ /* 0x000ea40000300a00 */
[----:B--2---:R-:W-:Y:S02]  /*14d10*/  HMMA.16816.F32 R20, R20, R16, R24 ;  /* 0x000000101414723c */ /* 0x004fe40000001818 */
[----:B------:R-:W2:Y:S04]  /*14d20*/  LDL.LU.64 R26, [R1+0x1848] ;  /* 0x00184800011a7983 */ /* 0x000ea80000300a00 */
[----:B------:R-:W2:-:S15]  /*14d30*/  LDL.LU.64 R24, [R1+0x1840] ;  /* 0x0018400001187983 */ /* 0x000e9e0000300a00 */
[----:B------:R-:W-:-:S02]  /*14d40*/  NOP ;  /* 0x0000000000007918 */ /* 0x000fc40000000000 */
[----:B------:R-:W-:Y:S04]  /*14d50*/  STL.64 [R1+0x430], R20 ;  /* 0x0004301401007387 */ /* 0x000fe80000100a00 */
[----:B------:R0:W-:Y:S04]  /*14d60*/  STL.64 [R1+0x438], R22 ;  /* 0x0004381601007387 */ /* 0x0001e80000100a00 */
[----:B0-----:R-:W2:Y:S04]  /*14d70*/  LDL.LU.64 R22, [R1+0x1838] ;  /* 0x0018380001167983 */ /* 0x001ea80000300a00 */
[----:B------:R-:W2:Y:S04]  /*14d80*/  LDL.LU.64 R20, [R1+0x1830] ;  /* 0x0018300001147983 */ /* 0x000ea80000300a00 */
[----:B----4-:R-:W-:Y:S04]  /*14d90*/  STL.64 [R1+0x1820], R18 ;  /* 0x0018201201007387 */ /* 0x010fe80000100a00 */
[----:B------:R0:W-:Y:S04]  /*14da0*/  STL.64 [R1+0x1818], R16 ;  /* 0x0018181001007387 */ /* 0x0001e80000100a00 */
[----:B0-----:R-:W4:Y:S04]  /*14db0*/  LDL.LU.64 R16, [R1+0x410] ;  /* 0x0004100001107983 */ /* 0x001f280000300a00 */
[----:B------:R-:W4:Y:S01]  /*14dc0*/  LDL.LU.64 R18, [R1+0x418] ;  /* 0x0004180001127983 */ /* 0x000f220000300a00 */
[C---:B--2---:R-:W-:Y:S06]  /*14dd0*/  HMMA.16816.F32 R20, R24.reuse, R4, R20 ;  /* 0x000000041814723c */ /* 0x044fec0000001814 */
[----:B----4-:R-:W-:-:S15]  /*14de0*/  HMMA.16816.F32 R16, R24, R8, R16 ;  /* 0x000000081810723c */ /* 0x010fde0000001810 */
[----:B------:R-:W-:-:S02]  /*14df0*/  NOP ;  /* 0x0000000000007918 */ /* 0x000fc40000000000 */
[----:B------:R-:W-:Y:S04]  /*14e00*/  STL.64 [R1+0x420], R20 ;  /* 0x0004201401007387 */ /* 0x000fe80000100a00 */
[----:B------:R0:W-:Y:S04]  /*14e10*/  STL.64 [R1+0x428], R22 ;  /* 0x0004281601007387 */ /* 0x0001e80000100a00 */
[----:B0-----:R-:W2:Y:S04]  /*14e20*/  LDL.LU R23, [R1+0x1828] ;  /* 0x0018280001177983 */ /* 0x001ea80000300800 */
[----:B---3--:R-:W-:Y:S04]  /*14e30*/  STL.64 [R1+0x17f0], R10 ;  /* 0x0017f00a01007387 */ /* 0x008fe80000100a00 */
[----:B------:R0:W-:Y:S04]  /*14e40*/  STL.64 [R1+0x17e8], R8 ;  /* 0x0017e80801007387 */ /* 0x0001e80000100a00 */
[----:B------:R-:W-:Y:S04]  /*14e50*/  STL.64 [R1+0x410], R16 ;  /* 0x0004101001007387 */ /* 0x000fe80000100a00 */
[----:B------:R-:W-:Y:S04]  /*14e60*/  STL.64 [R1+0x418], R18 ;  /* 0x0004181201007387 */ /* 0x000fe80000100a00 */
[----:B0-----:R-:W3:Y:S04]  /*14e70*/  LDL.LU.64 R8, [R1+0x400] ;  /* 0x0004000001087983 */ /* 0x001ee80000300a00 */
[----:B------:R-:W3:Y:S04]  /*14e80*/  LDL.LU.64 R10, [R1+0x408] ;  /* 0x00040800010a7983 */ /* 0x000ee80000300a00 */
[----:B--2---:R-:W0:Y:S01]  /*14e90*/  LDSM.16.MT88.4 R16, [R23+UR4+0x200] ;  /* 0x000200041710783b */ /* 0x004e220008004200 */
[----:B---3--:R-:W-:Y:S01]  /*14ea0*/  HMMA.16816.F32 R8, R24, R12, R8 ;  /* 0x0000000c1808723c */ /* 0x008fe20000001808 */
[----:B0-----:R-:W-:-:S02]  /*14eb0*/  IMAD.MOV.U32 R7, RZ, RZ, R17 ;  /* 0x000000ffff077224 */ /* 0x001fc400078e0011 */
[----:B------:R-:W-:Y:S02]  /*14ec0*/  IMAD.MOV.U32 R15, RZ, RZ, R18 ;  /* 0x000000ffff0f7224 */ /* 0x000fe400078e0012 */
[----:B------:R-:W-:Y:S02]  /*14ed0*/  IMAD.MOV.U32 R14, RZ, RZ, R19 ;  /* 0x000000ffff0e7224 */ /* 0x000fe400078e0013 */
[----:B------:R-:W-:Y:S01]  /*14ee0*/  IMAD.MOV.U32 R0, RZ, RZ, R16 ;  /* 0x000000ffff007224 */ /* 0x000fe200078e0010 */
[----:B------:R-:W2:Y:S04]  /*14ef0*/  LDL.LU.64 R18, [R1+0x1820] ;  /* 0x0018200001127983 */ /* 0x000ea80000300a00 */
[----:B------:R-:W3:Y:S04]  /*14f00*/  LDL.LU.64 R16, [R1+0x1818] ;  /* 0x0018180001107983 */ /* 0x000ee80000300a00 */
[----:B------:R-:W-:Y:S04]  /*14f10*/  STL [R1+0x1810], R7 ;  /* 0x0018100701007387 */ /* 0x000fe80000100800 */
[----:B------:R0:W-:Y:S04]  /*14f20*/  STL.64 [R1+0x1808], R4 ;  /* 0x0018080401007387 */ /* 0x0001e80000100a00 */
[----:B------:R-:W-:Y:S04]  /*14f30*/  STL [R1+0x1770], R23 ;  /* 0x0017701701007387 */ /* 0x000fe80000100800 */
[----:B0-----:R-:W3:Y:S04]  /*14f40*/  LDL.LU.64 R4, [R1+0x3a0] ;  /* 0x0003a00001047983 */ /* 0x001ee80000300a00 */
[----:B------:R-:W3:Y:S04]  /*14f50*/  LDL.LU.64 R6, [R1+0x3a8] ;  /* 0x0003a80001067983 */ /* 0x000ee80000300a00 */
[----:B------:R0:W-:Y:S04]  /*14f60*/  STL.64 [R1+0x400], R8 ;  /* 0x0004000801007387 */ /* 0x0001e80000100a00 */
[----:B------:R1:W-:Y:S04]  /*14f70*/  STL.64 [R1+0x408], R10 ;  /* 0x0004080a01007387 */ /* 0x0003e80000100a00 */
[----:B0-----:R-:W4:Y:S04]  /*14f80*/  LDL.LU.64 R8, [R1+0x3f0] ;  /* 0x0003f00001087983 */ /* 0x001f280000300a00 */
[----:B-1----:R-:W4:Y:S04]  /*14f90*/  LDL.LU.64 R10, [R1+0x3f8] ;  /* 0x0003f800010a7983 */ /* 0x002f280000300a00 */
[----:B------:R-:W-:Y:S04]  /*14fa0*/  STL.64 [R1+0x17e0], R14 ;  /* 0x0017e00e01007387 */ /* 0x000fe80000100a00 */
[----:B------:R0:W-:Y:S04]  /*14fb0*/  STL.64 [R1+0x17d8], R12 ;  /* 0x0017d80c01007387 */ /* 0x0001e80000100a00 */
[----:B0-----:R-:W2:Y:S04]  /*14fc0*/  LDL.LU.64 R12, [R1+0x3e0] ;  /* 0x0003e000010c7983 */ /* 0x001ea80000300a00 */
[----:B------:R-:W2:Y:S04]  /*14fd0*/  LDL.LU.64 R14, [R1+0x3e8] ;  /* 0x0003e800010e7983 */ /* 0x000ea80000300a00 */
[----:B------:R-:W3:Y:S04]  /*14fe0*/  LDL.LU.64 R20, [R1+0x330] ;  /* 0x0003300001147983 */ /* 0x000ee80000300a00 */
[----:B------:R-:W4:Y:S04]  /*14ff0*/  LDL.LU.64 R22, [R1+0x338] ;  /* 0x0003380001167983 */ /* 0x000f280000300a00 */
[----:B----4-:R-:W-:Y:S04]  /*15000*/  STL.64 [R1+0x1780], R22 ;  /* 0x0017801601007387 */ /* 0x010fe80000100a00 */
[----:B---3--:R0:W-:Y:S04]  /*15010*/  STL.64 [R1+0x1778], R20 ;  /* 0x0017781401007387 */ /* 0x0081e80000100a00 */
[----:B0-----:R-:W3:Y:S04]  /*15020*/  LDL.LU.64 R20, [R1+0x360] ;  /* 0x0003600001147983 */ /* 0x001ee80000300a00 */
        /* <DEDUP_REMOVED lines=8> */
[----:B------:R-:W4:Y:S01]  /*150b0*/  LDL.LU.64 R22, [R1+0x388] ;  /* 0x0003880001167983 */ /* 0x000f220000300a00 */
[----:B------:R-:W-:Y:S03]  /*150c0*/  HMMA.16816.F32 R24, R24, R16, R4 ;  /* 0x000000101818723c */ /* 0x000fe60000001804 */
[----:B----4-:R-:W-:Y:S04]  /*150d0*/  STL.64 [R1+0x17c0], R22 ;  /* 0x0017c01601007387 */ /* 0x010fe80000100a00 */
[----:B---3--:R0:W-:Y:S04]  /*150e0*/  STL.64 [R1+0x17b8], R20 ;  /* 0x0017b81401007387 */ /* 0x0081e80000100a00 */
[----:B0-----:R-:W3:Y:S04]  /*150f0*/  LDL.LU.64 R20, [R1+0x390] ;  /* 0x0003900001147983 */ /* 0x001ee80000300a00 */
[----:B------:R-:W4:Y:S04]  /*15100*/  LDL.LU.64 R22, [R1+0x398] ;  /* 0x0003980001167983 */ /* 0x000f280000300a00 */
[----:B----4-:R-:W-:Y:S04]  /*15110*/  STL.64 [R1+0x17d0], R22 ;  /* 0x0017d01601007387 */ /* 0x010fe80000100a00 */
[----:B---3--:R0:W-:Y:S04]  /*15120*/  STL.64 [R1+0x17c8], R20 ;  /* 0x0017c81401007387 */ /* 0x0081e80000100a00 */
[----:B0-----:R-:W3:Y:S04]  /*15130*/  LDL.LU.64 R20, [R1+0x3d0] ;  /* 0x0003d00001147983 */ /* 0x001ee80000300a00 */
[----:B------:R-:W3:Y:S04]  /*15140*/  LDL.LU.64 R22, [R1+0x3d8] ;  /* 0x0003d80001167983 */ /* 0x000ee80000300a00 */
[----:B------:R-:W4:Y:S04]  /*15150*/  LDL.LU R7, [R1+0x1810] ;  /* 0x0018100001077983 */ /* 0x000f280000300800 */
[----:B------:R-:W2:Y:S04]  /*15160*/  LDL.LU.64 R4, [R1+0x1808] ;  /* 0x0018080001047983 */ /* 0x000ea80000300a00 */
        /* <DEDUP_REMOVED lines=9> */
[----:B------:R-:W3:Y:S02]  /*15200*/  LDL.LU.64 R8, [R1+0x17e8] ;  /* 0x0017e80001087983 */ /* 0x000ee40000300a00 */
[----:B---3--:R-:W-:-:S15]  /*15210*/  HMMA.16816.F32 R12, R24, R8, R12 ;  /* 0x00000008180c723c */ /* 0x008fde000000180c */
[----:B------:R-:W-:-:S08]  /*15220*/  NOP ;  /* 0x0000000000007918 */ /* 0x000fd00000000000 */
[----:B------:R-:W-:Y:S04]  /*15230*/  STL.64 [R1+0x3e0], R12 ;  /* 0x0003e00c01007387 */ /* 0x000fe80000100a00 */
[----:B------:R0:W-:Y:S04]  /*15240*/  STL.64 [R1+0x3e8], R14 ;  /* 0x0003e80e01007387 */ /* 0x0001e80000100a00 */
[----:B0-----:R-:W3:Y:S04]  /*15250*/  LDL.LU.64 R14, [R1+0x17e0] ;  /* 0x0017e000010e7983 */ /* 0x001ee80000300a00 */
[----:B------:R-:W4:Y:S02]  /*15260*/  LDL.LU.64 R12, [R1+0x17d8] ;  /* 0x0017d800010c7983 */ /* 0x000f240000300a00 */
[----:B----4-:R-:W-:-:S15]  /*15270*/  HMMA.16816.F32 R20, R24, R12, R20 ;  /* 0x0000000c1814723c */ /* 0x010fde0000001814 */
[----:B------:R-:W-:-:S08]  /*15280*/  NOP ;  /* 0x0000000000007918 */ /* 0x000fd00000000000 */
[----:B------:R-:W-:Y:S04]  /*15290*/  STL.64 [R1+0x3d0], R20 ;  /* 0x0003d01401007387 */ /* 0x000fe80000100a00 */
[----:B------:R0:W-:Y:S04]  /*152a0*/  STL.64 [R1+0x3d8], R22 ;  /* 0x0003d81601007387 */ /* 0x0001e80000100a00 */
[----:B0-----:R-:W4:Y:S04]  /*152b0*/  LDL.LU.64 R22, [R1+0x17d0] ;  /* 0x0017d00001167983 */ /* 0x001f280000300a00 */
        /* <DEDUP_REMOVED lines=20> */
[----:B------:R-:W4:Y:S04]  /*15400*/  LDL.LU.64 R20, [R1+0x1788] ;  /* 0x0017880001147983 */ /* 0x000f280000300a00 */
[----:B--2---:R-:W-:Y:S04]  /*15410*/  STL.64 [R1+0x1758], R10 ;  /* 0x0017580a01007387 */ /* 0x004fe80000100a00 */
[----:B------:R0:W-:Y:S04]  /*15420*/  STL.64 [R1+0x1750], R8 ;  /* 0x0017500801007387 */ /* 0x0001e80000100a00 */
[----:B0-----:R-:W2:Y:S04]  /*15430*/  LDL.LU.64 R8, [R1+0x320] ;  /* 0x0003200001087983 */ /* 0x001ea80000300a00 */
[----:B------:R-:W2:Y:S01]  /*15440*/  LDL.LU.64 R10, [R1+0x328] ;  /* 0x00032800010a7983 */ /* 0x000ea20000300a00 */
[----:B----4-:R-:W-:-:S15]  /*15450*/  HMMA.16816.F32 R20, R24, R12, R20 ;  /* 0x0000000c1814723c */ /* 0x010fde0000001814 */
[----:B------:R-:W-:-:S08]  /*15460*/  NOP ;  /* 0x0000000000007918 */ /* 0x000fd00000000000 */
[----:B------:R-:W-:Y:S04]  /*15470*/  STL.64 [R1+0x360], R20 ;  /* 0x0003601401007387 */ /* 0x000fe80000100a00 */
[----:B------:R0:W-:Y:S04]  /*15480*/  STL.64 [R1+0x368], R22 ;  /* 0x0003681601007387 */ /* 0x0001e80000100a00 */
[----:B0-----:R-:W4:Y:S04]  /*15490*/  LDL.LU.64 R22, [R1+0x1780] ;  /* 0x0017800001167983 */ /* 0x001f280000300a00 */
[----:B------:R-:W4:Y:S04]  /*154a0*/  LDL.LU.64 R20, [R1+0x1778] ;  /* 0x0017780001147983 */ /* 0x000f280000300a00 */
[----:B---3--:R-:W-:Y:S04]  /*154b0*/  STL.64 [R1+0x1748], R14 ;  /* 0x0017480e01007387 */ /* 0x008fe80000100a00 */
[----:B------:R0:W-:Y:S04]  /*154c0*/  STL.64 [R1+0x1740], R12 ;  /* 0x0017400c01007387 */ /* 0x0001e80000100a00 */
[----:B0-----:R-:W3:Y:S04]  /*154d0*/  LDL.LU.64 R12, [R1+0x310] ;  /* 0x00031000010c7983 */ /* 0x001ee80000300a00 */
[----:B------:R-:W3:Y:S01]  /*154e0*/  LDL.LU.64 R14, [R1+0x318] ;  /* 0x00031800010e7983 */ /* 0x000ee20000300a00 */
[----:B----4-:R-:W-:Y:S03]  /*154f0*/  HMMA.16816.F32 R24, R24, R16, R20 ;  /* 0x000000101818723c */ /* 0x010fe60000001814 */
[----:B------:R-:W4:-:S15]  /*15500*/  LDL.LU R23, [R1+0x1770] ;  /* 0x0017700001177983 */ /* 0x000f1e0000300800 */
[----:B------:R-:W-:-:S05]  /*15510*/  NOP ;  /* 0x0000000000007918 */ /* 0x000fca0000000000 */
[----:B------:R0:W-:Y:S04]  /*15520*/  STL.64 [R1+0x330], R24 ;  /* 0x0003301801007387 */ /* 0x0001e80000100a00 */
[----:B------:R1:W-:Y:S04]  /*15530*/  STL.64 [R1+0x338], R26 ;  /* 0x0003381a01007387 */ /* 0x0003e80000100a00 */
[----:B0-----:R-:W3:Y:S04]  /*15540*/  LDL.LU.64 R24, [R1+0x70] ;  /* 0x0000700001187983 */ /* 0x001ee80000300a00 */
[----:B-1----:R-:W3:Y:S04]  /*15550*/  LDL.LU.64 R26, [R1+0x78] ;  /* 0x00007800011a7983 */ /* 0x002ee80000300a00 */
[----:B----4-:R-:W0:Y:S02]  /*15560*/  LDSM.16.MT88.4 R20, [R23+UR4+0x280] ;  /* 0x000280041714783b */ /* 0x010e240008004200 */
[----:B0-----:R-:W-:-:S02]  /*15570*/  IMAD.MOV.U32 R2, RZ, RZ, R22 ;  /* 0x000000ffff027224 */ /* 0x001fc400078e0016 */
[----:B------:R-:W-:Y:S02]  /*15580*/  IMAD.MOV.U32 R6, RZ, RZ, R23 ;  /* 0x000000ffff067224 */ /* 0x000fe400078e0017 */
[----:B------:R-:W-:Y:S02]  /*15590*/  IMAD.MOV.U32 R29, RZ, RZ, R20 ;  /* 0x000000ffff1d7224 */ /* 0x000fe400078e0014 */
[----:B------:R-:W-:Y:S01]  /*155a0*/  IMAD.MOV.U32 R3, RZ, RZ, R21 ;  /* 0x000000ffff037224 */ /* 0x000fe200078e0015 */
[----:B------:R-:W2:Y:S04]  /*155b0*/  LDL.LU.64 R22, [R1+0x1768] ;  /* 0x0017680001167983 */ /* 0x000ea80000300a00 */
        /* <DEDUP_REMOVED lines=12> */
[----:B------:R-:W4:Y:S04]  /*15680*/  LDL.LU.64 R12, [R1+0x1740] ;  /* 0x00174000010c7983 */ /* 0x000f280000300a00 */
[----:B--2---:R-:W-:Y:S04]  /*15690*/  STL.64 [R1+0x1710], R10 ;  /* 0x0017100a01007387 */ /* 0x004fe80000100a00 */
[----:B------:R0:W-:Y:S04]  /*156a0*/  STL.64 [R1+0x1708], R8 ;  /* 0x0017080801007387 */ /* 0x0001e80000100a00 */
[----:B0-----:R-:W4:Y:S04]  /*156b0*/  LDL.LU.64 R8, [R1+0x300] ;  /* 0x0003000001087983 */ /* 0x001f280000300a00 */
[----:B------:R-:W4:Y:S02]  /*156c0*/  LDL.LU.64 R10, [R1+0x308] ;  /* 0x00030800010a7983 */ /* 0x000f240000300a00 */
[C---:B----4-:R-:W-:Y:S06]  /*156d0*/  HMMA.16816.F32 R8, R20.reuse, R12, R8 ;  /* 0x0000000c1408723c */ /* 0x050fec0000001808 */
[----:B------:R-:W-:Y:S01]  /*156e0*/  HMMA.16816.F32 R20, R20, R16, R24 ;  /* 0x000000101414723c */ /* 0x000fe20000001818 */
[----:B------:R-:W-:-:S15]  /*156f0*/  STL.64 [R1+0x1700], R12 ;  /* 0x0017000c01007387 */ /* 0x000fde0000100a00 */
[----:B------:R-:W-:-:S01]  /*15700*/  NOP ;  /* 0x0000000000007918 */ /* 0x000fc20000000000 */
[----:B------:R0:W-:Y:S04]  /*15710*/  STL.64 [R1+0x300], R8 ;  /* 0x0003000801007387 */ /* 0x0001e80000100a00 */
[----:B------:R1:W-:Y:S04]  /*15720*/  STL.64 [R1+0x308], R10 ;  /* 0x0003080a01007387 */ /* 0x0003e80000100a00 */
[----:B0-----:R-:W2:Y:S04]  /*15730*/  LDL.LU.64 R8, [R1+0x270] ;  /* 0x0002700001087983 */ /* 0x001ea80000300a00 */
[----:B-1----:R-:W2:Y:S04]  /*15740*/  LDL.LU.64 R10, [R1+0x278] ;  /* 0x00027800010a7983 */ /* 0x002ea80000300a00 */
[----:B------:R-:W-:Y:S04]  /*15750*/  STL.64 [R1+0x280], R20 ;  /* 0x0002801401007387 */ /* 0x000fe80000100a00 */
[----:B------:R0:W-:Y:S02]  /*15760*/  STL.64 [R1+0x288], R22 ;  /* 0x0002881601007387 */ /* 0x0001e40000100a00 */
[----:B0-----:R-:W-:-:S05]  /*15770*/  LOP3.LUT R23, R28, 0x40, RZ, 0x3c, !PT ;  /* 0x000000401c177812 */ /* 0x001fca00078e3cff */
[----:B------:R-:W0:Y:S04]  /*15780*/  LDSM.16.MT88.4 R24, [R23+UR4+0x300] ;  /* 0x000300041718783b */ /* 0x000e280008004200 */
[----:B------:R-:W-:Y:S04]  /*15790*/  STL.64 [R1+0x16f8], R18 ;  /* 0x0016f81201007387 */ /* 0x000fe80000100a00 */
[----:B------:R-:W-:Y:S04]  /*157a0*/  STL.64 [R1+0x16f0], R16 ;  /* 0x0016f01001007387 */ /* 0x000fe80000100a00 */
[----:B------:R-:W1:Y:S04]  /*157b0*/  LDSM.16.MT88.4 R20, [R23+UR4+0x380] ;  /* 0x000380041714783b */ /* 0x000e680008004200 */
[----:B0-----:R-:W-:Y:S04]  /*157c0*/  STL.64 [R1+0x1658], R26 ;  /* 0x0016581a01007387 */ /* 0x001fe80000100a00 */
[----:B------:R0:W-:Y:S02]  /*157d0*/  STL.64 [R1+0x1650], R24 ;  /* 0x0016501801007387 */ /* 0x0001e40000100a00 */
[----:B0-----:R-:W-:-:S02]  /*157e0*/  IMAD.MOV.U32 R24, RZ, RZ, R29 ;  /* 0x000000ffff187224 */ /* 0x001fc400078e001d */
[----:B------:R-:W-:Y:S01]  /*157f0*/  IMAD.MOV.U32 R25, RZ, RZ, R3 ;  /* 0x000000ffff197224 */ /* 0x000fe200078e0003 */
[----:B------:R-:W4:Y:S04]  /*15800*/  LDL.LU R29, [R1+0x173c] ;  /* 0x00173c00011d7983 */ /* 0x000f280000300800 */
[----:B------:R-:W2:Y:S01]  /*15810*/  LDL.LU R3, [R1+0x1738] ;  /* 0x0017380001037983 */ /* 0x000ea20000300800 */
[----:B------:R-:W-:Y:S02]  /*15820*/  IMAD.MOV.U32 R26, RZ, RZ, R2 ;  /* 0x000000ffff1a7224 */ /* 0x000fe400078e0002 */
[----:B------:R-:W-:Y:S01]  /*15830*/  IMAD.MOV.U32 R27, RZ, RZ, R6 ;  /* 0x000000ffff1b7224 */ /* 0x000fe200078e0006 */
[----:B------:R-:W2:Y:S04]  /*15840*/  LDL.LU R2, [R1+0x1734] ;  /* 0x0017340001027983 */ /* 0x000ea80000300800 */
[----:B------:R-:W2:Y:S04]  /*15850*/  LDL.LU R6, [R1+0x1730] ;  /* 0x0017300001067983 */ /* 0x000ea80000300800 */
[----:B------:R-:W-:Y:S04]  /*15860*/  STL.64 [R1+0x1698], R26 ;  /* 0x0016981a01007387 */ /* 0x000fe80000100a00 */
[----:B------:R0:W-:Y:S02]  /*15870*/  STL.64 [R1+0x1690], R24 ;  /* 0x0016901801007387 */ /* 0x0001e40000100a00 */
[----:B0-----:R-:W-:-:S02]  /*15880*/  IMAD.MOV.U32 R24, RZ, RZ, R0 ;  /* 0x000000ffff187224 */ /* 0x001fc400078e0000 */
[----:B------:R-:W-:Y:S01]  /*15890*/  IMAD.MOV.U32 R25, RZ, RZ, R7 ;  /* 0x000000ffff197224 */ /* 0x000fe200078e0007 */
[----:B------:R-:W2:Y:S04]  /*158a0*/  LDL.LU R0, [R1+0x172c] ;  /* 0x00172c0001007983 */ /* 0x000ea80000300800 */
[----:B------:R-:W2:Y:S01]  /*158b0*/  LDL.LU R7, [R1+0x1728] ;  /* 0x0017280001077983 */ /* 0x000ea20000300800 */
[----:B---3--:R-:W-:Y:S02]  /*158c0*/  IMAD.MOV.U32 R26, RZ, RZ, R15 ;  /* 0x000000ffff1a7224 */ /* 0x008fe400078e000f */
[----:B------:R-:W-:Y:S01]  /*158d0*/  IMAD.MOV.U32 R27, RZ, RZ, R14 ;  /* 0x000000ffff1b7224 */ /* 0x000fe200078e000e */
[----:B------:R-:W3:Y:S04]  /*158e0*/  LDL.LU.64 R12, [R1+0x260] ;  /* 0x00026000010c7983 */ /* 0x000ee80000300a00 */
[----:B------:R-:W3:Y:S04]  /*158f0*/  LDL.LU.64 R14, [R1+0x268] ;  /* 0x00026800010e7983 */ /* 0x000ee80000300a00 */
[----:B------:R-:W3:Y:S04]  /*15900*/  LDL.LU.64 R16, [R1+0x250] ;  /* 0x0002500001107983 */ /* 0x000ee80000300a00 */
[----:B------:R-:W3:Y:S04]  /*15910*/  LDL.LU.64 R18, [R1+0x258] ;  /* 0x0002580001127983 */ /* 0x000ee80000300a00 */
[----:B------:R4:W-:Y:S04]  /*15920*/  STL.64 [R1+0x16d8], R26 ;  /* 0x0016d81a01007387 */ /* 0x0009e80000100a00 */
[----:B------:R0:W-:Y:S01]  /*15930*/  STL.64 [R1+0x16d0], R24 ;  /* 0x0016d01801007387 */ /* 0x0001e20000100a00 */
[----:B----4-:R-:W-:-:S02]  /*15940*/  IMAD.MOV.U32 R27, RZ, RZ, R29 ;  /* 0x000000ffff1b7224 */ /* 0x010fc400078e001d */
[----:B--2---:R-:W-:Y:S02]  /*15950*/  IMAD.MOV.U32 R26, RZ, RZ, R3 ;  /* 0x000000ffff1a7224 */ /* 0x004fe400078e0003 */
[----:B0-----:R-:W-:Y:S02]  /*15960*/  IMAD.MOV.U32 R25, RZ, RZ, R2 ;  /* 0x000000ffff197224 */ /* 0x001fe400078e0002 */
[----:B------:R-:W-:Y:S02]  /*15970*/  IMAD.MOV.U32 R24, RZ, RZ, R6 ;  /* 0x000000ffff187224 */ /* 0x000fe400078e0006 */
[----:B------:R-:W2:Y:S04]  /*15980*/  LDL.LU R6, [R1+0x1724] ;  /* 0x0017240001067983 */ /* 0x000ea80000300800 */
[----:B------:R-:W4:Y:S04]  /*15990*/  LDL.LU R2, [R1+0x1720] ;  /* 0x0017200001027983 */ /* 0x000f280000300800 */
[----:B------:R-:W4:Y:S04]  /*159a0*/  LDL.LU R3, [R1+0x171c] ;  /* 0x00171c0001037983 */ /* 0x000f280000300800 */
[----:B------:R-:W4:Y:S01]  /*159b0*/  LDL.LU R29, [R1+0x1718] ;  /* 0x00171800011d7983 */ /* 0x000f220000300800 */
[----:B------:R-:W-:-:S15]  /*159c0*/  HMMA.16816.F32 R8, R24, R4, R8 ;  /* 0x000000041808723c */ /* 0x000fde0000001808 */
[----:B------:R-:W-:-:S08]  /*159d0*/  NOP ;  /* 0x0000000000007918 */ /* 0x000fd00000000000 */
[----:B------:R-:W-:Y:S04]  /*159e0*/  STL.64 [R1+0x270], R8 ;  /* 0x0002700801007387 */ /* 0x000fe80000100a00 */
[----:B------:R0:W-:Y:S04]  /*159f0*/  STL.64 [R1+0x278], R10 ;  /* 0x0002780a01007387 */ /* 0x0001e80000100a00 */
[----:B0-----:R-:W4:Y:S04]  /*15a00*/  LDL.LU.64 R10, [R1+0x1710] ;  /* 0x00171000010a7983 */ /* 0x001f280000300a00 */
[----:B------:R-:W3:Y:S04]  /*15a10*/  LDL.LU.64 R8, [R1+0x1708] ;  /* 0x0017080001087983 */ /* 0x000ee80000300a00 */
[----:B--2---:R-:W-:Y:S04]  /*15a20*/  STL.64 [R1+0x16e8], R6 ;  /* 0x0016e80601007387 */ /* 0x004fe80000100a00 */
[----:B------:R0:W-:Y:S04]  /*15a30*/  STL.64 [R1+0x16e0], R4 ;  /* 0x0016e00401007387 */ /* 0x0001e80000100a00 */
[----:B0-----:R-:W2:Y:S04]  /*15a40*/  LDL.LU.64 R4, [R1+0x1c0] ;  /* 0x0001c00001047983 */ /* 0x001ea80000300a00 */
[----:B------:R-:W2:Y:S04]  /*15a50*/  LDL.LU.64 R6, [R1+0x1c8] ;  /* 0x0001c80001067983 */ /* 0x000ea80000300a00 */
[----:B-1----:R-:W-:Y:S04]  /*15a60*/  STL.64 [R1+0x1628], R22 ;  /* 0x0016281601007387 */ /* 0x002fe80000100a00 */
[----:B------:R0:W-:Y:S04]  /*15a70*/  STL.64 [R1+0x1620], R20 ;  /* 0x0016201401007387 */ /* 0x0001e80000100a00 */
[----:B0-----:R-:W4:Y:S04]  /*15a80*/  LDL.LU.64 R20, [R1+0x190] ;  /* 0x0001900001147983 */ /* 0x001f280000300a00 */
[----:B------:R-:W4:Y:S01]  /*15a90*/  LDL.LU.64 R22, [R1+0x198] ;  /* 0x0001980001167983 */ /* 0x000f220000300a00 */
[----:B---3--:R-:W-:-:S15]  /*15aa0*/  HMMA.16816.F32 R12, R24, R8, R12 ;  /* 0x00000008180c723c */ /* 0x008fde000000180c */
[----:B------:R-:W-:-:S08]  /*15ab0*/  NOP ;  /* 0x0000000000007918 */ /* 0x000fd00000000000 */
[----:B------:R-:W-:Y:S04]  /*15ac0*/  STL.64 [R1+0x260], R12 ;  /* 0x0002600c01007387 */ /* 0x000fe80000100a00 */
[----:B------:R-:W-:Y:S04]  /*15ad0*/  STL.64 [R1+0x268], R14 ;  /* 0x0002680e01007387 */ /* 0x000fe80000100a00 */
[----:B------:R-:W0:Y:S04]  /*15ae0*/  LDSM.16.MT88.4 R12, [R28+UR4+0x4000] ;  /* 0x004000041c0c783b */ /* 0x000e280008004200 */
[----:B0-----:R0:W-:Y:S04]  /*15af0*/  STL.64 [R1+0x30], R12 ;  /* 0x0000300c01007387 */ /* 0x0011e80000100a00 */
[----:B------:R-:W-:Y:S04]  /*15b00*/  STL.64 [R1+0x38], R14 ;  /* 0x0000380e01007387 */ /* 0x000fe80000100a00 */
[----:B0-----:R-:W3:Y:S02]  /*15b10*/  LDL.LU.64 R12, [R1+0x1700] ;  /* 0x00170000010c7983 */ /* 0x001ee40000300a00 */
[----:B---3--:R-:W-:-:S15]  /*15b20*/  HMMA.16816.F32 R16, R24, R12, R16 ;  /* 0x0000000c1810723c */ /* 0x008fde0000001810 */
[----:B------:R-:W-:-:S08]  /*15b30*/  NOP ;  /* 0x0000000000007918 */ /* 0x000fd00000000000 */
[----:B------:R-:W-:Y:S04]  /*15b40*/  STL.64 [R1+0x250], R16 ;  /* 0x0002501001007387 */ /* 0x000fe80000100a00 */
[----:B------:R0:W-:Y:S04]  /*15b50*/  STL.64 [R1+0x258], R18 ;  /* 0x0002581201007387 */ /* 0x0001e80000100a00 */
[----:B0-----:R-:W3:Y:S04]  /*15b60*/  LDL.LU.64 R18, [R1+0x16f8] ;  /* 0x0016f80001127983 */ /* 0x001ee80000300a00 */
[----:B------:R-:W2:Y:S02]  /*15b70*/  LDL.LU.64 R16, [R1+0x16f0] ;  /* 0x0016f00001107983 */ /* 0x000ea40000300a00 */
[----:B--2---:R-:W-:Y:S02]  /*15b80*/  HMMA.16816.F32 R24, R24, R16, R4 ;  /* 0x000000101818723c */ /* 0x004fe40000001804 */
[----:B------:R-:W2:Y:S04]  /*15b90*/  LDL.LU.64 R6, [R1+0x16e8] ;  /* 0x0016e80001067983 */ /* 0x000ea80000300a00 */
[----:B------:R-:W4:-:S15]  /*15ba0*/  LDL.LU.64 R4, [R1+0x16e0] ;  /* 0x0016e00001047983 */ /* 0x000f1e0000300a00 */
[----:B------:R-:W-:-:S02]  /*15bb0*/  NOP ;  /* 0x0000000000007918 */ /* 0x000fc40000000000 */
[----:B------:R-:W-:Y:S04]  /*15bc0*/  STL.64 [R1+0x1c0], R24 ;  /* 0x0001c01801007387 */ /* 0x000fe80000100a00 */
[----:B------:R0:W-:Y:S04]  /*15bd0*/  STL.64 [R1+0x1c8], R26 ;  /* 0x0001c81a01007387 */ /* 0x0001e80000100a00 */
[----:B0-----:R-:W4:Y:S04]  /*15be0*/  LDL.LU.64 R26, [R1+0x16d8] ;  /* 0x0016d800011a7983 */ /* 0x001f280000300a00 */
[----:B------:R-:W4:Y:S04]  /*15bf0*/  LDL.LU.64 R24, [R1+0x16d0] ;  /* 0x0016d00001187983 */ /* 0x000f280000300a00 */
[----:B---3--:R-:W-:Y:S04]  /*15c00*/  STL.64 [R1+0x16b8], R18 ;  /* 0x0016b81201007387 */ /* 0x008fe80000100a00 */
[----:B------:R0:W-:Y:S04]  /*15c10*/  STL.64 [R1+0x16b0], R16 ;  /* 0x0016b01001007387 */ /* 0x0001e80000100a00 */
[----:B0-----:R-:W4:Y:S04]  /*15c20*/  LDL.LU.64 R16, [R1+0x1a0] ;  /* 0x0001a00001107983 */ /* 0x001f280000300a00 */
[----:B------:R-:W4:Y:S02]  /*15c30*/  LDL.LU.64 R18, [R1+0x1a8] ;  /* 0x0001a80001127983 */ /* 0x000f240000300a00 */
[----:B----4-:R-:W-:-:S15]  /*15c40*/  HMMA.16816.F32 R16, R24, R4, R16 ;  /* 0x000000041810723c */ /* 0x010fde0000001810 */
[----:B------:R-:W-:-:S08]  /*15c50*/  NOP ;  /* 0x0000000000007918 */ /* 0x000fd00000000000 */
[----:B------:R0:W-:Y:S04]  /*15c60*/  STL.64 [R1+0x1a0], R16 ;  /* 0x0001a01001007387 */ /* 0x0001e80000100a00 */
[----:B------:R1:W-:Y:S04]  /*15c70*/  STL.64 [R1+0x1a8], R18 ;  /* 0x0001a81201007387 */ /* 0x0003e80000100a00 */
[----:B0-----:R-:W3:Y:S04]  /*15c80*/  LDL.LU.64 R16, [R1+0x180] ;  /* 0x0001800001107983 */ /* 0x001ee80000300a00 */
[----:B-1----:R-:W4:Y:S04]  /*15c90*/  LDL.LU.64 R18, [R1+0x188] ;  /* 0x0001880001127983 */ /* 0x002f280000300a00 */
[----:B----4-:R-:W-:Y:S04]  /*15ca0*/  STL.64 [R1+0x16c8], R18 ;  /* 0x0016c81201007387 */ /* 0x010fe80000100a00 */
[----:B---3--:R0:W-:Y:S02]  /*15cb0*/  STL.64 [R1+0x16c0], R16 ;  /* 0x0016c01001007387 */ /* 0x0081e40000100a00 */
[----:B0-----:R-:W-:Y:S02]  /*15cc0*/  HMMA.16816.F32 R16, R24, R8, R20 ;  /* 0x000000081810723c */ /* 0x001fe40000001814 */
[----:B--2---:R-:W-:Y:S04]  /*15cd0*/  STL.64 [R1+0x16a8], R6 ;  /* 0x0016a80601007387 */ /* 0x004fe80000100a00 */
[----:B------:R0:W-:Y:S04]  /*15ce0*/  STL.64 [R1+0x16a0], R4 ;  /* 0x0016a00401007387 */ /* 0x0001e80000100a00 */
[----:B0-----:R-:W2:Y:S04]  /*15cf0*/  LDL.LU.64 R4, [R1+0x150] ;  /* 0x0001500001047983 */ /* 0x001ea80000300a00 */
[----:B------:R-:W2:Y:S04]  /*15d00*/  LDL.LU.64 R6, [R1+0x158] ;  /* 0x0001580001067983 */ /* 0x000ea80000300a00 */
[----:B------:R-:W-:Y:S04]  /*15d10*/  STL.64 [R1+0x1688], R10 ;  /* 0x0016880a01007387 */ /* 0x000fe80000100a00 */
[----:B------:R0:W-:Y:S04]  /*15d20*/  STL.64 [R1+0x1680], R8 ;  /* 0x0016800801007387 */ /* 0x0001e80000100a00 */
[----:B------:R-:W-:Y:S04]  /*15d30*/  STL.64 [R1+0x190], R16 ;  /* 0x0001901001007387 */ /* 0x000fe80000100a00 */
[----:B------:R-:W-:Y:S04]  /*15d40*/  STL.64 [R1+0x198], R18 ;  /* 0x0001981201007387 */ /* 0x000fe80000100a00 */
[----:B------:R-:W1:Y:S04]  /*15d50*/  LDSM.16.MT88.4 R16, [R28+UR4+0x4080] ;  /* 0x004080041c10783b */ /* 0x000e680008004200 */
[----:B0-----:R-:W3:Y:S04]  /*15d60*/  LDL.LU.64 R8, [R1+0x140] ;  /* 0x0001400001087983 */ /* 0x001ee80000300a00 */
[----:B------:R-:W3:Y:S04]  /*15d70*/  LDL.LU.64 R10, [R1+0x148] ;  /* 0x00014800010a7983 */ /* 0x000ee80000300a00 */
[----:B------:R-:W4:Y:S04]  /*15d80*/  LDL.LU.64 R20, [R1+0x130] ;  /* 0x0001300001147983 */ /* 0x000f280000300a00 */
[----:B------:R-:W4:Y:S04]  /*15d90*/  LDL.LU.64 R22, [R1+0x138] ;  /* 0x0001380001167983 */ /* 0x000f280000300a00 */
[----:B-1----:R0:W-:Y:S01]  /*15da0*/  STL.64 [R1+0x28], R18 ;  /* 0x0000281201007387 */ /* 0x0021e20000100a00 */
[----:B------:R-:W-:-:S02]  /*15db0*/  IMAD.MOV.U32 R14, RZ, RZ, R16 ;  /* 0x000000ffff0e7224 */ /* 0x000fc400078e0010 */
[----:B------:R-:W-:Y:S01]  /*15dc0*/  IMAD.MOV.U32 R15, RZ, RZ, R17 ;  /* 0x000000ffff0f7224 */ /* 0x000fe200078e0011 */
[----:B0-----:R-:W2:Y:S04]  /*15dd0*/  LDL.LU.64 R18, [R1+0x16c8] ;  /* 0x0016c80001127983 */ /* 0x001ea80000300a00 */
[----:B------:R-:W2:Y:S04]  /*15de0*/  LDL.LU.64 R16, [R1+0x16c0] ;  /* 0x0016c00001107983 */ /* 0x000ea80000300a00 */
[----:B------:R-:W-:Y:S04]  /*15df0*/  STL [R1+0x15cc], R15 ;  /* 0x0015cc0f01007387 */ /* 0x000fe80000100800 */
[----:B------:R-:W-:Y:S01]  /*15e00*/  STL [R1+0x15c8], R14 ;  /* 0x0015c80e01007387 */ /* 0x000fe20000100800 */
[----:B--2---:R-:W-:-:S15]  /*15e10*/  HMMA.16816.F32 R16, R24, R12, R16 ;  /* 0x0000000c1810723c */ /* 0x004fde0000001810 */
[----:B------:R-:W-:-:S08]  /*15e20*/  NOP ;  /* 0x0000000000007918 */ /* 0x000fd00000000000 */
[----:B------:R-:W-:Y:S04]  /*15e30*/  STL.64 [R1+0x180], R16 ;  /* 0x0001801001007387 */ /* 0x000fe80000100a00 */
[----:B------:R-:W-:Y:S04]  /*15e40*/  STL.64 [R1+0x188], R18 ;  /* 0x0001881201007387 */ /* 0x000fe80000100a00 */
[----:B------:R-:W0:Y:S04]  /*15e50*/  LDSM.16.MT88.4 R16, [R28+UR4+0x4100] ;  /* 0x004100041c10783b */ /* 0x000e280008004200 */
[----:B0-----:R-:W-:Y:S04]  /*15e60*/  STL.64 [R1+0x10], R16 ;  /* 0x0000101001007387 */ /* 0x001fe80000100a00 */
[----:B------:R0:W-:Y:S04]  /*15e70*/  STL.64 [R1+0x18], R18 ;  /* 0x0000181201007387 */ /* 0x0001e80000100a00 */
[----:B0-----:R-:W2:Y:S04]  /*15e80*/  LDL.LU.64 R18, [R1+0x16b8] ;  /* 0x0016b80001127983 */ /* 0x001ea80000300a00 */
[----:B------:R-:W3:Y:S02]  /*15e90*/  LDL.LU.64 R16, [R1+0x16b0] ;  /* 0x0016b00001107983 */ /* 0x000ee40000300a00 */
[----:B---3--:R-:W-:Y:S02]  /*15ea0*/  HMMA.16816.F32 R24, R24, R16, R4 ;  /* 0x000000101818723c */ /* 0x008fe40000001804 */
[----:B------:R-:W3:Y:S04]  /*15eb0*/  LDL.LU.64 R6, [R1+0x16a8] ;  /* 0x0016a80001067983 */ /* 0x000ee80000300a00 */
[----:B------:R-:W4:-:S15]  /*15ec0*/  LDL.LU.64 R4, [R1+0x16a0] ;  /* 0x0016a00001047983 */ /* 0x000f1e0000300a00 */
[----:B------:R-:W-:-:S02]  /*15ed0*/  NOP ;  /* 0x0000000000007918 */ /* 0x000fc40000000000 */
[----:B------:R-:W-:Y:S04]  /*15ee0*/  STL.64 [R1+0x150], R24 ;  /* 0x0001501801007387 */ /* 0x000fe80000100a00 */
[----:B------:R0:W-:Y:S04]  /*15ef0*/  STL.64 [R1+0x158], R26 ;  /* 0x0001581a01007387 */ /* 0x0001e80000100a00 */
[----:B0-----:R-:W4:Y:S04]  /*15f00*/  LDL.LU.64 R26, [R1+0x1698] ;  /* 0x00169800011a7983 */ /* 0x001f280000300a00 */
[----:B------:R-:W4:Y:S04]  /*15f10*/  LDL.LU.64 R24, [R1+0x1690] ;  /* 0x0016900001187983 */ /* 0x000f280000300a00 */
[----:B--2---:R-:W-:Y:S04]  /*15f20*/  STL.64 [R1+0x1678], R18 ;  /* 0x0016781201007387 */ /* 0x004fe80000100a00 */
[----:B------:R-:W-:Y:S04]  /*15f30*/  STL.64 [R1+0x1670], R16 ;  /* 0x0016701001007387 */ /* 0x000fe80000100a00 */
[----:B------:R-:W0:Y:S04]  /*15f40*/  LDSM.16.MT88.4 R16, [R28+UR4+0x4180] ;  /* 0x004180041c10783b */ /* 0x000e280008004200 */
[----:B0-----:R0:W-:Y:S04]  /*15f50*/  STL.64 [R1], R16 ;  /* 0x0000001001007387 */ /* 0x0011e80000100a00 */
[----:B------:R1:W-:Y:S04]  /*15f60*/  STL.64 [R1+0x8], R18 ;  /* 0x0000081201007387 */ /* 0x0003e80000100a00 */
[----:B0-----:R-:W2:Y:S04]  /*15f70*/  LDL.LU.64 R16, [R1+0x120] ;  /* 0x0001200001107983 */ /* 0x001ea80000300a00 */
[----:B-1----:R-:W2:Y:S01]  /*15f80*/  LDL.LU.64 R18, [R1+0x128] ;  /* 0x0001280001127983 */ /* 0x002ea20000300a00 */
        /* <DEDUP_REMOVED lines=9> */
[----:B------:R-:W3:Y:S01]  /*16020*/  LDL.LU.64 R6, [R1+0x118] ;  /* 0x0001180001067983 */ /* 0x000ee20000300a00 */
[----:B--2---:R-:W-:Y:S03]  /*16030*/  HMMA.16816.F32 R20, R24, R8, R20 ;  /* 0x000000081814723c */ /* 0x004fe60000001814 */
[----:B----4-:R-:W-:Y:S04]  /*16040*/  STL.64 [R1+0x1648], R10 ;  /* 0x0016480a01007387 */ /* 0x010fe80000100a00 */
[----:B------:R0:W-:-:S15]  /*16050*/  STL.64 [R1+0x1640], R8 ;  /* 0x0016400801007387 */ /* 0x0001de0000100a00 */
[----:B------:R-:W-:-:S01]  /*16060*/  NOP ;  /* 0x0000000000007918 */ /* 0x000fc20000000000 */
[----:B------:R1:W-:Y:S04]  /*16070*/  STL.64 [R1+0x130], R20 ;  /* 0x0001301401007387 */ /* 0x0003e80000100a00 */
[----:B------:R2:W-:Y:S04]  /*16080*/  STL.64 [R1+0x138], R22 ;  /* 0x0001381601007387 */ /* 0x0005e80000100a00 */
[----:B0-----:R-:W4:Y:S04]  /*16090*/  LDL.LU.64 R8, [R1+0x100] ;  /* 0x0001000001087983 */ /* 0x001f280000300a00 */
[----:B------:R-:W4:Y:S04]  /*160a0*/  LDL.LU.64 R10, [R1+0x108] ;  /* 0x00010800010a7983 */ /* 0x000f280000300a00 */
[----:B-1----:R-:W3:Y:S04]  /*160b0*/  LDL.LU.64 R20, [R1+0xd0] ;  /* 0x0000d00001147983 */ /* 0x002ee80000300a00 */
[----:B--2---:R-:W2:Y:S01]  /*160c0*/  LDL.LU.64 R22, [R1+0xd8] ;  /* 0x0000d80001167983 */ /* 0x004ea20000300a00 */
[C---:B------:R-:W-:Y:S03]  /*160d0*/  HMMA.16816.F32 R16, R24.reuse, R12, R16 ;  /* 0x0000000c1810723c */ /* 0x040fe60000001810 */
[----:B--2---:R-:W-:Y:S04]  /*160e0*/  STL.64 [R1+0x1638], R22 ;  /* 0x0016381601007387 */ /* 0x004fe80000100a00 */
[----:B---3--:R0:W-:Y:S04]  /*160f0*/  STL.64 [R1+0x1630], R20 ;  /* 0x0016301401007387 */ /* 0x0081e80000100a00 */
[----:B0-----:R-:W2:Y:S04]  /*16100*/  LDL.LU.64 R20, [R1+0xf0] ;  /* 0x0000f00001147983 */ /* 0x001ea80000300a00 */
[----:B------:R-:W2:Y:S08]  /*16110*/  LDL.LU.64 R22, [R1+0xf8] ;  /* 0x0000f80001167983 */ /* 0x000eb00000300a00 */
[----:B------:R-:W-:Y:S04]  /*16120*/  STL.64 [R1+0x120], R16 ;  /* 0x0001201001007387 */ /* 0x000fe80000100a00 */
[----:B------:R0:W-:Y:S04]  /*16130*/  STL.64 [R1+0x128], R18 ;  /* 0x0001281201007387 */ /* 0x0001e80000100a00 */
[----:B0-----:R-:W3:Y:S04]  /*16140*/  LDL.LU.64 R18, [R1+0x1678] ;  /* 0x0016780001127983 */ /* 0x001ee80000300a00 */
[----:B------:R-:W4:Y:S02]  /*16150*/  LDL.LU.64 R16, [R1+0x1670] ;  /* 0x0016700001107983 */ /* 0x000f240000300a00 */
[----:B----4-:R-:W-:Y:S02]  /*16160*/  HMMA.16816.F32 R24, R24, R16, R4 ;  /* 0x000000101818723c */ /* 0x010fe40000001804 */
[----:B------:R-:W4:Y:S04]  /*16170*/  LDL.LU.64 R6, [R1+0x1668] ;  /* 0x0016680001067983 */ /* 0x000f280000300a00 */
[----:B------:R-:W2:-:S15]  /*16180*/  LDL.LU.64 R4, [R1+0x1660] ;  /* 0x0016600001047983 */ /* 0x000e9e0000300a00 */
[----:B------:R-:W-:-:S02]  /*16190*/  NOP ;  /* 0x0000000000007918 */ /* 0x000fc40000000000 */
[----:B------:R-:W-:Y:S04]  /*161a0*/  STL.64 [R1+0x110], R24 ;  /* 0x0001101801007387 */ /* 0x000fe80000100a00 */
[----:B------:R-:W-:Y:S04]  /*161b0*/  STL.64 [R1+0x118], R26 ;  /* 0x0001181a01007387 */ /* 0x000fe80000100a00 */
[----:B------:R-:W0:Y:S02]  /*161c0*/  LDSM.16.MT88.4 R24, [R28+UR4+0x4200] ;  /* 0x004200041c18783b */ /* 0x000e240008004200 */
[----:B0-----:R-:W-:-:S02]  /*161d0*/  IMAD.MOV.U32 R15, RZ, RZ, R26 ;  /* 0x000000ffff0f7224 */ /* 0x001fc400078e001a */
[----:B------:R0:W-:Y:S01]  /*161e0*/  STL.64 [R1+0x70], R24 ;  /* 0x0000701801007387 */ /* 0x0001e20000100a00 */
[----:B------:R-:W-:-:S03]  /*161f0*/  IMAD.MOV.U32 R14, RZ, RZ, R27 ;  /* 0x000000ffff0e7224 */ /* 0x000fc600078e001b */
[----:B------:R-:W2:Y:S04]  /*16200*/  LDL.LU.64 R26, [R1+0x1658] ;  /* 0x00165800011a7983 */ /* 0x000ea80000300a00 */
[----:B0-----:R-:W2:Y:S02]  /*16210*/  LDL.LU.64 R24, [R1+0x1650] ;  /* 0x0016500001187983 */ /* 0x001ea40000300a00 */
        /* <DEDUP_REMOVED lines=11> */
[----:B------:R-:W3:Y:S04]  /*162d0*/  LDL.LU.64 R20, [R1+0x1630] ;  /* 0x0016300001147983 */ /* 0x000ee80000300a00 */
[----:B--2---:R-:W-:Y:S04]  /*162e0*/  STL.64 [R1+0x1610], R10 ;  /* 0x0016100a01007387 */ /* 0x004fe80000100a00 */
[----:B------:R0:W-:Y:S04]  /*162f0*/  STL.64 [R1+0x1608], R8 ;  /* 0x0016080801007387 */ /* 0x0001e80000100a00 */
[----:B0-----:R-:W2:Y:S04]  /*16300*/  LDL.LU.64 R8, [R1+0xe0] ;  /* 0x0000e00001087983 */ /* 0x001ea80000300a00 */
[----:B------:R-:W2:Y:S02]  /*16310*/  LDL.LU.64 R10, [R1+0xe8] ;  /* 0x0000e800010a7983 */ /* 0x000ea40000300a00 */
[C---:B--2---:R-:W-:Y:S06]  /*16320*/  HMMA.16816.F32 R8, R24.reuse, R12, R8 ;  /* 0x0000000c1808723c */ /* 0x044fec0000001808 */
[----:B---3--:R-:W-:-:S15]  /*16330*/  HMMA.16816.F32 R24, R24, R16, R20 ;  /* 0x000000101818723c */ /* 0x008fde0000001814 */
[----:B------:R-:W-:-:S02]  /*16340*/  NOP ;  /* 0x0000000000007918 */ /* 0x000fc40000000000 */
[----:B------:R0:W-:Y:S04]  /*16350*/  STL.64 [R1+0xe0], R8 ;  /* 0x0000e00801007387 */ /* 0x0001e80000100a00 */
[----:B------:R1:W-:Y:S04]  /*16360*/  STL.64 [R1+0xe8], R10 ;  /* 0x0000e80a01007387 */ /* 0x0003e80000100a00 */
[----:B0-----:R-:W2:Y:S04]  /*16370*/  LDL.LU.64 R8, [R1+0xc0] ;  /* 0x0000c00001087983 */ /* 0x001ea80000300a00 */
[----:B-1----:R-:W2:Y:S04]  /*16380*/  LDL.LU.64 R10, [R1+0xc8] ;  /* 0x0000c800010a7983 */ /* 0x002ea80000300a00 */
[----:B------:R-:W-:Y:S04]  /*16390*/  STL.64 [R1+0x1600], R14 ;  /* 0x0016000e01007387 */ /* 0x000fe80000100a00 */
[----:B------:R0:W-:Y:S04]  /*163a0*/  STL.64 [R1+0x15f8], R12 ;  /* 0x0015f80c01007387 */ /* 0x0001e80000100a00 */
[----:B0-----:R-:W3:Y:S04]  /*163b0*/  LDL.LU.64 R12, [R1+0xb0] ;  /* 0x0000b000010c7983 */ /* 0x001ee80000300a00 */
[----:B------:R-:W3:Y:S04]  /*163c0*/  LDL.LU.64 R14, [R1+0xb8] ;  /* 0x0000b800010e7983 */ /* 0x000ee80000300a00 */
[----:B------:R-:W2:Y:S04]  /*163d0*/  LDL.LU.64 R22, [R1+0x1628] ;  /* 0x0016280001167983 */ /* 0x000ea80000300a00 */
[----:B------:R-:W2:Y:S04]  /*163e0*/  LDL.LU.64 R20, [R1+0x1620] ;  /* 0x0016200001147983 */ /* 0x000ea80000300a00 */
[----:B------:R-:W-:Y:S04]  /*163f0*/  STL.64 [R1+0x15f0], R18 ;  /* 0x0015f01201007387 */ /* 0x000fe80000100a00 */
[----:B------:R0:W-:Y:S04]  /*16400*/  STL.64 [R1+0x15e8], R16 ;  /* 0x0015e81001007387 */ /* 0x0001e80000100a00 */
[----:B------:R4:W-:Y:S04]  /*16410*/  STL.64 [R1+0xd0], R24 ;  /* 0x0000d01801007387 */ /* 0x0009e80000100a00 */
[----:B------:R1:W-:Y:S04]  /*16420*/  STL.64 [R1+0xd8], R26 ;  /* 0x0000d81a01007387 */ /* 0x0003e80000100a00 */
[----:B0-----:R-:W3:Y:S01]  /*16430*/  LDL.LU.64 R16, [R1+0xa0] ;  /* 0x0000a00001107983 */ /* 0x001ee20000300a00 */
[----:B----4-:R-:W-:-:S02]  /*16440*/  IMAD.MOV.U32 R24, RZ, RZ, R7 ;  /* 0x000000ffff187224 */ /* 0x010fc400078e0007 */
[----:B-1----:R-:W-:Y:S02]  /*16450*/  IMAD.MOV.U32 R26, RZ, RZ, R2 ;  /* 0x000000ffff1a7224 */ /* 0x002fe400078e0002 */
[----:B------:R-:W-:Y:S02]  /*16460*/  IMAD.MOV.U32 R27, RZ, RZ, R0 ;  /* 0x000000ffff1b7224 */ /* 0x000fe400078e0000 */
[----:B------:R-:W-:Y:S01]  /*16470*/  IMAD.MOV.U32 R25, RZ, RZ, R3 ;  /* 0x000000ffff197224 */ /* 0x000fe200078e0003 */
[----:B------:R-:W4:Y:S04]  /*16480*/  LDL.LU.64 R18, [R1+0xa8] ;  /* 0x0000a80001127983 */ /* 0x000f280000300a00 */
[----:B------:R-:W4:Y:S04]  /*16490*/  LDL.LU R7, [R1+0x1618] ;  /* 0x0016180001077983 */ /* 0x000f280000300800 */
[----:B------:R-:W-:Y:S04]  /*164a0*/  STL.64 [R1+0x15e0], R26 ;  /* 0x0015e01a01007387 */ /* 0x000fe80000100a00 */
[----:B------:R0:W-:Y:S04]  /*164b0*/  STL.64 [R1+0x15d8], R24 ;  /* 0x0015d81801007387 */ /* 0x0001e80000100a00 */
[----:B0-----:R-:W4:Y:S04]  /*164c0*/  LDL.LU.64 R24, [R1+0x90] ;  /* 0x0000900001187983 */ /* 0x001f280000300a00 */
[----:B------:R-:W4:Y:S01]  /*164d0*/  LDL.LU.64 R26, [R1+0x98] ;  /* 0x00009800011a7983 */ /* 0x000f220000300a00 */
        /* <DEDUP_REMOVED lines=8> */
[----:B------:R0:W-:Y:S01]  /*16560*/  STL [R1+0xb0], R12 ;  /* 0x0000b00c01007387 */ /* 0x0001e20000100800 */
[----:B------:R-:W-:Y:S02]  /*16570*/  IMAD.MOV.U32 R3, RZ, RZ, R14 ;  /* 0x000000ffff037224 */ /* 0x000fe400078e000e */
[----:B------:R-:W-:Y:S02]  /*16580*/  IMAD.MOV.U32 R2, RZ, RZ, R15 ;  /* 0x000000ffff027224 */ /* 0x000fe400078e000f */
[----:B------:R-:W-:Y:S01]  /*16590*/  IMAD.MOV.U32 R0, RZ, RZ, R13 ;  /* 0x000000ffff007224 */ /* 0x000fe200078e000d */
[----:B------:R-:W3:Y:S04]  /*165a0*/  LDL.LU.64 R14, [R1+0x1600] ;  /* 0x00160000010e7983 */ /* 0x000ee80000300a00 */
[----:B0-----:R-:W4:Y:S04]  /*165b0*/  LDL.LU.64 R12, [R1+0x15f8] ;  /* 0x0015f800010c7983 */ /* 0x001f280000300a00 */
[----:B------:R-:W-:Y:S04]  /*165c0*/  STL [R1+0x1298], R2 ;  /* 0x0012980201007387 */ /* 0x000fe80000100800 */
[----:B------:R-:W-:Y:S04]  /*165d0*/  STL [R1+0x1294], R3 ;  /* 0x0012940301007387 */ /* 0x000fe80000100800 */
[----:B------:R-:W-:Y:S01]  /*165e0*/  STL [R1+0x1290], R0 ;  /* 0x0012900001007387 */ /* 0x000fe20000100800 */
[----:B----4-:R-:W-:-:S15]  /*165f0*/  HMMA.16816.F32 R16, R20, R12, R16 ;  /* 0x0000000c1410723c */ /* 0x010fde0000001810 */
[----:B------:R-:W-:-:S08]  /*16600*/  NOP ;  /* 0x0000000000007918 */ /* 0x000fd00000000000 */
[----:B------:R-:W-:Y:S04]  /*16610*/  STL.64 [R1+0xa0], R16 ;  /* 0x0000a01001007387 */ /* 0x000fe80000100a00 */
[----:B------:R0:W-:Y:S01]  /*16620*/  STL [R1+0xa8], R18 ;  /* 0x0000a81201007387 */ /* 0x0001e20000100800 */
[----:B------:R-:W-:-:S03]  /*16630*/  IMAD.MOV.U32 R12, RZ, RZ, R19 ;  /* 0x000000ffff0c7224 */ /* 0x000fc600078e0013 */
[----:B0-----:R-:W4:Y:S04]  /*16640*/  LDL.LU.64 R18, [R1+0x15f0] ;  /* 0x0015f00001127983 */ /* 0x001f280000300a00 */
[----:B------:R-:W2:Y:S02]  /*16650*/  LDL.LU.64 R16, [R1+0x15e8] ;  /* 0x0015e80001107983 */ /* 0x000ea40000300a00 */
[----:B--2---:R-:W-:Y:S02]  /*16660*/  HMMA.16816.F32 R20, R20, R16, R24 ;  /* 0x000000101414723c */ /* 0x004fe40000001818 */
[----:B------:R-:W2:Y:S04]  /*16670*/  LDL.LU.64 R26, [R1+0x15e0] ;  /* 0x0015e000011a7983 */ /* 0x000ea80000300a00 */
[----:B------:R-:W2:-:S15]  /*16680*/  LDL.LU.64 R24, [R1+0x15d8] ;  /* 0x0015d80001187983 */ /* 0x000e9e0000300a00 */
[----:B------:R-:W-:-:S02]  /*16690*/  NOP ;  /* 0x0000000000007918 */ /* 0x000fc40000000000 */
[----:B------:R-:W-:Y:S04]  /*166a0*/  STL.64 [R1+0x90], R20 ;  /* 0x0000901401007387 */ /* 0x000fe80000100a00 */
[----:B------:R0:W-:Y:S02]  /*166b0*/  STL [R1+0x98], R22 ;  /* 0x0000981601007387 */ /* 0x0001e40000100800 */
[----:B0-----:R-:W-:Y:S02]  /*166c0*/  IMAD.MOV.U32 R22, RZ, RZ, R11 ;  /* 0x000000ffff167224 */ /* 0x001fe400078e000b */
[----:B------:R-:W3:Y:S01]  /*166d0*/  LDL.LU R20, [R1+0x2e0] ;  /* 0x0002e00001147983 */ /* 0x000ee20000300800 */
[----:B------:R-:W-:-:S03]  /*166e0*/  IMAD.MOV.U32 R21, RZ, RZ, R10 ;  /* 0x000000ffff157224 */ /* 0x000fc600078e000a */
[----:B------:R-:W2:Y:S04]  /*166f0*/  LDL.LU R10, [R1+0x15d4] ;  /* 0x0015d400010a7983 */ /* 0x000ea80000300800 */
[----:B------:R-:W2:Y:S04]  /*16700*/  LDL.LU R11, [R1+0x15d0] ;  /* 0x0015d000010b7983 */ /* 0x000ea80000300800 */
[----:B----4-:R0:W-:Y:S04]  /*16710*/  STL.64 [R1+0x1590], R18 ;  /* 0x0015901201007387 */ /* 0x0101e80000100a00 */
[----:B------:R-:W3:Y:S04]  /*16720*/  LDL.LU.64 R16, [R1+0x30] ;  /* 0x0000300001107983 */ /* 0x000ee80000300a00 */
[----:B0-----:R-:W3:Y:S01]  /*16730*/  LDL.LU.64 R18, [R1+0x38] ;  /* 0x0000380001127983 */ /* 0x001ee20000300a00 */
[----:B------:R-:W-:-:S02]  /*16740*/  IMAD.MOV.U32 R8, RZ, RZ, R23 ;  /* 0x000000ffff087224 */ /* 0x000fc400078e0017 */
[----:B------:R-:W-:-:S03]  /*16750*/  IMAD.MOV.U32 R23, RZ, RZ, R29 ;  /* 0x000000ffff177224 */ /* 0x000fc600078e001d */
[----:B------:R-:W-:Y:S04]  /*16760*/  STL [R1+0x1158], R8 ;  /* 0x0011580801007387 */ /* 0x000fe80000100800 */
[----:B---3--:R-:W-:Y:S06]  /*16770*/  HMMA.16816.F32 R20, R16, R6, R20 ;  /* 0x000000061014723c */ /* 0x008fec0000001814 */
[----:B------:R-:W-:-:S02]  /*16780*/  IMAD.MOV.U32 R3, RZ, RZ, R17 ;  /* 0x000000ffff037224 */ /* 0x000fc400078e0011 */
[----:B------:R-:W-:Y:S02]  /*16790*/  IMAD.MOV.U32 R2, RZ, RZ, R18 ;  /* 0x000000ffff027224 */ /* 0x000fe400078e0012 */
[----:B------:R-:W-:Y:S02]  /*167a0*/  IMAD.MOV.U32 R0, RZ, RZ, R19 ;  /* 0x000000ffff007224 */ /* 0x000fe400078e0013 */
[----:B------:R-:W-:Y:S02]  /*167b0*/  IMAD.MOV.U32 R4, RZ, RZ, R16 ;  /* 0x000000ffff047224 */ /* 0x000fe400078e0010 */
[----:B------:R-:W-:-:S09]  /*167c0*/  IMAD.MOV.U32 R5, RZ, RZ, R3 ;  /* 0x000000ffff057224 */ /* 0x000fd200078e0003 */
[----:B------:R-:W-:Y:S04]  /*167d0*/  STL.64 [R1+0x2e0], R20 ;  /* 0x0002e01401007387 */ /* 0x000fe80000100a00 */
[----:B------:R-:W-:Y:S04]  /*167e0*/  STL.64 [R1+0x2e8], R22 ;  /* 0x0002e81601007387 */ /* 0x000fe80000100a00 */
[----:B------:R0:W-:Y:S02]  /*167f0*/  STL.64 [R1+0x1578], R6 ;  /* 0x0015780601007387 */ /* 0x0001e40000100a00 */
[----:B0-----:R-:W-:-:S02]  /*16800*/  IMAD.MOV.U32 R6, RZ, RZ, R2 ;  /* 0x000000ffff067224 */ /* 0x001fc400078e0002 */
[----:B------:R-:W-:-:S07]  /*16810*/  IMAD.MOV.U32 R7, RZ, RZ, R0 ;  /* 0x000000ffff077224 */ /* 0x000fce00078e0000 */
[----:B--2---:R-:W-:Y:S01]  /*16820*/  HMMA.16816.F32 R16, R4, R10, R24 ;  /* 0x0000000a0410723c */ /* 0x004fe20000001818 */
[----:B------:R-:W-:Y:S02]  /*16830*/  IMAD.MOV.U32 R29, RZ, RZ, R20 ;  /* 0x000000ffff1d7224 */ /* 0x000fe400078e0014 */
[----:B------:R-:W0:Y:S04]  /*16840*/  LDSM.16.MT88.4 R20, [R28+UR4+0x4280] ;  /* 0x004280041c14783b */ /* 0x000e280008004200 */
[----:B------:R-:W-:Y:S04]  /*16850*/  STL [R1+0x1078], R29 ;  /* 0x0010781d01007387 */ /* 0x000fe80000100800 */
[----:B------:R-:W-:Y:S04]  /*16860*/  STL.64 [R1+0x1570], R10 ;  /* 0x0015700a01007387 */ /* 0x000fe80000100a00 */
[----:B------:R-:W2:Y:S08]  /*16870*/  LDL.LU R24, [R1+0x60] ;  /* 0x0000600001187983 */ /* 0x000eb00000300800 */
[----:B------:R-:W-:Y:S04]  /*16880*/  STL.64 [R1+0x2d0], R16 ;  /* 0x0002d01001007387 */ /* 0x000fe80000100a00 */
[----:B------:R-:W-:Y:S04]  /*16890*/  STL.64 [R1+0x2d8], R18 ;  /* 0x0002d81201007387 */ /* 0x000fe80000100a00 */
[----:B------:R-:W2:Y:S04]  /*168a0*/  LDL.LU R25, [R1+0x64] ;  /* 0x0000640001197983 */ /* 0x000ea80000300800 */
[----:B------:R-:W3:Y:S04]  /*168b0*/  LDL.LU R26, [R1+0x68] ;  /* 0x00006800011a7983 */ /* 0x000ee80000300800 */
[----:B------:R-:W3:Y:S04]  /*168c0*/  LDL.LU R27, [R1+0x6c] ;  /* 0x00006c00011b7983 */ /* 0x000ee80000300800 */
[----:B---3--:R-:W-:Y:S04]  /*168d0*/  STL.64 [R1+0x1498], R26 ;  /* 0x0014981a01007387 */ /* 0x008fe80000100a00 */
[----:B--2---:R1:W-:Y:S04]  /*168e0*/  STL.64 [R1+0x1490], R24 ;  /* 0x0014901801007387 */ /* 0x0043e80000100a00 */
[----:B-1----:R-:W2:Y:S04]  /*168f0*/  LDL.LU R24, [R1+0x160] ;  /* 0x0001600001187983 */ /* 0x002ea80000300800 */
        /* <DEDUP_REMOVED lines=11> */
[----:B-1----:R-:W2:Y:S04]  /*169b0*/  LDL.LU.64 R24, [R1] ;  /* 0x0000000001187983 */ /* 0x002ea80000300a00 */
[----:B------:R-:W3:Y:S04]  /*169c0*/  LDL.LU.64 R26, [R1+0x8] ;  /* 0x00000800011a7983 */ /* 0x000ee80000300a00 */
[----:B---3--:R-:W-:Y:S04]  /*169d0*/  STL.64 [R1+0x14e8], R26 ;  /* 0x0014e81a01007387 */ /* 0x008fe80000100a00 */
[----:B--2---:R1:W-:Y:S04]  /*169e0*/  STL.64 [R1+0x14e0], R24 ;  /* 0x0014e01801007387 */ /* 0x0043e80000100a00 */
[----:B-1----:R-:W2:Y:S04]  /*169f0*/  LDL.LU R24, [R1+0x10] ;  /* 0x0000100001187983 */ /* 0x002ea80000300800 */
[----:B------:R-:W2:Y:S04]  /*16a00*/  LDL.LU R25, [R1+0x14] ;  /* 0x0000140001197983 */ /* 0x000ea80000300800 */
[----:B------:R-:W3:Y:S04]  /*16a10*/  LDL.LU R26, [R1+0x18] ;  /* 0x00001800011a7983 */ /* 0x000ee80000300800 */
[----:B------:R-:W3:Y:S04]  /*16a20*/  LDL.LU R27, [R1+0x1c] ;  /* 0x00001c00011b7983 */ /* 0x000ee80000300800 */
[----:B---3--:R-:W-:Y:S04]  /*16a30*/  STL.64 [R1+0x1538], R26 ;  /* 0x0015381a01007387 */ /* 0x008fe80000100a00 */
[----:B--2---:R-:W-:Y:S04]  /*16a40*/  STL.64 [R1+0x1530], R24 ;  /* 0x0015301801007387 */ /* 0x004fe80000100a00 */
[----:B0-----:R-:W-:Y:S04]  /*16a50*/  STL.64 [R1+0x1460], R22 ;  /* 0x0014601601007387 */ /* 0x001fe80000100a00 */
[----:B------:R0:W-:Y:S04]  /*16a60*/  STL.64 [R1+0x1458], R20 ;  /* 0x0014581401007387 */ /* 0x0001e80000100a00 */
[----:B0-----:R-:W2:Y:S04]  /*16a70*/  LDL.LU R20, [R1+0x70] ;  /* 0x0000700001147983 */ /* 0x001ea80000300800 */
[----:B------:R-:W2:Y:S01]  /*16a80*/  LDL.LU R21, [R1+0x74] ;  /* 0x0000740001157983 */ /* 0x000ea20000300800 */
[----:B------:R-:W-:-:S02]  /*16a90*/  IMAD.MOV.U32 R22, RZ, RZ, R15 ;  /* 0x000000ffff167224 */ /* 0x000fc400078e000f */
[----:B------:R-:W-:Y:S01]  /*16aa0*/  IMAD.MOV.U32 R23, RZ, RZ, R14 ;  /* 0x000000ffff177224 */ /* 0x000fe200078e000e */
[----:B------:R-:W3:Y:S04]  /*16ab0*/  LDL.LU R15, [R1+0x15cc] ;  /* 0x0015cc00010f7983 */ /* 0x000ee80000300800 */
[----:B------:R-:W4:Y:S04]  /*16ac0*/  LDL.LU R14, [R1+0x15c8] ;  /* 0x0015c800010e7983 */ /* 0x000f280000300800 */
[----:B------:R-:W-:Y:S04]  /*16ad0*/  STL.64 [R1+0x14c8], R22 ;  /* 0x0014c81601007387 */ /* 0x000fe80000100a00 */
[----:B--2---:R0:W-:Y:S01]  /*16ae0*/  STL.64 [R1+0x14c0], R20 ;  /* 0x0014c01401007387 */ /* 0x0041e20000100a00 */
[----:B---3--:R-:W-:-:S02]  /*16af0*/  IMAD.MOV.U32 R25, RZ, RZ, R15 ;  /* 0x000000ffff197224 */ /* 0x008fc400078e000f */
[----:B----4-:R-:W-:Y:S01]  /*16b00*/  IMAD.MOV.U32 R24, RZ, RZ, R14 ;  /* 0x000000ffff187224 */ /* 0x010fe200078e000e */
[----:B0-----:R-:W2:Y:S04]  /*16b10*/  LDL.LU R20, [R1+0x1e0] ;  /* 0x0001e00001147983 */ /* 0x001ea80000300800 */
[----:B------:R-:W2:Y:S04]  /*16b20*/  LDL.LU R21, [R1+0x1e4] ;  /* 0x0001e40001157983 */ /* 0x000ea80000300800 */
[----:B------:R-:W3:Y:S04]  /*16b30*/  LDL.LU R22, [R1+0x1e8] ;  /* 0x0001e80001167983 */ /* 0x000ee80000300800 */
[----:B------:R-:W3:Y:S04]  /*16b40*/  LDL.LU R23, [R1+0x1ec] ;  /* 0x0001ec0001177983 */ /* 0x000ee80000300800 */
[----:B------:R-:W4:Y:S04]  /*16b50*/  LDL.LU R14, [R1+0x15c4] ;  /* 0x0015c400010e7983 */ /* 0x000f280000300800 */
[----:B------:R-:W4:Y:S04]  /*16b60*/  LDL.LU R15, [R1+0x15c0] ;  /* 0x0015c000010f7983 */ /* 0x000f280000300800 */
[----:B------:R-:W2:Y:S04]  /*16b70*/  LDL.LU R26, [R1+0x28] ;  /* 0x00002800011a7983 */ /* 0x000ea80000300800 */
[----:B------:R-:W2:Y:S04]  /*16b80*/  LDL.LU R27, [R1+0x2c] ;  /* 0x00002c00011b7983 */ /* 0x000ea80000300800 */
[----:B--2---:R-:W-:Y:S04]  /*16b90*/  STL.64 [R1+0x1588], R26 ;  /* 0x0015881a01007387 */ /* 0x004fe80000100a00 */
[----:B------:R-:W-:Y:S04]  /*16ba0*/  STL.64 [R1+0x1580], R24 ;  /* 0x0015801801007387 */ /* 0x000fe80000100a00 */
[----:B---3--:R-:W-:Y:S04]  /*16bb0*/  STL.64 [R1+0x14d8], R22 ;  /* 0x0014d81601007387 */ /* 0x008fe80000100a00 */
[----:B------:R4:W-:Y:S02]  /*16bc0*/  STL.64 [R1+0x14d0], R20 ;  /* 0x0014d01401007387 */ /* 0x0009e40000100a00 */
[----:B----4-:R-:W-:-:S02]  /*16bd0*/  IMAD.MOV.U32 R20, RZ, RZ, R14 ;  /* 0x000000ffff147224 */ /* 0x010fc400078e000e */
[----:B------:R-:W-:Y:S01]  /*16be0*/  IMAD.MOV.U32 R21, RZ, RZ, R15 ;  /* 0x000000ffff157224 */ /* 0x000fe200078e000f */
[----:B------:R-:W2:Y:S04]  /*16bf0*/  LDL.LU R14, [R1+0x15bc] ;  /* 0x0015bc00010e7983 */ /* 0x000ea80000300800 */
[----:B------:R-:W3:Y:S04]  /*16c00*/  LDL.LU R15, [R1+0x15b8] ;  /* 0x0015b800010f7983 */ /* 0x000ee80000300800 */
[----:B------:R-:W4:Y:S04]  /*16c10*/  LDL.LU R22, [R1+0x88] ;  /* 0x0000880001167983 */ /* 0x000f280000300800 */
[----:B------:R-:W4:Y:S04]  /*16c20*/  LDL.LU R23, [R1+0x8c] ;  /* 0x00008c0001177983 */ /* 0x000f280000300800 */
[----:B----4-:R3:W-:Y:S04]  /*16c30*/  STL.64 [R1+0x14f8], R22 ;  /* 0x0014f81601007387 */ /* 0x0107e80000100a00 */
[----:B------:R0:W-:Y:S01]  /*16c40*/  STL.64 [R1+0x14f0], R20 ;  /* 0x0014f01401007387 */ /* 0x0001e20000100a00 */
[----:B---3--:R-:W-:-:S03]  /*16c50*/  IMAD.MOV.U32 R22, RZ, RZ, R15 ;  /* 0x000000ffff167224 */ /* 0x008fc600078e000f */
[----:B0-----:R-:W3:Y:S01]  /*16c60*/  LDL.LU R20, [R1+0x170] ;  /* 0x0001700001147983 */ /* 0x001ee20000300800 */
[----:B--2---:R-:W-:-:S03]  /*16c70*/  IMAD.MOV.U32 R21, RZ, RZ, R14 ;  /* 0x000000ffff157224 */ /* 0x004fc600078e000e */
[----:B------:R-:W2:Y:S04]  /*16c80*/  LDL.LU R14, [R1+0x15b4] ;  /* 0x0015b400010e7983 */ /* 0x000ea80000300800 */
[----:B------:R-:W4:Y:S04]  /*16c90*/  LDL.LU R15, [R1+0x15b0] ;  /* 0x0015b000010f7983 */ /* 0x000f280000300800 */
[----:B------:R-:W3:Y:S04]  /*16ca0*/  LDL.LU R23, [R1+0x17c] ;  /* 0x00017c0001177983 */ /* 0x000ee80000300800 */
[----:B---3--:R-:W-:Y:S04]  /*16cb0*/  STL.64 [R1+0x1508], R22 ;  /* 0x0015081601007387 */ /* 0x008fe80000100a00 */
[----:B------:R0:W-:Y:S04]  /*16cc0*/  STL.64 [R1+0x1500], R20 ;  /* 0x0015001401007387 */ /* 0x0001e80000100a00 */
[----:B0-----:R-:W3:Y:S04]  /*16cd0*/  LDL.LU R20, [R1+0x1f0] ;  /* 0x0001f00001147983 */ /* 0x001ee80000300800 */
[----:B------:R-:W3:Y:S01]  /*16ce0*/  LDL.LU R21, [R1+0x1f4] ;  /* 0x0001f40001157983 */ /* 0x000ee20000300800 */
[----:B--2---:R-:W-:-:S02]  /*16cf0*/  IMAD.MOV.U32 R22, RZ, RZ, R14 ;  /* 0x000000ffff167224 */ /* 0x004fc400078e000e */
[----:B----4-:R-:W-:Y:S01]  /*16d00*/  IMAD.MOV.U32 R23, RZ, RZ, R15 ;  /* 0x000000ffff177224 */ /* 0x010fe200078e000f */
[----:B------:R-:W2:Y:S04]  /*16d10*/  LDL.LU R14, [R1+0x15ac] ;  /* 0x0015ac00010e7983 */ /* 0x000ea80000300800 */
[----:B------:R-:W4:Y:S04]  /*16d20*/  LDL.LU R15, [R1+0x15a8] ;  /* 0x0015a800010f7983 */ /* 0x000f280000300800 */
        /* <DEDUP_REMOVED lines=12> */
[----:B------:R-:W-:Y:S04]  /*16df0*/  STL.64 [R1+0x1518], R22 ;  /* 0x0015181601007387 */ /* 0x000fe80000100a00 */
[----:B---3--:R0:W-:Y:S04]  /*16e00*/  STL.64 [R1+0x1510], R20 ;  /* 0x0015101401007387 */ /* 0x0081e80000100a00 */
[----:B0-----:R-:W3:Y:S04]  /*16e10*/  LDL.LU R20, [R1+0x200] ;  /* 0x0002000001147983 */ /* 0x001ee80000300800 */
[----:B------:R-:W3:Y:S04]  /*16e20*/  LDL.LU R21, [R1+0x204] ;  /* 0x0002040001157983 */ /* 0x000ee80000300800 */
[----:B------:R-:W4:Y:S04]  /*16e30*/  LDL.LU R22, [R1+0x208] ;  /* 0x0002080001167983 */ /* 0x000f280000300800 */
[----:B------:R-:W4:Y:S04]  /*16e40*/  LDL.LU R23, [R1+0x20c] ;  /* 0x00020c0001177983 */ /* 0x000f280000300800 */
[----:B----4-:R-:W-:Y:S04]  /*16e50*/  STL.64 [R1+0x1528], R22 ;  /* 0x0015281601007387 */ /* 0x010fe80000100a00 */
[----:B---3--:R0:W-:Y:S04]  /*16e60*/  STL.64 [R1+0x1520], R20 ;  /* 0x0015201401007387 */ /* 0x0081e80000100a00 */
[----:B0-----:R-:W3:Y:S04]  /*16e70*/  LDL.LU R20, [R1+0x210] ;  /* 0x0002100001147983 */ /* 0x001ee80000300800 */
[----:B------:R-:W3:Y:S01]  /*16e80*/  LDL.LU R21, [R1+0x214] ;  /* 0x0002140001157983 */ /* 0x000ee20000300800 */
[----:B------:R-:W-:-:S02]  /*16e90*/  IMAD.MOV.U32 R22, RZ, RZ, R15 ;  /* 0x000000ffff167224 */ /* 0x000fc400078e000f */
[----:B--2---:R-:W-:Y:S01]  /*16ea0*/  IMAD.MOV.U32 R23, RZ, RZ, R14 ;  /* 0x000000ffff177224 */ /* 0x004fe200078e000e */
[----:B------:R-:W2:Y:S04]  /*16eb0*/  LDL.LU R15, [R1+0x15a4] ;  /* 0x0015a400010f7983 */ /* 0x000ea80000300800 */
[----:B------:R-:W4:Y:S04]  /*16ec0*/  LDL.LU R14, [R1+0x15a0] ;  /* 0x0015a000010e7983 */ /* 0x000f280000300800 */
[----:B------:R-:W-:Y:S04]  /*16ed0*/  STL.64 [R1+0x1548], R22 ;  /* 0x0015481601007387 */ /* 0x000fe80000100a00 */
[----:B---3--:R0:W-:Y:S04]  /*16ee0*/  STL.64 [R1+0x1540], R20 ;  /* 0x0015401401007387 */ /* 0x0081e80000100a00 */
[----:B0-----:R-:W3:Y:S04]  /*16ef0*/  LDL.LU R20, [R1+0x220] ;  /* 0x0002200001147983 */ /* 0x001ee80000300800 */
[----:B------:R-:W3:Y:S04]  /*16f00*/  LDL.LU R21, [R1+0x224] ;  /* 0x0002240001157983 */ /* 0x000ee80000300800 */
[----:B------:R-:W2:Y:S04]  /*16f10*/  LDL.LU R22, [R1+0x228] ;  /* 0x0002280001167983 */ /* 0x000ea80000300800 */
[----:B------:R-:W2:Y:S04]  /*16f20*/  LDL.LU R23, [R1+0x22c] ;  /* 0x00022c0001177983 */ /* 0x000ea80000300800 */
[----:B--2---:R4:W-:Y:S04]  /*16f30*/  STL.64 [R1+0x1558], R22 ;  /* 0x0015581601007387 */ /* 0x0049e80000100a00 */
[----:B---3--:R0:W-:Y:S01]  /*16f40*/  STL.64 [R1+0x1550], R20 ;  /* 0x0015501401007387 */ /* 0x0081e20000100a00 */
[----:B----4-:R-:W-:-:S03]  /*16f50*/  IMAD.MOV.U32 R22, RZ, RZ, R14 ;  /* 0x000000ffff167224 */ /* 0x010fc600078e000e */
[----:B0-----:R-:W2:Y:S04]  /*16f60*/  LDL.LU R20, [R1+0x290] ;  /* 0x0002900001147983 */ /* 0x001ea80000300800 */
[----:B------:R-:W2:Y:S04]  /*16f70*/  LDL.LU R21, [R1+0x294] ;  /* 0x0002940001157983 */ /* 0x000ea80000300800 */
[----:B------:R-:W3:Y:S01]  /*16f80*/  LDL.LU R14, [R1+0x159c] ;  /* 0x00159c00010e7983 */ /* 0x000ee20000300800 */
[----:B------:R-:W-:-:S03]  /*16f90*/  IMAD.MOV.U32 R23, RZ, RZ, R15 ;  /* 0x000000ffff177224 */ /* 0x000fc600078e000f */
[----:B------:R-:W3:Y:S04]  /*16fa0*/  LDL.LU R15, [R1+0x1598] ;  /* 0x00159800010f7983 */ /* 0x000ee80000300800 */
[----:B------:R-:W-:Y:S01]  /*16fb0*/  STL.64 [R1+0x1568], R22 ;  /* 0x0015681601007387 */ /* 0x000fe20000100a00 */
[C---:B---3--:R-:W-:Y:S03]  /*16fc0*/  HMMA.16816.F32 R16, R4.reuse, R14, R16 ;  /* 0x0000000e0410723c */ /* 0x048fe60000001810 */
[----:B--2---:R0:W-:Y:S04]  /*16fd0*/  STL.64 [R1+0x1560], R20 ;  /* 0x0015601401007387 */ /* 0x0041e80000100a00 */
[----:B0-----:R-:W2:Y:S04]  /*16fe0*/  LDL.LU R20, [R1+0x2a0] ;  /* 0x0002a00001147983 */ /* 0x001ea80000300800 */
[----:B------:R-:W2:Y:S04]  /*16ff0*/  LDL.LU R21, [R1+0x2a4] ;  /* 0x0002a40001157983 */ /* 0x000ea80000300800 */
[----:B------:R-:W2:Y:S04]  /*17000*/  LDL.LU R22, [R1+0x2a8] ;  /* 0x0002a80001167983 */ /* 0x000ea80000300800 */
[----:B------:R-:W2:Y:S04]  /*17010*/  LDL.LU R23, [R1+0x2ac] ;  /* 0x0002ac0001177983 */ /* 0x000ea80000300800 */
[----:B------:R-:W-:Y:S04]  /*17020*/  STL.64 [R1+0x340], R16 ;  /* 0x0003401001007387 */ /* 0x000fe80000100a00 */
[----:B------:R0:W-:Y:S04]  /*17030*/  STL.64 [R1+0x348], R18 ;  /* 0x0003481201007387 */ /* 0x0001e80000100a00 */
[----:B0-----:R-:W3:Y:S02]  /*17040*/  LDL.LU.64 R18, [R1+0x1590] ;  /* 0x0015900001127983 */ /* 0x001ee40000300a00 */
[----:B---3--:R-:W-:Y:S02]  /*17050*/  HMMA.16816.F32 R4, R4, R18, R24 ;  /* 0x000000120404723c */ /* 0x008fe40000001818 */
[----:B------:R-:W3:Y:S04]  /*17060*/  LDL.LU.64 R26, [R1+0x1588] ;  /* 0x00158800011a7983 */ /* 0x000ee80000300a00 */
[----:B------:R-:W3:-:S15]  /*17070*/  LDL.LU.64 R24, [R1+0x1580] ;  /* 0x0015800001187983 */ /* 0x000ede0000300a00 */
[----:B------:R-:W-:-:S02]  /*17080*/  NOP ;  /* 0x0000000000007918 */ /* 0x000fc40000000000 */
[----:B------:R-:W-:Y:S04]  /*17090*/  STL.64 [R1+0x2c0], R4 ;  /* 0x0002c00401007387 */ /* 0x000fe80000100a00 */
[----:B------:R0:W-:Y:S04]  /*170a0*/  STL.64 [R1+0x2c8], R6 ;  /* 0x0002c80601007387 */ /* 0x0001e80000100a00 */
[----:B0-----:R-:W3:Y:S02]  /*170b0*/  LDL.LU.64 R6, [R1+0x1578] ;  /* 0x0015780001067983 */ /* 0x001ee40000300a00 */
[----:B---3--:R-:W-:-:S15]  /*170c0*/  HMMA.16816.F32 R8, R24, R6, R8 ;  /* 0x000000061808723c */ /* 0x008fde0000001808 */
[----:B------:R-:W-:-:S08]  /*170d0*/  NOP ;  /* 0x0000000000007918 */ /* 0x000fd00000000000 */
[----:B------:R-:W-:Y:S04]  /*170e0*/  STL.64 [R1+0x2b0], R8 ;  /* 0x0002b00801007387 */ /* 0x000fe80000100a00 */
[----:B------:R0:W-:Y:S04]  /*170f0*/  STL.64 [R1+0x2b8], R10 ;  /* 0x0002b80a01007387 */ /* 0x0001e80000100a00 */
[----:B0-----:R-:W2:Y:S02]  /*17100*/  LDL.LU.64 R10, [R1+0x1570] ;  /* 0x00157000010a7983 */ /* 0x001ea40000300a00 */
        /* <DEDUP_REMOVED lines=54> */
[----:B------:R-:W2:Y:S01]  /*17470*/  LDL.LU.64 R20, [R1+0x14d0] ;  /* 0x0014d00001147983 */ /* 0x000ea20000300a00 */
[----:B------:R-:W-:-:S02]  /*17480*/  IMAD.MOV.U32 R2, RZ, RZ, R26 ;  /* 0x000000ffff027224 */ /* 0x000fc400078e001a */
[----:B------:R-:W-:Y:S02]  /*17490*/  IMAD.MOV.U32 R0, RZ, RZ, R27 ;  /* 0x000000ffff007224 */ /* 0x000fe400078e001b */
[----:B------:R-:W-:Y:S02]  /*174a0*/  IMAD.MOV.U32 R4, RZ, RZ, R24 ;  /* 0x000000ffff047224 */ /* 0x000fe400078e0018 */
[----:B------:R-:W-:Y:S01]  /*174b0*/  IMAD.MOV.U32 R3, RZ, RZ, R25 ;  /* 0x000000ffff037224 */ /* 0x000fe200078e0019 */
[----:B--2---:R-:W-:-:S15]  /*174c0*/  HMMA.16816.F32 R20, R24, R10, R20 ;  /* 0x0000000a1814723c */ /* 0x004fde0000001814 */
[----:B------:R-:W-:-:S08]  /*174d0*/  NOP ;  /* 0x0000000000007918 */ /* 0x000fd00000000000 */
[----:B------:R-:W-:Y:S04]  /*174e0*/  STL.64 [R1+0x1e0], R20 ;  /* 0x0001e01401007387 */ /* 0x000fe80000100a00 */
[----:B------:R0:W-:Y:S04]  /*174f0*/  STL.64 [R1+0x1e8], R22 ;  /* 0x0001e81601007387 */ /* 0x0001e80000100a00 */
[----:B0-----:R-:W2:Y:S04]  /*17500*/  LDL.LU.64 R22, [R1+0x14c8] ;  /* 0x0014c80001167983 */ /* 0x001ea80000300a00 */
[----:B------:R-:W2:Y:S04]  /*17510*/  LDL.LU.64 R20, [R1+0x14c0] ;  /* 0x0014c00001147983 */ /* 0x000ea80000300a00 */
[----:B------:R-:W3:Y:S04]  /*17520*/  LDL.LU.64 R26, [R1+0x14b8] ;  /* 0x0014b800011a7983 */ /* 0x000ee80000300a00 */
[----:B------:R-:W3:Y:S04]  /*17530*/  LDL.LU.64 R24, [R1+0x14b0] ;  /* 0x0014b00001187983 */ /* 0x000ee80000300a00 */
[----:B------:R0:W-:Y:S01]  /*17540*/  STL.64 [R1+0x1488], R10 ;  /* 0x0014880a01007387 */ /* 0x0001e20000100a00 */
[----:B------:R-:W-:-:S02]  /*17550*/  IMAD.MOV.U32 R8, RZ, RZ, R4 ;  /* 0x000000ffff087224 */ /* 0x000fc400078e0004 */
[----:B------:R-:W-:Y:S02]  /*17560*/  IMAD.MOV.U32 R9, RZ, RZ, R3 ;  /* 0x000000ffff097224 */ /* 0x000fe400078e0003 */
[----:B0-----:R-:W-:Y:S02]  /*17570*/  IMAD.MOV.U32 R10, RZ, RZ, R2 ;  /* 0x000000ffff0a7224 */ /* 0x001fe400078e0002 */
[----:B------:R-:W-:-:S07]  /*17580*/  IMAD.MOV.U32 R11, RZ, RZ, R0 ;  /* 0x000000ffff0b7224 */ /* 0x000fce00078e0000 */
[----:B---3--:R-:W-:-:S15]  /*17590*/  HMMA.16816.F32 R24, R8, R14, R24 ;  /* 0x0000000e0818723c */ /* 0x008fde0000001818 */
[----:B------:R-:W-:-:S08]  /*175a0*/  NOP ;  /* 0x0000000000007918 */ /* 0x000fd00000000000 */
[----:B------:R-:W-:Y:S04]  /*175b0*/  STL.64 [R1+0x1d0], R24 ;  /* 0x0001d01801007387 */ /* 0x000fe80000100a00 */
[----:B------:R0:W-:Y:S04]  /*175c0*/  STL.64 [R1+0x1d8], R26 ;  /* 0x0001d81a01007387 */ /* 0x0001e80000100a00 */
[----:B0-----:R-:W3:Y:S04]  /*175d0*/  LDL.LU.64 R26, [R1+0x14a8] ;  /* 0x0014a800011a7983 */ /* 0x001ee80000300a00 */
[----:B------:R-:W3:Y:S04]  /*175e0*/  LDL.LU.64 R24, [R1+0x14a0] ;  /* 0x0014a00001187983 */ /* 0x000ee80000300a00 */
[----:B------:R-:W-:Y:S04]  /*175f0*/  STL.64 [R1+0x1480], R14 ;  /* 0x0014800e01007387 */ /* 0x000fe80000100a00 */
[----:B------:R0:W-:Y:S04]  /*17600*/  STL [R1+0x1478], R12 ;  /* 0x0014780c01007387 */ /* 0x0001e80000100800 */
[----:B0-----:R-:W4:Y:S04]  /*17610*/  LDL.LU R12, [R1+0x1b0] ;  /* 0x0001b000010c7983 */ /* 0x001f280000300800 */
[----:B------:R-:W4:Y:S04]  /*17620*/  LDL.LU R13, [R1+0x1b4] ;  /* 0x0001b400010d7983 */ /* 0x000f280000300800 */
[----:B------:R-:W4:Y:S04]  /*17630*/  LDL.LU R14, [R1+0x1b8] ;  /* 0x0001b800010e7983 */ /* 0x000f280000300800 */
[----:B------:R-:W4:Y:S01]  /*17640*/  LDL.LU R15, [R1+0x1bc] ;  /* 0x0001bc00010f7983 */ /* 0x000f220000300800 */
[----:B---3--:R-:W-:Y:S03]  /*17650*/  HMMA.16816.F32 R8, R8, R18, R24 ;  /* 0x000000120808723c */ /* 0x008fe60000001818 */
[----:B------:R-:W2:Y:S04]  /*17660*/  LDL.LU.64 R26, [R1+0x1498] ;  /* 0x00149800011a7983 */ /* 0x000ea80000300a00 */
[----:B------:R-:W2:Y:S04]  /*17670*/  LDL.LU.64 R24, [R1+0x1490] ;  /* 0x0014900001187983 */ /* 0x000ea80000300a00 */
[----:B------:R0:W-:Y:S04]  /*17680*/  STL.64 [R1+0x1470], R18 ;  /* 0x0014701201007387 */ /* 0x0001e80000100a00 */
[----:B------:R-:W3:Y:S08]  /*17690*/  LDL.LU R16, [R1+0x240] ;  /* 0x0002400001107983 */ /* 0x000ef00000300800 */
[----:B------:R-:W-:Y:S04]  /*176a0*/  STL.64 [R1+0x160], R8 ;  /* 0x0001600801007387 */ /* 0x000fe80000100a00 */
[----:B------:R2:W-:Y:S04]  /*176b0*/  STL.64 [R1+0x168], R10 ;  /* 0x0001680a01007387 */ /* 0x0005e80000100a00 */
[----:B------:R-:W3:Y:S04]  /*176c0*/  LDL.LU R17, [R1+0x244] ;  /* 0x0002440001117983 */ /* 0x000ee80000300800 */
[----:B0-----:R-:W3:Y:S04]  /*176d0*/  LDL.LU R18, [R1+0x248] ;  /* 0x0002480001127983 */ /* 0x001ee80000300800 */
[----:B------:R-:W3:Y:S04]  /*176e0*/  LDL.LU R19, [R1+0x24c] ;  /* 0x00024c0001137983 */ /* 0x000ee80000300800 */
[----:B------:R0:W-:Y:S04]  /*176f0*/  STL.64 [R1+0x1468], R6 ;  /* 0x0014680601007387 */ /* 0x0001e80000100a00 */
[----:B------:R-:W3:Y:S01]  /*17700*/  LDL.LU R4, [R1+0x230] ;  /* 0x0002300001047983 */ /* 0x000ee20000300800 */
[----:B--2---:R-:W-:-:S15]  /*17710*/  HMMA.16816.F32 R8, R20, R6, R24 ;  /* 0x000000061408723c */ /* 0x004fde0000001818 */
[----:B------:R-:W-:-:S08]  /*17720*/  NOP ;  /* 0x0000000000007918 */ /* 0x000fd00000000000 */
[----:B------:R-:W-:Y:S04]  /*17730*/  STL.64 [R1+0x4b0], R8 ;  /* 0x0004b00801007387 */ /* 0x000fe80000100a00 */
[----:B------:R-:W-:Y:S04]  /*17740*/  STL.64 [R1+0x4b8], R10 ;  /* 0x0004b80a01007387 */ /* 0x000fe80000100a00 */
[----:B------:R-:W1:Y:S04]  /*17750*/  LDSM.16.MT88.4 R8, [R28+UR4+0x4380] ;  /* 0x004380041c08783b */ /* 0x000e680008004200 */
[----:B------:R-:W2:Y:S04]  /*17760*/  LDL.LU R5, [R1+0x234] ;  /* 0x0002340001057983 */ /* 0x000ea80000300800 */
[----:B0-----:R-:W2:Y:S04]  /*17770*/  LDL.LU R6, [R1+0x238] ;  /* 0x0002380001067983 */ /* 0x001ea80000300800 */
[----:B------:R-:W2:Y:S04]  /*17780*/  LDL.LU R7, [R1+0x23c] ;  /* 0x00023c0001077983 */ /* 0x000ea80000300800 */
[----:B-1----:R-:W-:Y:S04]  /*17790*/  STL.64 [R1+0x60], R8 ;  /* 0x0000600801007387 */ /* 0x002fe80000100a00 */
[----:B------:R0:W-:Y:S04]  /*177a0*/  STL.64 [R1+0x68], R10 ;  /* 0x0000680a01007387 */ /* 0x0001e80000100a00 */
[----:B0-----:R-:W4:Y:S01]  /*177b0*/  LDL.LU.64 R10, [R1+0x1488] ;  /* 0x00148800010a7983 */ /* 0x001f220000300a00 */
[----:B------:R-:W-:-:S03]  /*177c0*/  LOP3.LUT R27, R28, 0x40, RZ, 0x3c, !PT ;  /* 0x000000401c1b7812 */ /* 0x000fc600078e3cff */
[----:B------:R-:W-:Y:S01]  /*177d0*/  STL [R1+0x107c], R28 ;  /* 0x00107c1c01007387 */ /* 0x000fe20000100800 */
[----:B----4-:R-:W-:-:S15]  /*177e0*/  HMMA.16816.F32 R12, R20, R10, R12 ;  /* 0x0000000a140c723c */ /* 0x010fde000000180c */
[----:B------:R-:W-:-:S08]  /*177f0*/  NOP ;  /* 0x0000000000007918 */ /* 0x000fd00000000000 */
[----:B------:R-:W-:Y:S04]  /*17800*/  STL.64 [R1+0x1b0], R12 ;  /* 0x0001b00c01007387 */ /* 0x000fe80000100a00 */
[----:B------:R-:W-:Y:S04]  /*17810*/  STL.64 [R1+0x1b8], R14 ;  /* 0x0001b80e01007387 */ /* 0x000fe80000100a00 */
[----:B------:R-:W0:Y:S04]  /*17820*/  LDSM.16.MT88.4 R12, [R27+UR4+0x4000] ;  /* 0x004000041b0c783b */ /* 0x000e280008004200 */
[----:B0-----:R-:W-:Y:S04]  /*17830*/  STL.64 [R1+0x50], R12 ;  /* 0x0000500c01007387 */ /* 0x001fe80000100a00 */
[----:B------:R0:W-:Y:S04]  /*17840*/  STL.64 [R1+0x58], R14 ;  /* 0x0000580e01007387 */ /* 0x0001e80000100a00 */
[----:B0-----:R-:W3:Y:S04]  /*17850*/  LDL.LU.64 R14, [R1+0x1480] ;  /* 0x00148000010e7983 */ /* 0x001ee80000300a00 */
[----:B------:R-:W4:Y:S01]  /*17860*/  LDL.LU R12, [R1+0x1478] ;  /* 0x00147800010c7983 */ /* 0x000f220000300800 */
[----:B---3--:R-:W-:Y:S06]  /*17870*/  HMMA.16816.F32 R16, R20, R14, R16 ;  /* 0x0000000e1410723c */ /* 0x008fec0000001810 */
[----:B------:R-:W-:Y:S04]  /*17880*/  STL.64 [R1+0x1440], R14 ;  /* 0x0014400e01007387 */ /* 0x000fe80000100a00 */
[----:B----4-:R0:W-:-:S13]  /*17890*/  STL [R1+0x1438], R12 ;  /* 0x0014380c01007387 */ /* 0x0101da0000100800 */
[----:B------:R-:W-:Y:S04]  /*178a0*/  STL.64 [R1+0x240], R16 ;  /* 0x0002401001007387 */ /* 0x000fe80000100a00 */
[----:B------:R-:W-:Y:S04]  /*178b0*/  STL.64 [R1+0x248], R18 ;  /* 0x0002481201007387 */ /* 0x000fe80000100a00 */
[----:B0-----:R-:W3:Y:S04]  /*178c0*/  LDL.LU R12, [R1+0x350] ;  /* 0x00035000010c7983 */ /* 0x001ee80000300800 */
[----:B------:R-:W3:Y:S04]  /*178d0*/  LDL.LU R13, [R1+0x354] ;  /* 0x00035400010d7983 */ /* 0x000ee80000300800 */
[----:B------:R-:W4:Y:S04]  /*178e0*/  LDL.LU R14, [R1+0x358] ;  /* 0x00035800010e7983 */ /* 0x000f280000300800 */
[----:B------:R-:W4:Y:S04]  /*178f0*/  LDL.LU R15, [R1+0x35c] ;  /* 0x00035c00010f7983 */ /* 0x000f280000300800 */
[----:B------:R-:W0:Y:S04]  /*17900*/  LDSM.16.MT88.4 R16, [R27+UR4+0x4080] ;  /* 0x004080041b10783b */ /* 0x000e280008004200 */
[----:B----4-:R-:W-:Y:S04]  /*17910*/  STL.64 [R1+0x1450], R14 ;  /* 0x0014500e01007387 */ /* 0x010fe80000100a00 */
[----:B---3--:R1:W-:Y:S04]  /*17920*/  STL.64 [R1+0x1448], R12 ;  /* 0x0014480c01007387 */ /* 0x0083e80000100a00 */
[----:B-1----:R-:W3:Y:S04]  /*17930*/  LDL.LU R12, [R1+0x2f0] ;  /* 0x0002f000010c7983 */ /* 0x002ee80000300800 */
[----:B------:R-:W3:Y:S04]  /*17940*/  LDL.LU R13, [R1+0x2f4] ;  /* 0x0002f400010d7983 */ /* 0x000ee80000300800 */
[----:B------:R-:W3:Y:S04]  /*17950*/  LDL.LU R14, [R1+0x2f8] ;  /* 0x0002f800010e7983 */ /* 0x000ee80000300800 */
[----:B------:R-:W3:Y:S04]  /*17960*/  LDL.LU R15, [R1+0x2fc] ;  /* 0x0002fc00010f7983 */ /* 0x000ee80000300800 */
[----:B0-----:R-:W-:Y:S04]  /*17970*/  STL.64 [R1+0x40], R16 ;  /* 0x0000401001007387 */ /* 0x001fe80000100a00 */
[----:B------:R0:W-:Y:S04]  /*17980*/  STL.64 [R1+0x48], R18 ;  /* 0x0000481201007387 */ /* 0x0001e80000100a00 */
[----:B0-----:R-:W2:Y:S02]  /*17990*/  LDL.LU.64 R18, [R1+0x1470] ;  /* 0x0014700001127983 */ /* 0x001ea40000300a00 */
[----:B--2---:R-:W-:Y:S02]  /*179a0*/  HMMA.16816.F32 R20, R20, R18, R4 ;  /* 0x000000121414723c */ /* 0x004fe40000001804 */
[----:B------:R-:W2:-:S15]  /*179b0*/  LDL.LU.64 R6, [R1+0x1468] ;  /* 0x0014680001067983 */ /* 0x000e9e0000300a00 */
[----:B------:R-:W-:-:S06]  /*179c0*/  NOP ;  /* 0x0000000000007918 */ /* 0x000fcc0000000000 */
[----:B------:R-:W-:Y:S04]  /*179d0*/  STL.64 [R1+0x230], R20 ;  /* 0x0002301401007387 */ /* 0x000fe80000100a00 */
[----:B------:R-:W-:Y:S04]  /*179e0*/  STL.64 [R1+0x238], R22 ;  /* 0x0002381601007387 */ /* 0x000fe80000100a00 */
[----:B------:R-:W0:Y:S02]  /*179f0*/  LDSM.16.MT88.4 R20, [R27+UR4+0x4100] ;  /* 0x004100041b14783b */ /* 0x000e240008004200 */
[----:B0-----:R-:W-:-:S02]  /*17a00*/  IMAD.MOV.U32 R5, RZ, RZ, R22 ;  /* 0x000000ffff057224 */ /* 0x001fc400078e0016 */
[----:B------:R-:W-:Y:S02]  /*17a10*/  IMAD.MOV.U32 R4, RZ, RZ, R23 ;  /* 0x000000ffff047224 */ /* 0x000fe400078e0017 */
[----:B------:R-:W-:Y:S02]  /*17a20*/  IMAD.MOV.U32 R9, RZ, RZ, R20 ;  /* 0x000000ffff097224 */ /* 0x000fe400078e0014 */
[----:B------:R-:W-:Y:S01]  /*17a30*/  IMAD.MOV.U32 R8, RZ, RZ, R21 ;  /* 0x000000ffff087224 */ /* 0x000fe200078e0015 */
[----:B------:R-:W3:Y:S04]  /*17a40*/  LDL.LU.64 R22, [R1+0x1460] ;  /* 0x0014600001167983 */ /* 0x000ee80000300a00 */
[----:B------:R-:W3:Y:S04]  /*17a50*/  LDL.LU.64 R20, [R1+0x1458] ;  /* 0x0014580001147983 */ /* 0x000ee80000300a00 */
[----:B--2---:R-:W-:Y:S04]  /*17a60*/  STL.64 [R1+0x1420], R6 ;  /* 0x0014200601007387 */ /* 0x004fe80000100a00 */
[----:B------:R0:W-:Y:S01]  /*17a70*/  STL.64 [R1+0x1418], R4 ;  /* 0x0014180401007387 */ /* 0x0001e20000100a00 */
[----:B---3--:R-:W-:-:S15]  /*17a80*/  HMMA.16816.F32 R12, R20, R6, R12 ;  /* 0x00000006140c723c */ /* 0x008fde000000180c */
[----:B------:R-:W-:-:S08]  /*17a90*/  NOP ;  /* 0x0000000000007918 */ /* 0x000fd00000000000 */
[----:B------:R-:W-:Y:S04]  /*17aa0*/  STL.64 [R1+0x2f0], R12 ;  /* 0x0002f00c01007387 */ /* 0x000fe80000100a00 */
[----:B------:R-:W-:Y:S04]  /*17ab0*/  STL.64 [R1+0x2f8], R14 ;  /* 0x0002f80e01007387 */ /* 0x000fe80000100a00 */
[----:B0-----:R-:W2:Y:S04]  /*17ac0*/  LDL.LU R4, [R1+0x3b0] ;  /* 0x0003b00001047983 */ /* 0x001ea80000300800 */
[----:B------:R-:W2:Y:S04]  /*17ad0*/  LDL.LU R5, [R1+0x3b4] ;  /* 0x0003b40001057983 */ /* 0x000ea80000300800 */
[----:B------:R-:W3:Y:S04]  /*17ae0*/  LDL.LU R6, [R1+0x3b8] ;  /* 0x0003b80001067983 */ /* 0x000ee80000300800 */
[----:B------:R-:W3:Y:S04]  /*17af0*/  LDL.LU R7, [R1+0x3bc] ;  /* 0x0003bc0001077983 */ /* 0x000ee80000300800 */
[----:B------:R-:W0:Y:S04]  /*17b00*/  LDSM.16.MT88.4 R12, [R27+UR4+0x4180] ;  /* 0x004180041b0c783b */ /* 0x000e280008004200 */
[----:B---3--:R-:W-:Y:S04]  /*17b10*/  STL.64 [R1+0x1430], R6 ;  /* 0x0014300601007387 */ /* 0x008fe80000100a00 */
[----:B--2---:R1:W-:Y:S04]  /*17b20*/  STL.64 [R1+0x1428], R4 ;  /* 0x0014280401007387 */ /* 0x0043e80000100a00 */
[----:B-1----:R-:W2:Y:S04]  /*17b30*/  LDL.LU R4, [R1+0x3c0] ;  /* 0x0003c00001047983 */ /* 0x002ea80000300800 */
[----:B------:R-:W2:Y:S04]  /*17b40*/  LDL.LU R5, [R1+0x3c4] ;  /* 0x0003c40001057983 */ /* 0x000ea80000300800 */
[----:B------:R-:W2:Y:S04]  /*17b50*/  LDL.LU R6, [R1+0x3c8] ;  /* 0x0003c80001067983 */ /* 0x000ea80000300800 */
[----:B------:R-:W2:Y:S04]  /*17b60*/  LDL.LU R7, [R1+0x3cc] ;  /* 0x0003cc0001077983 */ /* 0x000ea80000300800 */
[----:B0-----:R-:W-:Y:S04]  /*17b70*/  STL.64 [R1+0x20], R12 ;  /* 0x0000200c01007387 */ /* 0x001fe80000100a00 */
[----:B------:R0:W-:Y:S04]  /*17b80*/  STL.64 [R1+0x28], R14 ;  /* 0x0000280e01007387 */ /* 0x0001e80000100a00 */
[----:B0-----:R-:W3:Y:S04]  /*17b90*/  LDL.LU.64 R14, [R1+0x1450] ;  /* 0x00145000010e7983 */ /* 0x001ee80000300a00 */
[----:B------:R-:W3:Y:S02]  /*17ba0*/  LDL.LU.64 R12, [R1+0x1448] ;  /* 0x00144800010c7983 */ /* 0x000ee40000300a00 */
[----:B---3--:R-:W-:-:S15]  /*17bb0*/  HMMA.16816.F32 R12, R20, R10, R12 ;  /* 0x0000000a140c723c */ /* 0x008fde000000180c */
[----:B------:R-:W-:-:S08]  /*17bc0*/  NOP ;  /* 0x0000000000007918 */ /* 0x000fd00000000000 */
[----:B------:R-:W-:Y:S04]  /*17bd0*/  STL.64 [R1+0x350], R12 ;  /* 0x0003500c01007387 */ /* 0x000fe80000100a00 */
[----:B------:R-:W-:Y:S04]  /*17be0*/  STL.64 [R1+0x358], R14 ;  /* 0x0003580e01007387 */ /* 0x000fe80000100a00 */
[----:B------:R-:W0:Y:S02]  /*17bf0*/  LDSM.16.MT88.4 R12, [R27+UR4+0x4200] ;  /* 0x004200041b0c783b */ /* 0x000e240008004200 */
[----:B0-----:R-:W-:-:S02]  /*17c00*/  IMAD.MOV.U32 R17, RZ, RZ, R13 ;  /* 0x000000ffff117224 */ /* 0x001fc400078e000d */
[----:B------:R-:W-:Y:S02]  /*17c10*/  IMAD.MOV.U32 R16, RZ, RZ, R14 ;  /* 0x000000ffff107224 */ /* 0x000fe400078e000e */
[----:B------:R-:W-:Y:S02]  /*17c20*/  IMAD.MOV.U32 R13, RZ, RZ, R15 ;  /* 0x000000ffff0d7224 */ /* 0x000fe400078e000f */
[----:B------:R-:W2:Y:S01]  /*17c30*/  LDL.LU.64 R14, [R1+0x1440] ;  /* 0x00144000010e7983 */ /* 0x000ea20000300a00 */
[----:B------:R-:W-:-:S03]  /*17c40*/  IMAD.MOV.U32 R28, RZ, RZ, R12 ;  /* 0x000000ffff1c7224 */ /* 0x000fc600078e000c */
[----:B------:R-:W3:Y:S01]  /*17c50*/  LDL.LU R12, [R1+0x1438] ;  /* 0x00143800010c7983 */ /* 0x000ee20000300800 */
[----:B--2---:R-:W-:Y:S06]  /*17c60*/  HMMA.16816.F32 R4, R20, R14, R4 ;  /* 0x0000000e1404723c */ /* 0x004fec0000001804 */
[----:B------:R-:W-:Y:S04]  /*17c70*/  STL.64 [R1+0x1410], R14 ;  /* 0x0014100e01007387 */ /* 0x000fe80000100a00 */
[----:B---3--:R0:W-:-:S13]  /*17c80*/  STL.64 [R1+0x1408], R12 ;  /* 0x0014080c01007387 */ /* 0x0081da0000100a00 */
[----:B------:R-:W-:Y:S04]  /*17c90*/  STL.64 [R1+0x3c0], R4 ;  /* 0x0003c00401007387 */ /* 0x000fe80000100a00 */
[----:B------:R-:W-:Y:S04]  /*17ca0*/  STL.64 [R1+0x3c8], R6 ;  /* 0x0003c80601007387 */ /* 0x000fe80000100a00 */
[----:B------:R-:W1:Y:S04]  /*17cb0*/  LDSM.16.MT88.4 R4, [R27+UR4+0x4280] ;  /* 0x004280041b04783b */ /* 0x000e680008004200 */
[----:B0-----:R-:W2:Y:S04]  /*17cc0*/  LDL.LU.64 R12, [R1+0x80] ;  /* 0x00008000010c7983 */ /* 0x001ea80000300a00 */
[----:B------:R-:W2:Y:S01]  /*17cd0*/  LDL.LU.64 R14, [R1+0x88] ;  /* 0x00008800010e7983 */ /* 0x000ea20000300a00 */
[----:B-1----:R-:W-:-:S02]  /*17ce0*/  IMAD.MOV.U32 R0, RZ, RZ, R6 ;  /* 0x000000ffff007224 */ /* 0x002fc400078e0006 */
[----:B------:R-:W-:Y:S02]  /*17cf0*/  IMAD.MOV.U32 R29, RZ, RZ, R7 ;  /* 0x000000ffff1d7224 */ /* 0x000fe400078e0007 */
[----:B------:R-:W-:Y:S02]  /*17d00*/  IMAD.MOV.U32 R2, RZ, RZ, R4 ;  /* 0x000000ffff027224 */ /* 0x000fe400078e0004 */
[----:B------:R-:W-:Y:S01]  /*17d10*/  IMAD.MOV.U32 R3, RZ, RZ, R5 ;  /* 0x000000ffff037224 */ /* 0x000fe200078e0005 */
[----:B------:R-:W3:Y:S04]  /*17d20*/  LDL.LU.64 R6, [R1+0x1430] ;  /* 0x0014300001067983 */ /* 0x000ee80000300a00 */
[----:B------:R-:W3:Y:S02]  /*17d30*/  LDL.LU.64 R4, [R1+0x1428] ;  /* 0x0014280001047983 */ /* 0x000ee40000300a00 */
[----:B---3--:R-:W-:Y:S02]  /*17d40*/  HMMA.16816.F32 R20, R20, R18, R4 ;  /* 0x000000121414723c */ /* 0x008fe40000001804 */
[----:B------:R-:W2:Y:S04]  /*17d50*/  LDL.LU.64 R6, [R1+0x1420] ;  /* 0x0014200001067983 */ /* 0x000ea80000300a00 */
[----:B------:R-:W3:Y:S04]  /*17d60*/  LDL.LU.64 R4, [R1+0x1418] ;  /* 0x0014180001047983 */ /* 0x000ee80000300a00 */
[----:B------:R-:W-:Y:S04]  /*17d70*/  STL.64 [R1+0x1400], R18 ;  /* 0x0014001201007387 */ /* 0x000fe80000100a00 */
[----:B------:R0:W-:Y:S09]  /*17d80*/  STL.64 [R1+0x13f8], R16 ;  /* 0x0013f81001007387 */ /* 0x0001f20000100a00 */
[----:B------:R-:W-:Y:S04]  /*17d90*/  STL.64 [R1+0x3b0], R20 ;  /* 0x0003b01401007387 */ /* 0x000fe80000100a00 */
[----:B------:R-:W-:Y:S04]  /*17da0*/  STL.64 [R1+0x3b8], R22 ;  /* 0x0003b81601007387 */ /* 0x000fe80000100a00 */
[----:B------:R-:W1:Y:S04]  /*17db0*/  LDSM.16.MT88.4 R20, [R27+UR4+0x4300] ;  /* 0x004300041b14783b */ /* 0x000e680008004200 */
[----:B0-----:R-:W2:Y:S04]  /*17dc0*/  LDL.LU R16, [R1+0x440] ;  /* 0x0004400001107983 */ /* 0x001ea80000300800 */
[----:B------:R-:W2:Y:S04]  /*17dd0*/  LDL.LU R17, [R1+0x444] ;  /* 0x0004440001117983 */ /* 0x000ea80000300800 */
[----:B------:R-:W2:Y:S04]  /*17de0*/  LDL.LU R18, [R1+0x448] ;  /* 0x0004480001127983 */ /* 0x000ea80000300800 */
[----:B------:R-:W2:Y:S04]  /*17df0*/  LDL.LU R19, [R1+0x44c] ;  /* 0x00044c0001137983 */ /* 0x000ea80000300800 */
[----:B------:R-:W0:Y:S04]  /*17e00*/  LDSM.16.MT88.4 R24, [R27+UR4+0x4380] ;  /* 0x004380041b18783b */ /* 0x000e280008004200 */
[----:B-1----:R-:W-:Y:S04]  /*17e10*/  STL.64 [R1+0x11c8], R22 ;  /* 0x0011c81601007387 */ /* 0x002fe80000100a00 */
[----:B------:R1:W-:Y:S04]  /*17e20*/  STL.64 [R1+0x11c0], R20 ;  /* 0x0011c01401007387 */ /* 0x0003e80000100a00 */
[----:B-1----:R-:W4:Y:S04]  /*17e30*/  LDL.LU.64 R20, [R1+0x20] ;  /* 0x0000200001147983 */ /* 0x002f280000300a00 */
[----:B------:R-:W3:Y:S01]  /*17e40*/  LDL.LU.64 R22, [R1+0x28] ;  /* 0x0000280001167983 */ /* 0x000ee20000300a00 */
[----:B--2---:R-:W-:Y:S03]  /*17e50*/  HMMA.16816.F32 R16, R12, R6, R16 ;  /* 0x000000060c10723c */ /* 0x004fe60000001810 */
[----:B---3--:R1:W-:Y:S04]  /*17e60*/  STL.64 [R1+0x12a8], R22 ;  /* 0x0012a81601007387 */ /* 0x0083e80000100a00 */
[----:B----4-:R2:W-:Y:S01]  /*17e70*/  STL.64 [R1+0x12a0], R20 ;  /* 0x0012a01401007387 */ /* 0x0105e20000100a00 */
[----:B-1----:R-:W-:-:S02]  /*17e80*/  IMAD.MOV.U32 R22, RZ, RZ, R5 ;  /* 0x000000ffff167224 */ /* 0x002fc400078e0005 */
[----:B------:R-:W-:Y:S02]  /*17e90*/  IMAD.MOV.U32 R23, RZ, RZ, R4 ;  /* 0x000000ffff177224 */ /* 0x000fe400078e0004 */
[----:B--2---:R-:W-:Y:S02]  /*17ea0*/  IMAD.MOV.U32 R20, RZ, RZ, R9 ;  /* 0x000000ffff147224 */ /* 0x004fe400078e0009 */
[----:B------:R-:W-:Y:S01]  /*17eb0*/  IMAD.MOV.U32 R21, RZ, RZ, R8 ;  /* 0x000000ffff157224 */ /* 0x000fe200078e0008 */
[----:B------:R-:W-:Y:S04]  /*17ec0*/  STL.64 [R1+0x12f8], R22 ;  /* 0x0012f81601007387 */ /* 0x000fe80000100a00 */
[----:B------:R-:W-:Y:S04]  /*17ed0*/  STL.64 [R1+0x12f0], R20 ;  /* 0x0012f01401007387 */ /* 0x000fe80000100a00 */
[----:B------:R-:W-:Y:S04]  /*17ee0*/  STL.64 [R1+0x440], R16 ;  /* 0x0004401001007387 */ /* 0x000fe80000100a00 */
[----:B------:R-:W-:Y:S04]  /*17ef0*/  STL.64 [R1+0x448], R18 ;  /* 0x0004481201007387 */ /* 0x000fe80000100a00 */
[----:B------:R-:W-:Y:S04]  /*17f00*/  STL.64 [R1+0x13e0], R6 ;  /* 0x0013e00601007387 */ /* 0x000fe80000100a00 */
[----:B0-----:R-:W-:Y:S04]  /*17f10*/  STL.64 [R1+0x1180], R26 ;  /* 0x0011801a01007387 */ /* 0x001fe80000100a00 */
[----:B------:R0:W-:Y:S04]  /*17f20*/  STL.64 [R1+0x1178], R24 ;  /* 0x0011781801007387 */ /* 0x0001e80000100a00 */
        /* <DEDUP_REMOVED lines=9> */
[----:B----4-:R-:W-:Y:S04]  /*17fc0*/  STL.64 [R1+0x1340], R20 ;  /* 0x0013401401007387 */ /* 0x010fe80000100a00 */
[----:B---3--:R-:W-:Y:S04]  /*17fd0*/  STL.64 [R1+0x12b8], R26 ;  /* 0x0012b81a01007387 */ /* 0x008fe80000100a00 */
[----:B------:R0:W-:Y:S04]  /*17fe0*/  STL.64 [R1+0x12b0], R24 ;  /* 0x0012b01801007387 */ /* 0x0001e80000100a00 */
[----:B0-----:R-:W2:Y:S04]  /*17ff0*/  LDL.LU R24, [R1+0x280] ;  /* 0x0002800001187983 */ /* 0x001ea80000300800 */
[----:B------:R-:W2:Y:S04]  /*18000*/  LDL.LU R25, [R1+0x284] ;  /* 0x0002840001197983 */ /* 0x000ea80000300800 */
[----:B------:R-:W3:Y:S04]  /*18010*/  LDL.LU R26, [R1+0x288] ;  /* 0x00028800011a7983 */ /* 0x000ee80000300800 */
[----:B------:R-:W3:Y:S04]  /*18020*/  LDL.LU R27, [R1+0x28c] ;  /* 0x00028c00011b7983 */ /* 0x000ee80000300800 */
[----:B---3--:R-:W-:Y:S04]  /*18030*/  STL.64 [R1+0x12c8], R26 ;  /* 0x0012c81a01007387 */ /* 0x008fe80000100a00 */
[----:B--2---:R0:W-:Y:S04]  /*18040*/  STL.64 [R1+0x12c0], R24 ;  /* 0x0012c01801007387 */ /* 0x0041e80000100a00 */
        /* <DEDUP_REMOVED lines=72> */
[----:B------:R-:W4:Y:S04]  /*184d0*/  LDL.LU R22, [R1+0x438] ;  /* 0x0004380001167983 */ /* 0x000f280000300800 */
[----:B------:R-:W4:Y:S04]  /*184e0*/  LDL.LU R23, [R1+0x43c] ;  /* 0x00043c0001177983 */ /* 0x000f280000300800 */
[----:B------:R-:W4:Y:S04]  /*184f0*/  LDL.LU R16, [R1+0x450] ;  /* 0x0004500001107983 */ /* 0x000f280000300800 */
[----:B------:R-:W4:Y:S04]  /*18500*/  LDL.LU R17, [R1+0x454] ;  /* 0x0004540001117983 */ /* 0x000f280000300800 */
[----:B------:R-:W4:Y:S01]  /*18510*/  LDL.LU R18, [R1+0x458] ;  /* 0x0004580001127983 */ /* 0x000f220000300800 */
[----:B------:R-:W-:-:S03]  /*18520*/  IMAD.MOV.U32 R4, RZ, RZ, R12 ;  /* 0x000000ffff047224 */ /* 0x000fc600078e000c */
[----:B------:R-:W4:Y:S01]  /*18530*/  LDL.LU R19, [R1+0x45c] ;  /* 0x00045c0001137983 */ /* 0x000f220000300800 */
[----:B------:R-:W-:-:S03]  /*18540*/  IMAD.MOV.U32 R5, RZ, RZ, R13 ;  /* 0x000000ffff057224 */ /* 0x000fc600078e000d */
[----:B------:R-:W4:Y:S01]  /*18550*/  LDL.LU R12, [R1+0x460] ;  /* 0x00046000010c7983 */ /* 0x000f220000300800 */
[----:B------:R-:W-:-:S03]  /*18560*/  IMAD.MOV.U32 R9, RZ, RZ, R14 ;  /* 0x000000ffff097224 */ /* 0x000fc600078e000e */
[----:B------:R-:W4:Y:S01]  /*18570*/  LDL.LU R13, [R1+0x464] ;  /* 0x00046400010d7983 */ /* 0x000f220000300800 */
[----:B------:R-:W-:-:S03]  /*18580*/  IMAD.MOV.U32 R8, RZ, RZ, R15 ;  /* 0x000000ffff087224 */ /* 0x000fc600078e000f */
[----:B------:R-:W4:Y:S04]  /*18590*/  LDL.LU R14, [R1+0x468] ;  /* 0x00046800010e7983 */ /* 0x000f280000300800 */
[----:B------:R-:W4:Y:S04]  /*185a0*/  LDL.LU R15, [R1+0x46c] ;  /* 0x00046c00010f7983 */ /* 0x000f280000300800 */
        /* <DEDUP_REMOVED lines=17> */
[----:B------:R-:W3:Y:S01]  /*186c0*/  LDL.LU R27, [R1+0x40c] ;  /* 0x00040c00011b7983 */ /* 0x000ee20000300800 */
[----:B------:R-:W-:-:S02]  /*186d0*/  IMAD.MOV.U32 R6, RZ, RZ, R9 ;  /* 0x000000ffff067224 */ /* 0x000fc400078e0009 */
[----:B------:R-:W-:-:S07]  /*186e0*/  IMAD.MOV.U32 R7, RZ, RZ, R8 ;  /* 0x000000ffff077224 */ /* 0x000fce00078e0008 */
[C---:B----4-:R-:W-:Y:S01]  /*186f0*/  HMMA.16816.F32 R12, R4.reuse, R10, R12 ;  /* 0x0000000a040c723c */ /* 0x050fe2000000180c */
        /* <DEDUP_REMOVED lines=10> */
[----:B------:R-:W2:Y:S04]  /*187a0*/  LDL.LU R26, [R1+0x428] ;  /* 0x00042800011a7983 */ /* 0x000ea80000300800 */
[----:B------:R-:W2:Y:S04]  /*187b0*/  LDL.LU R27, [R1+0x42c] ;  /* 0x00042c00011b7983 */ /* 0x000ea80000300800 */
[----:B------:R-:W-:Y:S04]  /*187c0*/  STL.64 [R1+0x460], R12 ;  /* 0x0004600c01007387 */ /* 0x000fe80000100a00 */
[----:B------:R0:W-:Y:S04]  /*187d0*/  STL.64 [R1+0x468], R14 ;  /* 0x0004680e01007387 */ /* 0x0001e80000100a00 */
[----:B0-----:R-:W3:Y:S04]  /*187e0*/  LDL.LU.64 R14, [R1+0x1410] ;  /* 0x00141000010e7983 */ /* 0x001ee80000300a00 */
[----:B------:R-:W4:Y:S01]  /*187f0*/  LDL.LU.64 R12, [R1+0x1408] ;  /* 0x00140800010c7983 */ /* 0x000f220000300a00 */
[----:B---3--:R-:W-:-:S15]  /*18800*/  HMMA.16816.F32 R16, R4, R14, R16 ;  /* 0x0000000e0410723c */ /* 0x008fde0000001810 */
[----:B------:R-:W-:-:S08]  /*18810*/  NOP ;  /* 0x0000000000007918 */ /* 0x000fd00000000000 */
[----:B------:R-:W-:Y:S04]  /*18820*/  STL.64 [R1+0x450], R16 ;  /* 0x0004501001007387 */ /* 0x000fe80000100a00 */
[----:B------:R0:W-:Y:S04]  /*18830*/  STL.64 [R1+0x458], R18 ;  /* 0x0004581201007387 */ /* 0x0001e80000100a00 */
[----:B0-----:R-:W3:Y:S04]  /*18840*/  LDL.LU.64 R18, [R1+0x1400] ;  /* 0x0014000001127983 */ /* 0x001ee80000300a00 */
[----:B------:R-:W4:Y:S01]  /*18850*/  LDL.LU.64 R16, [R1+0x13f8] ;  /* 0x0013f80001107983 */ /* 0x000f220000300a00 */
[----:B---3--:R-:W-:Y:S03]  /*18860*/  HMMA.16816.F32 R4, R4, R18, R20 ;  /* 0x000000120404723c */ /* 0x008fe60000001814 */
[----:B------:R-:W2:Y:S04]  /*18870*/  LDL.LU.64 R22, [R1+0x13f0] ;  /* 0x0013f00001167983 */ /* 0x000ea80000300a00 */
[----:B------:R-:W2:-:S15]  /*18880*/  LDL.LU.64 R20, [R1+0x13e8] ;  /* 0x0013e80001147983 */ /* 0x000e9e0000300a00 */
[----:B------:R-:W-:-:S01]  /*18890*/  NOP ;  /* 0x0000000000007918 */ /* 0x000fc20000000000 */
        /* <DEDUP_REMOVED lines=98> */
[----:B------:R-:W2:Y:S04]  /*18ec0*/  LDL.LU.64 R24, [R1+0x12c0] ;  /* 0x0012c00001187983 */ /* 0x000ea80000300a00 */
[----:B------:R-:W-:Y:S04]  /*18ed0*/  STL.64 [R1+0x1288], R14 ;  /* 0x0012880e01007387 */ /* 0x000fe80000100a00 */
[----:B----4-:R-:W-:Y:S01]  /*18ee0*/  STL [R1+0x1280], R12 ;  /* 0x0012800c01007387 */ /* 0x010fe20000100800 */
[----:B--2---:R-:W-:Y:S03]  /*18ef0*/  HMMA.16816.F32 R20, R20, R18, R24 ;  /* 0x000000121414723c */ /* 0x004fe60000001818 */
[----:B------:R-:W2:Y:S04]  /*18f00*/  LDL.LU.64 R26, [R1+0x12b8] ;  /* 0x0012b800011a7983 */ /* 0x000ea80000300a00 */
[----:B------:R-:W2:-:S15]  /*18f10*/  LDL.LU.64 R24, [R1+0x12b0] ;  /* 0x0012b00001187983 */ /* 0x000e9e0000300a00 */
[----:B------:R-:W-:-:S01]  /*18f20*/  NOP ;  /* 0x0000000000007918 */ /* 0x000fc20000000000 */
[----:B------:R-:W-:Y:S04]  /*18f30*/  STL.64 [R1+0x70], R20 ;  /* 0x0000701401007387 */ /* 0x000fe80000100a00 */
[----:B------:R0:W-:Y:S04]  /*18f40*/  STL.64 [R1+0x78], R22 ;  /* 0x0000781601007387 */ /* 0x0001e80000100a00 */
[----:B0-----:R-:W2:Y:S04]  /*18f50*/  LDL.LU.64 R22, [R1+0x12a8] ;  /* 0x0012a80001167983 */ /* 0x001ea80000300a00 */
[----:B------:R-:W2:Y:S04]  /*18f60*/  LDL.LU.64 R20, [R1+0x12a0] ;  /* 0x0012a00001147983 */ /* 0x000ea80000300a00 */
[----:B------:R-:W-:Y:S01]  /*18f70*/  STL.64 [R1+0x1278], R18 ;  /* 0x0012781201007387 */ /* 0x000fe20000100a00 */
[----:B--2---:R-:W-:Y:S06]  /*18f80*/  HMMA.16816.F32 R24, R20, R6, R24 ;  /* 0x000000061418723c */ /* 0x004fec0000001818 */
[----:B------:R-:W-:-:S02]  /*18f90*/  IMAD.MOV.U32 R9, RZ, RZ, R22 ;  /* 0x000000ffff097224 */ /* 0x000fc400078e0016 */
[----:B------:R-:W-:Y:S02]  /*18fa0*/  IMAD.MOV.U32 R8, RZ, RZ, R23 ;  /* 0x000000ffff087224 */ /* 0x000fe400078e0017 */
[----:B------:R-:W-:Y:S02]  /*18fb0*/  IMAD.MOV.U32 R4, RZ, RZ, R20 ;  /* 0x000000ffff047224 */ /* 0x000fe400078e0014 */
[----:B------:R-:W-:Y:S02]  /*18fc0*/  IMAD.MOV.U32 R5, RZ, RZ, R21 ;  /* 0x000000ffff057224 */ /* 0x000fe400078e0015 */
[----:B------:R-:W-:Y:S02]  /*18fd0*/  IMAD.MOV.U32 R22, RZ, RZ, R0 ;  /* 0x000000ffff167224 */ /* 0x000fe400078e0000 */
[----:B------:R-:W-:Y:S02]  /*18fe0*/  IMAD.MOV.U32 R23, RZ, RZ, R29 ;  /* 0x000000ffff177224 */ /* 0x000fe400078e001d */
[----:B------:R-:W-:-:S02]  /*18ff0*/  IMAD.MOV.U32 R20, RZ, RZ, R2 ;  /* 0x000000ffff147224 */ /* 0x000fc400078e0002 */
[----:B------:R-:W-:-:S03]  /*19000*/  IMAD.MOV.U32 R21, RZ, RZ, R3 ;  /* 0x000000ffff157224 */ /* 0x000fc600078e0003 */
[----:B------:R0:W-:Y:S04]  /*19010*/  STL.64 [R1+0x270], R24 ;  /* 0x0002701801007387 */ /* 0x0001e80000100a00 */
[----:B------:R1:W-:Y:S04]  /*19020*/  STL.64 [R1+0x278], R26 ;  /* 0x0002781a01007387 */ /* 0x0003e80000100a00 */
[----:B------:R-:W-:Y:S04]  /*19030*/  STL.64 [R1+0x1260], R6 ;  /* 0x0012600601007387 */ /* 0x000fe80000100a00 */
[----:B------:R-:W2:Y:S04]  /*19040*/  LDL.LU R2, [R1+0x1298] ;  /* 0x0012980001027983 */ /* 0x000ea80000300800 */
[----:B------:R-:W3:Y:S04]  /*19050*/  LDL.LU R3, [R1+0x1294] ;  /* 0x0012940001037983 */ /* 0x000ee80000300800 */
[----:B------:R-:W4:Y:S04]  /*19060*/  LDL.LU R0, [R1+0x1290] ;  /* 0x0012900001007983 */ /* 0x000f280000300800 */
[----:B------:R-:W-:Y:S04]  /*19070*/  STL.64 [R1+0x1218], R22 ;  /* 0x0012181601007387 */ /* 0x000fe80000100a00 */
[----:B------:R-:W-:Y:S04]  /*19080*/  STL.64 [R1+0x1210], R20 ;  /* 0x0012101401007387 */ /* 0x000fe80000100a00 */
[----:B0-----:R-:W2:Y:S04]  /*19090*/  LDL.LU R24, [R1+0xd0] ;  /* 0x0000d00001187983 */ /* 0x001ea80000300800 */
[----:B------:R-:W2:Y:S04]  /*190a0*/  LDL.LU R25, [R1+0xd4] ;  /* 0x0000d40001197983 */ /* 0x000ea80000300800 */
[----:B-1----:R-:W3:Y:S04]  /*190b0*/  LDL.LU R26, [R1+0xd8] ;  /* 0x0000d800011a7983 */ /* 0x002ee80000300800 */
        /* <DEDUP_REMOVED lines=14> */
[----:B------:R-:W-:Y:S01]  /*191a0*/  IMAD.MOV.U32 R23, RZ, RZ, R13 ;  /* 0x000000ffff177224 */ /* 0x000fe200078e000d */
        /* <DEDUP_REMOVED lines=8> */
[----:B------:R-:W-:Y:S04]  /*19230*/  STL.64 [R1+0x1270], R22 ;  /* 0x0012701601007387 */ /* 0x000fe80000100a00 */
[----:B------:R-:W-:Y:S04]  /*19240*/  STL.64 [R1+0x1268], R20 ;  /* 0x0012681401007387 */ /* 0x000fe80000100a00 */
        /* <DEDUP_REMOVED lines=63> */
[----:B------:R-:W3:Y:S04]  /*19640*/  LDL.LU.64 R8, [R1+0x498] ;  /* 0x0004980001087983 */ /* 0x000ee80000300a00 */
[----:B------:R-:W-:Y:S04]  /*19650*/  STL.64 [R1+0x260], R12 ;  /* 0x0002600c01007387 */ /* 0x000fe80000100a00 */
[----:B------:R0:W-:Y:S04]  /*19660*/  STL.64 [R1+0x268], R14 ;  /* 0x0002680e01007387 */ /* 0x0001e80000100a00 */
[----:B0-----:R-:W4:Y:S04]  /*19670*/  LDL.LU.64 R14, [R1+0x1288] ;  /* 0x00128800010e7983 */ /* 0x001f280000300a00 */
[----:B------:R-:W3:Y:S01]  /*19680*/  LDL.LU R12, [R1+0x1280] ;  /* 0x00128000010c7983 */ /* 0x000ee20000300800 */
[----:B----4-:R-:W-:-:S15]  /*19690*/  HMMA.16816.F32 R16, R4, R14, R16 ;  /* 0x0000000e0410723c */ /* 0x010fde0000001810 */
[----:B------:R-:W-:-:S08]  /*196a0*/  NOP ;  /* 0x0000000000007918 */ /* 0x000fd00000000000 */
[----:B------:R-:W-:Y:S04]  /*196b0*/  STL.64 [R1+0x250], R16 ;  /* 0x0002501001007387 */ /* 0x000fe80000100a00 */
[----:B------:R0:W-:Y:S04]  /*196c0*/  STL.64 [R1+0x258], R18 ;  /* 0x0002581201007387 */ /* 0x0001e80000100a00 */
[----:B0-----:R-:W4:Y:S02]  /*196d0*/  LDL.LU.64 R18, [R1+0x1278] ;  /* 0x0012780001127983 */ /* 0x001f240000300a00 */
[----:B----4-:R-:W-:Y:S02]  /*196e0*/  HMMA.16816.F32 R4, R4, R18, R20 ;  /* 0x000000120404723c */ /* 0x010fe40000001814 */
[----:B------:R-:W2:Y:S04]  /*196f0*/  LDL.LU.64 R22, [R1+0x1270] ;  /* 0x0012700001167983 */ /* 0x000ea80000300a00 */
[----:B------:R-:W2:-:S15]  /*19700*/  LDL.LU.64 R20, [R1+0x1268] ;  /* 0x0012680001147983 */ /* 0x000e9e0000300a00 */
[----:B------:R-:W-:-:S02]  /*19710*/  NOP ;  /* 0x0000000000007918 */ /* 0x000fc40000000000 */
[----:B------:R-:W-:Y:S04]  /*19720*/  STL.64 [R1+0x1c0], R4 ;  /* 0x0001c00401007387 */ /* 0x000fe80000100a00 */
[----:B------:R0:W-:Y:S04]  /*19730*/  STL.64 [R1+0x1c8], R6 ;  /* 0x0001c80601007387 */ /* 0x0001e80000100a00 */
[----:B0-----:R-:W2:Y:S04]  /*19740*/  LDL.LU.64 R6, [R1+0x1260] ;  /* 0x0012600001067983 */ /* 0x001ea80000300a00 */
[----:B------:R-:W4:Y:S01]  /*19750*/  LDL.LU.64 R4, [R1+0x480] ;  /* 0x0004800001047983 */ /* 0x000f220000300a00 */
[----:B--2---:R-:W-:Y:S03]  /*19760*/  HMMA.16816.F32 R24, R20, R6, R24 ;  /* 0x000000061418723c */ /* 0x004fe60000001818 */
[----:B----4-:R0:W-:Y:S04]  /*19770*/  STL.64 [R1+0x1150], R4 ;  /* 0x0011500401007387 */ /* 0x0101e80000100a00 */
[----:B0-----:R-:W2:-:S15]  /*19780*/  LDL.LU.64 R4, [R1+0x470] ;  /* 0x0004700001047983 */ /* 0x001e9e0000300a00 */
[----:B------:R-:W-:-:S01]  /*19790*/  NOP ;  /* 0x0000000000007918 */ /* 0x000fc20000000000 */
        /* <DEDUP_REMOVED lines=62> */
[----:B------:R-:W-:Y:S04]  /*19b80*/  STL.64 [R1+0x1170], R10 ;  /* 0x0011700a01007387 */ /* 0x000fe80000100a00 */
[----:B---3--:R0:W-:Y:S04]  /*19b90*/  STL.64 [R1+0x1168], R8 ;  /* 0x0011680801007387 */ /* 0x0081e80000100a00 */
[----:B0-----:R-:W3:Y:S04]  /*19ba0*/  LDL.LU R8, [R1+0xc0] ;  /* 0x0000c00001087983 */ /* 0x001ee80000300800 */
[----:B------:R-:W3:Y:S04]  /*19bb0*/  LDL.LU R9, [R1+0xc4] ;  /* 0x0000c40001097983 */ /* 0x000ee80000300800 */
[----:B------:R-:W3:Y:S04]  /*19bc0*/  LDL.LU R10, [R1+0xc8] ;  /* 0x0000c800010a7983 */ /* 0x000ee80000300800 */
[----:B------:R-:W3:Y:S01]  /*19bd0*/  LDL.LU R11, [R1+0xcc] ;  /* 0x0000cc00010b7983 */ /* 0x000ee20000300800 */
[----:B----4-:R-:W-:-:S15]  /*19be0*/  HMMA.16816.F32 R24, R20, R14, R24 ;  /* 0x0000000e1418723c */ /* 0x010fde0000001818 */
[----:B------:R-:W-:-:S08]  /*19bf0*/  NOP ;  /* 0x0000000000007918 */ /* 0x000fd00000000000 */
[----:B------:R-:W-:Y:S04]  /*19c00*/  STL.64 [R1+0xe0], R24 ;  /* 0x0000e01801007387 */ /* 0x000fe80000100a00 */
[----:B------:R0:W-:Y:S04]  /*19c10*/  STL.64 [R1+0xe8], R26 ;  /* 0x0000e81a01007387 */ /* 0x0001e80000100a00 */
[----:B0-----:R-:W4:Y:S04]  /*19c20*/  LDL.LU.64 R26, [R1+0x1198] ;  /* 0x00119800011a7983 */ /* 0x001f280000300a00 */
[----:B------:R-:W4:Y:S04]  /*19c30*/  LDL.LU.64 R24, [R1+0x1190] ;  /* 0x0011900001187983 */ /* 0x000f280000300a00 */
[----:B------:R-:W-:Y:S04]  /*19c40*/  STL.64 [R1+0x1160], R14 ;  /* 0x0011600e01007387 */ /* 0x000fe80000100a00 */
[----:B------:R0:W-:Y:S01]  /*19c50*/  STL [R1+0x115c], R12 ;  /* 0x00115c0c01007387 */ /* 0x0001e20000100800 */
[----:B------:R-:W-:-:S03]  /*19c60*/  IMAD.MOV.U32 R13, RZ, RZ, R0 ;  /* 0x000000ffff0d7224 */ /* 0x000fc600078e0000 */
[----:B0-----:R-:W2:Y:S04]  /*19c70*/  LDL.LU R12, [R1+0xb0] ;  /* 0x0000b000010c7983 */ /* 0x001ea80000300800 */
[----:B------:R-:W2:Y:S01]  /*19c80*/  LDL.LU R0, [R1+0x1188] ;  /* 0x0011880001007983 */ /* 0x000ea20000300800 */
[----:B----4-:R-:W-:Y:S03]  /*19c90*/  HMMA.16816.F32 R20, R20, R18, R24 ;  /* 0x000000121414723c */ /* 0x010fe60000001818 */
[----:B------:R-:W3:Y:S04]  /*19ca0*/  LDL.LU.64 R26, [R1+0x1180] ;  /* 0x00118000011a7983 */ /* 0x000ee80000300a00 */
[----:B------:R-:W3:Y:S04]  /*19cb0*/  LDL.LU.64 R24, [R1+0x1178] ;  /* 0x0011780001187983 */ /* 0x000ee80000300a00 */
[----:B------:R0:W-:Y:S04]  /*19cc0*/  STL.64 [R1+0x1130], R18 ;  /* 0x0011301201007387 */ /* 0x0001e80000100a00 */
[----:B0-----:R-:W4:Y:S08]  /*19cd0*/  LDL.LU.64 R18, [R1+0x490] ;  /* 0x0004900001127983 */ /* 0x001f300000300a00 */
[----:B------:R-:W-:Y:S04]  /*19ce0*/  STL.64 [R1+0xd0], R20 ;  /* 0x0000d01401007387 */ /* 0x000fe80000100a00 */
[----:B------:R0:W-:Y:S04]  /*19cf0*/  STL.64 [R1+0xd8], R22 ;  /* 0x0000d81601007387 */ /* 0x0001e80000100a00 */
[----:B0-----:R-:W4:Y:S01]  /*19d00*/  LDL.LU R23, [R1+0x7e0] ;  /* 0x0007e00001177983 */ /* 0x001f220000300800 */
[----:B---3--:R-:W-:-:S15]  /*19d10*/  HMMA.16816.F32 R8, R24, R6, R8 ;  /* 0x000000061808723c */ /* 0x008fde0000001808 */
[----:B------:R-:W-:-:S08]  /*19d20*/  NOP ;  /* 0x0000000000007918 */ /* 0x000fd00000000000 */
[----:B------:R-:W-:Y:S04]  /*19d30*/  STL.64 [R1+0xc0], R8 ;  /* 0x0000c00801007387 */ /* 0x000fe80000100a00 */
[----:B------:R0:W-:Y:S04]  /*19d40*/  STL.64 [R1+0xc8], R10 ;  /* 0x0000c80a01007387 */ /* 0x0001e80000100a00 */
[----:B0-----:R-:W2:Y:S01]  /*19d50*/  LDL.LU.64 R10, [R1+0x1170] ;  /* 0x00117000010a7983 */ /* 0x001ea20000300a00 */
[----:B------:R-:W-:Y:S02]  /*19d60*/  IMAD.MOV.U32 R14, RZ, RZ, R3 ;  /* 0x000000ffff0e7224 */ /* 0x000fe400078e0003 */
[----:B------:R-:W-:Y:S01]  /*19d70*/  IMAD.MOV.U32 R15, RZ, RZ, R2 ;  /* 0x000000ffff0f7224 */ /* 0x000fe200078e0002 */
[----:B------:R-:W3:Y:S04]  /*19d80*/  LDL.LU.64 R8, [R1+0x1168] ;  /* 0x0011680001087983 */ /* 0x000ee80000300a00 */
[----:B------:R-:W3:Y:S01]  /*19d90*/  LDL.LU.64 R6, [R1+0x478] ;  /* 0x0004780001067983 */ /* 0x000ee20000300a00 */
[----:B------:R-:W0:Y:S01]  /*19da0*/  LDC R3, c[0x0][0x238] ;  /* 0x00008e00ff037b82 */ /* 0x000e220000000800 */
[----:B--2---:R-:W-:-:S15]  /*19db0*/  HMMA.16816.F32 R12, R24, R10, R12 ;  /* 0x0000000a180c723c */ /* 0x004fde000000180c */
[----:B------:R-:W-:-:S08]  /*19dc0*/  NOP ;  /* 0x0000000000007918 */ /* 0x000fd00000000000 */
[----:B------:R-:W-:Y:S04]  /*19dd0*/  STL.64 [R1+0xb0], R12 ;  /* 0x0000b00c01007387 */ /* 0x000fe80000100a00 */
[----:B------:R1:W-:Y:S04]  /*19de0*/  STL.64 [R1+0xb8], R14 ;  /* 0x0000b80e01007387 */ /* 0x0003e80000100a00 */
[----:B-1----:R-:W2:Y:S04]  /*19df0*/  LDL.LU.64 R14, [R1+0x1160] ;  /* 0x00116000010e7983 */ /* 0x002ea80000300a00 */
[----:B------:R-:W3:Y:S04]  /*19e00*/  LDL.LU R12, [R1+0x115c] ;  /* 0x00115c00010c7983 */ /* 0x000ee80000300800 */
[----:B------:R-:W4:Y:S04]  /*19e10*/  LDL.LU.64 R10, [R1+0x4a0] ;  /* 0x0004a000010a7983 */ /* 0x000f280000300a00 */
[----:B------:R-:W2:Y:S04]  /*19e20*/  LDL.LU R28, [R1+0x7ec] ;  /* 0x0007ec00011c7983 */ /* 0x000ea80000300800 */
[----:B------:R-:W2:Y:S01]  /*19e30*/  LDL.LU R29, [R1+0xe60] ;  /* 0x000e6000011d7983 */ /* 0x000ea20000300800 */
[----:B0-----:R-:W-:-:S04]  /*19e40*/  IMAD.SHL.U32 R3, R3, 0x20, RZ ;  /* 0x0000002003037824 */ /* 0x001fc800078e00ff */
[----:B------:R-:W-:-:S05]  /*19e50*/  IMAD.SHL.U32 R3, R3, 0x2, RZ ;  /* 0x0000000203037824 */ /* 0x000fca00078e00ff */
[-C--:B------:R-:W-:Y:S02]  /*19e60*/  IADD3 R17, P2, R4, R3.reuse, RZ ;  /* 0x0000000304117210 */ /* 0x080fe40007f5e0ff */
[-C--:B----4-:R-:W-:Y:S01]  /*19e70*/  IADD3 R16, P1, R10, R3.reuse, RZ ;  /* 0x000000030a107210 */ /* 0x090fe20007f3e0ff */
[----:B--2---:R0:W-:Y:S04]  /*19e80*/  STL.64 [R1+0x1138], R28 ;  /* 0x0011381c01007387 */ /* 0x0041e80000100a00 */
[----:B0-----:R-:W2:Y:S04]  /*19e90*/  LDL.LU.64 R28, [R1+0x488] ;  /* 0x00048800011c7983 */ /* 0x001ea80000300a00 */
[----:B------:R-:W4:Y:S04]  /*19ea0*/  LDL.LU R2, [R1+0xe58] ;  /* 0x000e580001027983 */ /* 0x000f280000300800 */
[----:B------:R-:W-:Y:S04]  /*19eb0*/  STL.64 [R1+0x1148], R18 ;  /* 0x0011481201007387 */ /* 0x000fe80000100a00 */
[----:B------:R0:W-:Y:S04]  /*19ec0*/  STL.64 [R1+0x1140], R16 ;  /* 0x0011401001007387 */ /* 0x0001e80000100a00 */
[----:B0-----:R-:W2:Y:S04]  /*19ed0*/  LDL.LU R16, [R1+0xa0] ;  /* 0x0000a00001107983 */ /* 0x001ea80000300800 */
[----:B------:R-:W2:Y:S04]  /*19ee0*/  LDL.LU R17, [R1+0xa4] ;  /* 0x0000a40001117983 */ /* 0x000ea80000300800 */
[----:B------:R-:W2:Y:S01]  /*19ef0*/  LDL.LU R18, [R1+0xa8] ;  /* 0x0000a80001127983 */ /* 0x000ea20000300800 */
[----:B---3--:R-:W-:Y:S01]  /*19f00*/  IMAD.MOV.U32 R19, RZ, RZ, R12 ;  /* 0x000000ffff137224 */ /* 0x008fe200078e000c */
[----:B------:R-:W-:Y:S01]  /*19f10*/  IADD3 R13, P0, R8, R3, RZ ;  /* 0x00000003080d7210 */ /* 0x000fe20007f1e0ff */
[--C-:B------:R-:W-:Y:S01]  /*19f20*/  IMAD.X R10, R11, 0x1, R0.reuse, P1 ;  /* 0x000000010b0a7824 */ /* 0x100fe200008e0600 */
[----:B------:R-:W3:Y:S01]  /*19f30*/  LDL.LU R8, [R1+0x1158] ;  /* 0x0011580001087983 */ /* 0x000ee20000300800 */
[----:B------:R-:W-:-:S03]  /*19f40*/  IMAD.X R11, R5, 0x1, R0, P2 ;  /* 0x00000001050b7824 */ /* 0x000fc600010e0600 */
[----:B------:R-:W4:Y:S01]  /*19f50*/  LDL.LU.64 R4, [R1+0x1150] ;  /* 0x0011500001047983 */ /* 0x000f220000300a00 */
[----:B--2---:R-:W-:-:S15]  /*19f60*/  HMMA.16816.F32 R16, R24, R14, R16 ;  /* 0x0000000e1810723c */ /* 0x004fde0000001810 */
[----:B------:R-:W-:-:S08]  /*19f70*/  NOP ;  /* 0x0000000000007918 */ /* 0x000fd00000000000 */
[----:B------:R-:W-:Y:S04]  /*19f80*/  STL.64 [R1+0xa0], R16 ;  /* 0x0000a01001007387 */ /* 0x000fe80000100a00 */
[----:B------:R0:W-:Y:S04]  /*19f90*/  STL.64 [R1+0xa8], R18 ;  /* 0x0000a81201007387 */ /* 0x0001e80000100a00 */
[----:B0-----:R-:W2:Y:S01]  /*19fa0*/  LDL.LU.64 R18, [R1+0x1148] ;  /* 0x0011480001127983 */ /* 0x001ea20000300a00 */
[-C--:B------:R-:W-:Y:S01]  /*19fb0*/  IADD3 R20, P3, R6, R3.reuse, RZ ;  /* 0x0000000306147210 */ /* 0x080fe20007f7e0ff */
[--C-:B------:R-:W-:Y:S01]  /*19fc0*/  IMAD.X R9, R9, 0x1, R0.reuse, P0 ;  /* 0x0000000109097824 */ /* 0x100fe200000e0600 */
[-C--:B----4-:R-:W-:Y:S01]  /*19fd0*/  IADD3 R21, P0, R4, R3.reuse, RZ ;  /* 0x0000000304157210 */ /* 0x090fe20007f1e0ff */
[----:B------:R-:W4:Y:S02]  /*19fe0*/  LDL.LU.64 R16, [R1+0x1140] ;  /* 0x0011400001107983 */ /* 0x000f240000300a00 */
[----:B------:R-:W-:Y:S01]  /*19ff0*/  IMAD.X R12, R7, 0x1, R0, P3 ;  /* 0x00000001070c7824 */ /* 0x000fe200018e0600 */
[----:B------:R-:W-:Y:S01]  /*1a000*/  IADD3 R7, P1, R28, R3, RZ ;  /* 0x000000031c077210 */ /* 0x000fe20007f3e0ff */
[----:B---3--:R-:W-:-:S02]  /*1a010*/  IMAD.MOV.U32 R15, RZ, RZ, R8 ;  /* 0x000000ffff0f7224 */ /* 0x008fc400078e0008 */
[--C-:B------:R-:W-:Y:S01]  /*1a020*/  IMAD.X R4, R5, 0x1, R0.reuse, P0 ;  /* 0x0000000105047824 */ /* 0x100fe200000e0600 */
[----:B------:R0:W-:Y:S01]  /*1a030*/  STL.64 [R1+0x1128], R12 ;  /* 0x0011280c01007387 */ /* 0x0001e20000100a00 */
[----:B------:R-:W-:-:S03]  /*1a040*/  IMAD.X R5, R29, 0x1, R0, P1 ;  /* 0x000000011d057824 */ /* 0x000fc600008e0600 */
[----:B0-----:R-:W3:Y:S04]  /*1a050*/  LDL.LU R12, [R1+0x90] ;  /* 0x00009000010c7983 */ /* 0x001ee80000300800 */
[----:B------:R-:W3:Y:S04]  /*1a060*/  LDL.LU R13, [R1+0x94] ;  /* 0x00009400010d7983 */ /* 0x000ee80000300800 */
[----:B------:R-:W3:Y:S04]  /*1a070*/  LDL.LU R14, [R1+0x98] ;  /* 0x00009800010e7983 */ /* 0x000ee80000300800 */
[----:B------:R0:W-:Y:S01]  /*1a080*/  STL [R1+0x1080], R7 ;  /* 0x0010800701007387 */ /* 0x0001e20000100800 */
[----:B------:R-:W-:Y:S01]  /*1a090*/  VIADD R23, R23, 0x1 ;  /* 0x0000000117177836 */ /* 0x000fe20000000000 */
[----:B0-----:R-:W0:Y:S01]  /*1a0a0*/  LDC R7, c[0x0][0x230] ;  /* 0x00008c00ff077b82 */ /* 0x001e220000000800 */
[----:B--2---:R-:W-:-:S05]  /*1a0b0*/  IADD3 R8, P2, R18, R3, RZ ;  /* 0x0000000312087210 */ /* 0x004fca0007f5e0ff */
[----:B------:R-:W-:Y:S04]  /*1a0c0*/  STL [R1+0x1084], R8 ;  /* 0x0010840801007387 */ /* 0x000fe80000100800 */
[----:B------:R-:W2:Y:S04]  /*1a0d0*/  LDL.LU.64 R28, [R1+0x1138] ;  /* 0x00113800011c7983 */ /* 0x000ea80000300a00 */
[----:B------:R-:W-:Y:S01]  /*1a0e0*/  STL [R1+0x1088], R5 ;  /* 0x0010880501007387 */ /* 0x000fe20000100800 */
[----:B------:R-:W-:-:S03]  /*1a0f0*/  IMAD.X R6, R19, 0x1, R0, P2 ;  /* 0x0000000113067824 */ /* 0x000fc600010e0600 */
[----:B------:R-:W3:Y:S04]  /*1a100*/  LDL.LU.64 R18, [R1+0x1130] ;  /* 0x0011300001127983 */ /* 0x000ee80000300a00 */
[----:B------:R-:W-:Y:S04]  /*1a110*/  STL [R1+0x7e0], R23 ;  /* 0x0007e01701007387 */ /* 0x000fe80000100800 */
[----:B------:R-:W-:Y:S04]  /*1a120*/  STL [R1+0x111c], R0 ;  /* 0x00111c0001007387 */ /* 0x000fe80000100800 */
[----:B------:R-:W-:Y:S01]  /*1a130*/  STL [R1+0x108c], R6 ;  /* 0x00108c0601007387 */ /* 0x000fe20000100800 */
[----:B---3--:R-:W-:-:S15]  /*1a140*/  HMMA.16816.F32 R12, R24, R18, R12 ;  /* 0x00000012180c723c */ /* 0x008fde000000180c */
[----:B------:R-:W-:-:S08]  /*1a150*/  NOP ;  /* 0x0000000000007918 */ /* 0x000fd00000000000 */
[----:B------:R1:W-:Y:S04]  /*1a160*/  STL.64 [R1+0x90], R12 ;  /* 0x0000900c01007387 */ /* 0x0003e80000100a00 */
[----:B------:R4:W-:Y:S01]  /*1a170*/  STL.64 [R1+0x98], R14 ;  /* 0x0000980e01007387 */ /* 0x0009e20000100a00 */
[----:B------:R-:W-:-:S03]  /*1a180*/  IMAD.MOV.U32 R18, RZ, RZ, R13 ;  /* 0x000000ffff127224 */ /* 0x000fc600078e000d */
[----:B-1----:R-:W3:Y:S01]  /*1a190*/  LDL.LU.64 R12, [R1+0x1128] ;  /* 0x00112800010c7983 */ /* 0x002ee20000300a00 */
[----:B0-----:R-:W-:Y:S02]  /*1a1a0*/  VIADD R7, R7, 0x1f ;  /* 0x0000001f07077836 */ /* 0x001fe40000000000 */
[----:B------:R-:W-:-:S03]  /*1a1b0*/  IMAD.MOV.U32 R24, RZ, RZ, R15 ;  /* 0x000000ffff187224 */ /* 0x000fc600078e000f */
[----:B------:R-:W-:-:S04]  /*1a1c0*/  SHF.R.S32.HI R22, RZ, 0x1f, R7 ;  /* 0x0000001fff167819 */ /* 0x000fc80000011407 */
[----:B------:R-:W-:Y:S01]  /*1a1d0*/  LEA.HI R22, R22, R7, RZ, 0x5 ;  /* 0x0000000716167211 */ /* 0x000fe200078f28ff */
[----:B------:R-:W-:Y:S01]  /*1a1e0*/  IMAD.MOV.U32 R7, RZ, RZ, R9 ;  /* 0x000000ffff077224 */ /* 0x000fe200078e0009 */
[----:B------:R-:W-:Y:S04]  /*1a1f0*/  STL [R1+0x1094], R18 ;  /* 0x0010941201007387 */ /* 0x000fe80000100800 */
[----:B------:R-:W-:Y:S01]  /*1a200*/  STL [R1+0x1090], R24 ;  /* 0x0010901801007387 */ /* 0x000fe20000100800 */
[----:B----4-:R-:W-:Y:S02]  /*1a210*/  IMAD.MOV.U32 R14, RZ, RZ, R16 ;  /* 0x000000ffff0e7224 */ /* 0x010fe400078e0010 */
[----:B------:R-:W-:Y:S02]  /*1a220*/  IMAD.MOV.U32 R15, RZ, RZ, R10 ;  /* 0x000000ffff0f7224 */ /* 0x000fe400078e000a */
[----:B------:R-:W-:-:S02]  /*1a230*/  IMAD.MOV.U32 R8, RZ, RZ, R17 ;  /* 0x000000ffff087224 */ /* 0x000fc400078e0011 */
[----:B------:R-:W-:Y:S02]  /*1a240*/  IMAD.MOV.U32 R9, RZ, RZ, R11 ;  /* 0x000000ffff097224 */ /* 0x000fe400078e000b */
[----:B------:R-:W-:Y:S02]  /*1a250*/  IMAD.MOV.U32 R5, RZ, RZ, R4 ;  /* 0x000000ffff057224 */ /* 0x000fe400078e0004 */
[----:B------:R-:W-:Y:S02]  /*1a260*/  IMAD.MOV.U32 R4, RZ, RZ, R21 ;  /* 0x000000ffff047224 */ /* 0x000fe400078e0015 */
[----:B---3--:R-:W-:-:S05]  /*1a270*/  IMAD.MOV.U32 R6, RZ, RZ, R13 ;  /* 0x000000ffff067224 */ /* 0x008fca00078e000d */
[----:B------:R0:W-:Y:S04]  /*1a280*/  STL.64 [R1+0x498], R6 ;  /* 0x0004980601007387 */ /* 0x0001e80000100a00 */
[----:B------:R-:W-:Y:S04]  /*1a290*/  STL.64 [R1+0x4a0], R14 ;  /* 0x0004a00e01007387 */ /* 0x000fe80000100a00 */
[----:B------:R-:W-:Y:S01]  /*1a2a0*/  STL.64 [R1+0x470], R8 ;  /* 0x0004700801007387 */ /* 0x000fe20000100a00 */
[----:B0-----:R-:W-:Y:S02]  /*1a2b0*/  IMAD.MOV.U32 R6, RZ, RZ, R20 ;  /* 0x000000ffff067224 */ /* 0x001fe400078e0014 */
[----:B------:R-:W-:-:S05]  /*1a2c0*/  IMAD.MOV.U32 R7, RZ, RZ, R12 ;  /* 0x000000ffff077224 */ /* 0x000fca00078e000c */
[----:B------:R-:W-:Y:S04]  /*1a2d0*/  STL.64 [R1+0x478], R6 ;  /* 0x0004780601007387 */ /* 0x000fe80000100a00 */
[----:B------:R-:W-:Y:S04]  /*1a2e0*/  STL.64 [R1+0x480], R4 ;  /* 0x0004800401007387 */ /* 0x000fe80000100a00 */
[----:B------:R-:W3:Y:S01]  /*1a2f0*/  LDL.LU R0, [R1+0xe40] ;  /* 0x000e400001007983 */ /* 0x000ee20000300800 */
[-C--:B--2---:R-:W-:Y:S02]  /*1a300*/  IADD3 R28, P3, R28, R3.reuse, RZ ;  /* 0x000000031c1c7210 */ /* 0x084fe40007f7e0ff */
[-C--:B------:R-:W-:Y:S01]  /*1a310*/  IADD3 R29, P2, R29, R3.reuse, RZ ;  /* 0x000000031d1d7210 */ /* 0x080fe20007f5e0ff */
[----:B---3--:R0:W-:Y:S04]  /*1a320*/  STL [R1+0x1120], R0 ;  /* 0x0011200001007387 */ /* 0x0081e80000100800 */
[----:B------:R-:W-:Y:S04]  /*1a330*/  STL [R1+0x7ec], R28 ;  /* 0x0007ec1c01007387 */ /* 0x000fe80000100800 */
[----:B0-----:R-:W2:Y:S04]  /*1a340*/  LDL.LU R0, [R1+0xe48] ;  /* 0x000e480001007983 */ /* 0x001ea80000300800 */
[----:B------:R-:W-:Y:S01]  /*1a350*/  STL [R1+0xe60], R29 ;  /* 0x000e601d01007387 */ /* 0x000fe20000100800 */
[----:B------:R-:W-:-:S02]  /*1a360*/  IADD3 R2, P1, R2, R3, RZ ;  /* 0x0000000302027210 */ /* 0x000fc40007f3e0ff */
[----:B------:R-:W-:Y:S01]  /*1a370*/  SHF.R.S32.HI R22, RZ, 0x5, R22 ;  /* 0x00000005ff167819 */ /* 0x000fe20000011416 */
[----:B--2---:R0:W-:Y:S04]  /*1a380*/  STL [R1+0x1124], R0 ;  /* 0x0011240001007387 */ /* 0x0041e80000100800 */
[----:B0-----:R-:W2:Y:S04]  /*1a390*/  LDL.LU R0, [R1+0xe50] ;  /* 0x000e500001007983 */ /* 0x001ea80000300800 */
[----:B------:R-:W3:Y:S04]  /*1a3a0*/  LDL.LU R21, [R1+0xe38] ;  /* 0x000e380001157983 */ /* 0x000ee80000300800 */
[----:B------:R-:W4:Y:S04]  /*1a3b0*/  LDL.LU R4, [R1+0xe5c] ;  /* 0x000e5c0001047983 */ /* 0x000f280000300800 */
[----:B------:R-:W3:Y:S04]  /*1a3c0*/  LDL.LU R20, [R1+0xe30] ;  /* 0x000e300001147983 */ /* 0x000ee80000300800 */
[----:B------:R0:W-:Y:S04]  /*1a3d0*/  STL [R1+0xe58], R2 ;  /* 0x000e580201007387 */ /* 0x0001e80000100800 */
        /* <DEDUP_REMOVED lines=17> */
[----:B------:R-:W3:Y:S01]  /*1a4f0*/  LDL.LU R14, [R1+0xde8] ;  /* 0x000de800010e7983 */ /* 0x000ee20000300800 */
[----:B------:R-:W-:-:S03]  /*1a500*/  ISETP.NE.U32.AND P0, PT, R23, R22, PT ;  /* 0x000000161700720c */ /* 0x000fc60003f05070 */
[----:B------:R-:W3:Y:S04]  /*1a510*/  LDL.LU R15, [R1+0xe0c] ;  /* 0x000e0c00010f7983 */ /* 0x000ee80000300800 */
[----:B------:R-:W3:Y:S04]  /*1a520*/  LDL.LU R22, [R1+0xde0] ;  /* 0x000de00001167983 */ /* 0x000ee80000300800 */
[----:B------:R-:W3:Y:S04]  /*1a530*/  LDL.LU R23, [R1+0xe04] ;  /* 0x000e040001177983 */ /* 0x000ee80000300800 */
[----:B------:R-:W3:Y:S04]  /*1a540*/  LDL.LU R28, [R1+0xdd8] ;  /* 0x000dd800011c7983 */ /* 0x000ee80000300800 */
[----:B------:R-:W3:Y:S04]  /*1a550*/  LDL.LU R29, [R1+0xdfc] ;  /* 0x000dfc00011d7983 */ /* 0x000ee80000300800 */
[----:B0-----:R-:W3:Y:S01]  /*1a560*/  LDL.LU R2, [R1+0xdd0] ;  /* 0x000dd00001027983 */ /* 0x001ee20000300800 */
[----:B--2---:R-:W-:-:S05]  /*1a570*/  IADD3 R0, P6, R0, R3, RZ ;  /* 0x0000000300007210 */ /* 0x004fca0007fde0ff */
[----:B------:R0:W-:Y:S04]  /*1a580*/  STL [R1+0xe50], R0 ;  /* 0x000e500001007387 */ /* 0x0001e80000100800 */
[----:B0-----:R-:W2:Y:S02]  /*1a590*/  LDL.LU R0, [R1+0x1124] ;  /* 0x0011240001007983 */ /* 0x001ea40000300800 */
[----:B--2---:R-:W-:-:S05]  /*1a5a0*/  IADD3 R0, P5, R0, R3, RZ ;  /* 0x0000000300007210 */ /* 0x004fca0007fbe0ff */
[----:B------:R0:W-:Y:S04]  /*1a5b0*/  STL [R1+0xe48], R0 ;  /* 0x000e480001007387 */ /* 0x0001e80000100800 */
[----:B0-----:R-:W2:Y:S02]  /*1a5c0*/  LDL.LU R0, [R1+0x1120] ;  /* 0x0011200001007983 */ /* 0x001ea40000300800 */
[----:B--2---:R-:W-:-:S05]  /*1a5d0*/  IADD3 R0, P4, R0, R3, RZ ;  /* 0x0000000300007210 */ /* 0x004fca0007f9e0ff */
[----:B------:R0:W-:Y:S04]  /*1a5e0*/  STL [R1+0xe40], R0 ;  /* 0x000e400001007387 */ /* 0x0001e80000100800 */
[----:B0-----:R-:W2:Y:S04]  /*1a5f0*/  LDL.LU R0, [R1+0x111c] ;  /* 0x00111c0001007983 */ /* 0x001ea80000300800 */
[----:B------:R-:W2:Y:S02]  /*1a600*/  LDL.LU R3, [R1+0x7e8] ;  /* 0x0007e80001037983 */ /* 0x000ea40000300800 */
[----:B--2---:R-:W-:-:S05]  /*1a610*/  IMAD.X R3, R3, 0x1, R0, P3 ;  /* 0x0000000103037824 */ /* 0x004fca00018e0600 */
[----:B------:R0:W-:Y:S02]  /*1a620*/  STL [R1+0x7e8], R3 ;  /* 0x0007e80301007387 */ /* 0x0001e40000100800 */
[----:B0-----:R-:W0:Y:S01]  /*1a630*/  LDC R3, c[0x0][0x238] ;  /* 0x00008e00ff037b82 */ /* 0x001e220000000800 */
[--C-:B----4-:R-:W-:Y:S02]  /*1a640*/  IMAD.X R4, R4, 0x1, R0.reuse, P2 ;  /* 0x0000000104047824 */ /* 0x110fe400010e0600 */
[--C-:B---3--:R-:W-:Y:S02]  /*1a650*/  IMAD.X R12, R12, 0x1, R0.reuse, P1 ;  /* 0x000000010c0c7824 */ /* 0x108fe400008e0600 */
[--C-:B------:R-:W-:Y:S02]  /*1a660*/  IMAD.X R11, R11, 0x1, R0.reuse, P6 ;  /* 0x000000010b0b7824 */ /* 0x100fe400030e0600 */
[--C-:B------:R-:W-:Y:S02]  /*1a670*/  IMAD.X R10, R10, 0x1, R0.reuse, P5 ;  /* 0x000000010a0a7824 */ /* 0x100fe400028e0600 */
[----:B------:R-:W-:-:S02]  /*1a680*/  IMAD.X R9, R9, 0x1, R0, P4 ;  /* 0x0000000109097824 */ /* 0x000fc400020e0600 */
[----:B0-----:R-:W-:-:S04]  /*1a690*/  IMAD.SHL.U32 R3, R3, 0x20, RZ ;  /* 0x0000002003037824 */ /* 0x001fc800078e00ff */
[----:B------:R-:W-:-:S05]  /*1a6a0*/  IMAD.SHL.U32 R3, R3, 0x2, RZ ;  /* 0x0000000203037824 */ /* 0x000fca00078e00ff */
[-C--:B------:R-:W-:Y:S02]  /*1a6b0*/  IADD3 R21, P3, R21, R3.reuse, RZ ;  /* 0x0000000315157210 */ /* 0x080fe40007f7e0ff */
[-C--:B------:R-:W-:Y:S02]  /*1a6c0*/  IADD3 R20, P2, R20, R3.reuse, RZ ;  /* 0x0000000314147210 */ /* 0x080fe40007f5e0ff */
[-C--:B------:R-:W-:Y:S02]  /*1a6d0*/  IADD3 R17, P1, R17, R3.reuse, RZ ;  /* 0x0000000311117210 */ /* 0x080fe40007f3e0ff */
[-C--:B------:R-:W-:Y:S01]  /*1a6e0*/  IADD3 R16, P6, R16, R3.reuse, RZ ;  /* 0x0000000310107210 */ /* 0x080fe20007fde0ff */
[----:B------:R0:W-:Y:S04]  /*1a6f0*/  STL [R1+0xe38], R21 ;  /* 0x000e381501007387 */ /* 0x0001e80000100800 */
[----:B------:R-:W-:Y:S04]  /*1a700*/  STL [R1+0xe5c], R4 ;  /* 0x000e5c0401007387 */ /* 0x000fe80000100800 */
[----:B------:R-:W-:Y:S04]  /*1a710*/  STL [R1+0xe30], R20 ;  /* 0x000e301401007387 */ /* 0x000fe80000100800 */
[----:B------:R-:W-:Y:S01]  /*1a720*/  STL [R1+0xe54], R12 ;  /* 0x000e540c01007387 */ /* 0x000fe20000100800 */
[----:B------:R-:W-:-:S03]  /*1a730*/  IADD3 R13, P5, R13, R3, RZ ;  /* 0x000000030d0d7210 */ /* 0x000fc60007fbe0ff */
[----:B------:R-:W-:Y:S04]  /*1a740*/  STL [R1+0xe28], R17 ;  /* 0x000e281101007387 */ /* 0x000fe80000100800 */
[----:B------:R-:W-:Y:S01]  /*1a750*/  STL [R1+0xe4c], R11 ;  /* 0x000e4c0b01007387 */ /* 0x000fe20000100800 */
[----:B------:R-:W-:-:S03]  /*1a760*/  IADD3 R24, P4, R24, R3, RZ ;  /* 0x0000000318187210 */ /* 0x000fc60007f9e0ff */
[----:B------:R-:W-:Y:S01]  /*1a770*/  STL [R1+0xe20], R16 ;  /* 0x000e201001007387 */ /* 0x000fe20000100800 */
[----:B------:R-:W-:-:S03]  /*1a780*/  IMAD.X R18, R18, 0x1, R0, P3 ;  /* 0x0000000112127824 */ /* 0x000fc600018e0600 */
        /* <DEDUP_REMOVED lines=24> */
[----:B------:R-:W-:Y:S04]  /*1a910*/  STL [R1+0xe14], R7 ;  /* 0x000e140701007387 */ /* 0x000fe80000100800 */
[----:B------:R-:W-:Y:S01]  /*1a920*/  STL [R1+0xde8], R14 ;  /* 0x000de80e01007387 */ /* 0x000fe20000100800 */
[----:B------:R-:W-:-:S03]  /*1a930*/  IADD3 R28, P3, R28, R3, RZ ;  /* 0x000000031c1c7210 */ /* 0x000fc60007f7e0ff */
[----:B------:R-:W-:Y:S01]  /*1a940*/  STL [R1+0xe0c], R15 ;  /* 0x000e0c0f01007387 */ /* 0x000fe20000100800 */
[----:B------:R-:W-:-:S03]  /*1a950*/  IMAD.X R29, R29, 0x1, R0, P2 ;  /* 0x000000011d1d7824 */ /* 0x000fc600010e0600 */
[----:B------:R-:W-:Y:S01]  /*1a960*/  STL [R1+0xde0], R22 ;  /* 0x000de01601007387 */ /* 0x000fe20000100800 */
[----:B------:R-:W-:-:S03]  /*1a970*/  IADD3 R2, P2, R2, R3, RZ ;  /* 0x0000000302027210 */ /* 0x000fc60007f5e0ff */
[----:B------:R-:W-:Y:S04]  /*1a980*/  STL [R1+0xe04], R23 ;  /* 0x000e041701007387 */ /* 0x000fe80000100800 */
[----:B------:R-:W2:Y:S04]  /*1a990*/  LDL.LU R3, [R1+0xdf4] ;  /* 0x000df40001037983 */ /* 0x000ea80000300800 */
[----:B------:R-:W-:Y:S04]  /*1a9a0*/  STL [R1+0xdd8], R28 ;  /* 0x000dd81c01007387 */ /* 0x000fe80000100800 */
[----:B0-----:R-:W3:Y:S04]  /*1a9b0*/  LDL.LU R21, [R1+0xde4] ;  /* 0x000de40001157983 */ /* 0x001ee80000300800 */
[----:B------:R-:W-:Y:S04]  /*1a9c0*/  STL [R1+0xdfc], R29 ;  /* 0x000dfc1d01007387 */ /* 0x000fe80000100800 */
[----:B---3--:R0:W-:Y:S04]  /*1a9d0*/  STL [R1+0x1114], R21 ;  /* 0x0011141501007387 */ /* 0x0081e80000100800 */
[----:B------:R-:W-:Y:S04]  /*1a9e0*/  STL [R1+0xdd0], R2 ;  /* 0x000dd00201007387 */ /* 0x000fe80000100800 */
[----:B0-----:R-:W3:Y:S01]  /*1a9f0*/  LDL.LU R21, [R1+0xdc0] ;  /* 0x000dc00001157983 */ /* 0x001ee20000300800 */
[----:B--2---:R-:W-:-:S03]  /*1aa00*/  IMAD.X R3, R3, 0x1, R0, P1 ;  /* 0x0000000103037824 */ /* 0x004fc600008e0600 */
[----:B---3--:R0:W-:Y:S04]  /*1aa10*/  STL [R1+0x1118], R21 ;  /* 0x0011181501007387 */ /* 0x0081e80000100800 */
[----:B0-----:R-:W2:Y:S04]  /*1aa20*/  LDL.LU R21, [R1+0xdc8] ;  /* 0x000dc80001157983 */ /* 0x001ea80000300800 */
[----:B------:R-:W3:Y:S04]  /*1aa30*/  LDL.LU R4, [R1+0xdb8] ;  /* 0x000db80001047983 */ /* 0x000ee80000300800 */
[----:B------:R-:W4:Y:S04]  /*1aa40*/  LDL.LU R20, [R1+0xddc] ;  /* 0x000ddc0001147983 */ /* 0x000f280000300800 */
        /* <DEDUP_REMOVED lines=24> */
[----:B------:R0:W-:Y:S02]  /*1abd0*/  STL [R1+0xdf4], R3 ;  /* 0x000df40301007387 */ /* 0x0001e40000100800 */
[----:B0-----:R-:W0:Y:S02]  /*1abe0*/  LDC R3, c[0x0][0x238] ;  /* 0x00008e00ff037b82 */ /* 0x001e240000000800 */
[----:B0-----:R-:W-:-:S04]  /*1abf0*/  IMAD.SHL.U32 R3, R3, 0x20, RZ ;  /* 0x0000002003037824 */ /* 0x001fc800078e00ff */
[----:B------:R-:W-:-:S05]  /*1ac00*/  IMAD.SHL.U32 R3, R3, 0x2, RZ ;  /* 0x0000000203037824 */ /* 0x000fca00078e00ff */
[----:B--2---:R-:W-:-:S05]  /*1ac10*/  IADD3 R21, P1, R21, R3, RZ ;  /* 0x0000000315157210 */ /* 0x004fca0007f3e0ff */
[----:B------:R0:W-:Y:S04]  /*1ac20*/  STL [R1+0xdc8], R21 ;  /* 0x000dc81501007387 */ /* 0x0001e80000100800 */
[----:B0-----:R-:W2:Y:S04]  /*1ac30*/  LDL.LU R21, [R1+0x1118] ;  /* 0x0011180001157983 */ /* 0x001ea80000300800 */
[----:B------:R-:W4:Y:S02]  /*1ac40*/  LDL.LU R3, [R1+0xdec] ;  /* 0x000dec0001037983 */ /* 0x000f240000300800 */
[----:B----4-:R-:W-:-:S05]  /*1ac50*/  IMAD.X R3, R3, 0x1, R0, P6 ;  /* 0x0000000103037824 */ /* 0x010fca00030e0600 */
[----:B------:R0:W-:Y:S02]  /*1ac60*/  STL [R1+0xdec], R3 ;  /* 0x000dec0301007387 */ /* 0x0001e40000100800 */
[----:B0-----:R-:W0:Y:S02]  /*1ac70*/  LDC R3, c[0x0][0x238] ;  /* 0x00008e00ff037b82 */ /* 0x001e240000000800 */
[----:B0-----:R-:W-:-:S04]  /*1ac80*/  IMAD.SHL.U32 R3, R3, 0x20, RZ ;  /* 0x0000002003037824 */ /* 0x001fc800078e00ff */
[----:B------:R-:W-:-:S05]  /*1ac90*/  IMAD.SHL.U32 R3, R3, 0x2, RZ ;  /* 0x0000000203037824 */ /* 0x000fca00078e00ff */
[----:B--2---:R-:W-:-:S05]  /*1aca0*/  IADD3 R21, P6, R21, R3, RZ ;  /* 0x0000000315157210 */ /* 0x004fca0007fde0ff */
[----:B------:R0:W-:Y:S04]  /*1acb0*/  STL [R1+0xdc0], R21 ;  /* 0x000dc01501007387 */ /* 0x0001e80000100800 */
[----:B0-----:R-:W2:Y:S01]  /*1acc0*/  LDL.LU R21, [R1+0x1114] ;  /* 0x0011140001157983 */ /* 0x001ea20000300800 */
[--C-:B------:R-:W-:Y:S01]  /*1acd0*/  IMAD.X R20, R20, 0x1, R0.reuse, P4 ;  /* 0x0000000114147824 */ /* 0x100fe200020e0600 */
[-C--:B---3--:R-:W-:Y:S01]  /*1ace0*/  IADD3 R12, P4, R12, R3.reuse, RZ ;  /* 0x000000030c0c7210 */ /* 0x088fe20007f9e0ff */
[--C-:B------:R-:W-:Y:S01]  /*1acf0*/  IMAD.X R17, R17, 0x1, R0.reuse, P3 ;  /* 0x0000000111117824 */ /* 0x100fe200018e0600 */
[-C--:B------:R-:W-:Y:S01]  /*1ad00*/  IADD3 R11, P3, R11, R3.reuse, RZ ;  /* 0x000000030b0b7210 */ /* 0x080fe20007f7e0ff */
        /* <DEDUP_REMOVED lines=15> */
[----:B------:R-:W-:Y:S01]  /*1ae00*/  IADD3 R23, P6, R23, R3, RZ ;  /* 0x0000000317177210 */ /* 0x000fe20007fde0ff */
[----:B------:R-:W-:-:S02]  /*1ae10*/  IMAD.X R2, R2, 0x1, R0, P4 ;  /* 0x0000000102027824 */ /* 0x000fc400020e0600 */
[----:B--2---:R-:W-:Y:S01]  /*1ae20*/  IMAD.X R21, R21, 0x1, R0, P5 ;  /* 0x0000000115157824 */ /* 0x004fe200028e0600 */
[----:B------:R-:W-:-:S04]  /*1ae30*/  IADD3 R4, P5, R4, R3, RZ ;  /* 0x0000000304047210 */ /* 0x000fc80007fbe0ff */
        /* <DEDUP_REMOVED lines=8> */
[----:B------:R-:W-:-:S03]  /*1aec0*/  IMAD.X R25, R25, 0x1, R0, P5 ;  /* 0x0000000119197824 */ /* 0x000fc600028e0600 */
[----:B------:R-:W-:Y:S01]  /*1aed0*/  STL [R1+0xdc4], R13 ;  /* 0x000dc40d01007387 */ /* 0x000fe20000100800 */
[----:B------:R-:W-:-:S03]  /*1aee0*/  IADD3 R26, P5, R26, R3, RZ ;  /* 0x000000031a1a7210 */ /* 0x000fc60007fbe0ff */
        /* <DEDUP_REMOVED lines=17> */
[----:B------:R0:W-:Y:S04]  /*1b000*/  STL [R1+0x1110], R0 ;  /* 0x0011100001007387 */ /* 0x0001e80000100800 */
[----:B------:R-:W-:Y:S04]  /*1b010*/  STL [R1+0xd84], R28 ;  /* 0x000d841c01007387 */ /* 0x000fe80000100800 */
[----:B0-----:R-:W2:Y:S04]  /*1b020*/  LDL.LU R0, [R1+0xd50] ;  /* 0x000d500001007983 */ /* 0x001ea80000300800 */
[----:B------:R-:W-:Y:S04]  /*1b030*/  STL [R1+0xd58], R29 ;  /* 0x000d581d01007387 */ /* 0x000fe80000100800 */
[----:B------:R-:W3:Y:S04]  /*1b040*/  LDL.LU R21, [R1+0xd40] ;  /* 0x000d400001157983 */ /* 0x000ee80000300800 */
[----:B------:R-:W-:Y:S04]  /*1b050*/  STL [R1+0xd7c], R2 ;  /* 0x000d7c0201007387 */ /* 0x000fe80000100800 */
[----:B---3--:R0:W-:Y:S04]  /*1b060*/  STL [R1+0x110c], R21 ;  /* 0x00110c1501007387 */ /* 0x0081e80000100800 */
[----:B0-----:R-:W3:Y:S04]  /*1b070*/  LDL.LU R21, [R1+0xd48] ;  /* 0x000d480001157983 */ /* 0x001ee80000300800 */
        /* <DEDUP_REMOVED lines=22> */
[----:B--2---:R-:W-:-:S03]  /*1b1e0*/  IADD3 R0, P4, R0, R3, RZ ;  /* 0x0000000300007210 */ /* 0x004fc60007f9e0ff */
[----:B------:R-:W2:Y:S04]  /*1b1f0*/  LDL.LU R23, [R1+0xd0c] ;  /* 0x000d0c0001177983 */ /* 0x000ea80000300800 */
[----:B------:R-:W2:Y:S04]  /*1b200*/  LDL.LU R28, [R1+0xce0] ;  /* 0x000ce000011c7983 */ /* 0x000ea80000300800 */
[----:B------:R-:W2:Y:S04]  /*1b210*/  LDL.LU R29, [R1+0xd04] ;  /* 0x000d0400011d7983 */ /* 0x000ea80000300800 */
[----:B------:R-:W2:Y:S04]  /*1b220*/  LDL.LU R2, [R1+0xcd8] ;  /* 0x000cd80001027983 */ /* 0x000ea80000300800 */
[----:B------:R0:W-:Y:S04]  /*1b230*/  STL [R1+0xd50], R0 ;  /* 0x000d500001007387 */ /* 0x0001e80000100800 */
[----:B0-----:R-:W3:Y:S04]  /*1b240*/  LDL.LU R0, [R1+0x1110] ;  /* 0x0011100001007983 */ /* 0x001ee80000300800 */
[----:B------:R-:W3:Y:S02]  /*1b250*/  LDL.LU R3, [R1+0xd74] ;  /* 0x000d740001037983 */ /* 0x000ee40000300800 */
[----:B---3--:R-:W-:-:S05]  /*1b260*/  IMAD.X R3, R3, 0x1, R0, P3 ;  /* 0x0000000103037824 */ /* 0x008fca00018e0600 */
[----:B------:R0:W-:Y:S02]  /*1b270*/  STL [R1+0xd74], R3 ;  /* 0x000d740301007387 */ /* 0x0001e40000100800 */
[----:B0-----:R-:W0:Y:S02]  /*1b280*/  LDC R3, c[0x0][0x238] ;  /* 0x00008e00ff037b82 */ /* 0x001e240000000800 */
[----:B0-----:R-:W-:-:S04]  /*1b290*/  IMAD.SHL.U32 R3, R3, 0x20, RZ ;  /* 0x0000002003037824 */ /* 0x001fc800078e00ff */
[----:B------:R-:W-:-:S05]  /*1b2a0*/  IMAD.SHL.U32 R3, R3, 0x2, RZ ;  /* 0x0000000203037824 */ /* 0x000fca00078e00ff */
[----:B------:R-:W-:-:S05]  /*1b2b0*/  IADD3 R21, P3, R21, R3, RZ ;  /* 0x0000000315157210 */ /* 0x000fca0007f7e0ff */
[----:B------:R0:W-:Y:S04]  /*1b2c0*/  STL [R1+0xd48], R21 ;  /* 0x000d481501007387 */ /* 0x0001e80000100800 */
[----:B0-----:R-:W3:Y:S04]  /*1b2d0*/  LDL.LU R21, [R1+0x110c] ;  /* 0x00110c0001157983 */ /* 0x001ee80000300800 */
[----:B------:R-:W2:Y:S01]  /*1b2e0*/  LDL.LU R3, [R1+0xd6c] ;  /* 0x000d6c0001037983 */ /* 0x000ea20000300800 */
[--C-:B----4-:R-:W-:Y:S02]  /*1b2f0*/  IMAD.X R4, R4, 0x1, R0.reuse, P1 ;  /* 0x0000000104047824 */ /* 0x110fe400008e0600 */
[----:B------:R-:W-:-:S02]  /*1b300*/  IMAD.X R12, R12, 0x1, R0, P6 ;  /* 0x000000010c0c7824 */ /* 0x000fc400030e0600 */
[--C-:B------:R-:W-:Y:S02]  /*1b310*/  IMAD.X R11, R11, 0x1, R0.reuse, P5 ;  /* 0x000000010b0b7824 */ /* 0x100fe400028e0600 */
[--C-:B------:R-:W-:Y:S02]  /*1b320*/  IMAD.X R10, R10, 0x1, R0.reuse, P4 ;  /* 0x000000010a0a7824 */ /* 0x100fe400020e0600 */
[--C-:B------:R-:W-:Y:S02]  /*1b330*/  IMAD.X R9, R9, 0x1, R0.reuse, P3 ;  /* 0x0000000109097824 */ /* 0x100fe400018e0600 */
[----:B--2---:R-:W-:-:S05]  /*1b340*/  IMAD.X R3, R3, 0x1, R0, P2 ;  /* 0x0000000103037824 */ /* 0x004fca00010e0600 */
[----:B------:R0:W-:Y:S02]  /*1b350*/  STL [R1+0xd6c], R3 ;  /* 0x000d6c0301007387 */ /* 0x0001e40000100800 */
[----:B0-----:R-:W0:Y:S02]  /*1b360*/  LDC R3, c[0x0][0x238] ;  /* 0x00008e00ff037b82 */ /* 0x001e240000000800 */
[----:B0-----:R-:W-:-:S04]  /*1b370*/  IMAD.SHL.U32 R3, R3, 0x20, RZ ;  /* 0x0000002003037824 */ /* 0x001fc800078e00ff */
[----:B------:R-:W-:-:S05]  /*1b380*/  IMAD.SHL.U32 R3, R3, 0x2, RZ ;  /* 0x0000000203037824 */ /* 0x000fca00078e00ff */
[-C--:B---3--:R-:W-:Y:S02]  /*1b390*/  IADD3 R21, P2, R21, R3.reuse, RZ ;  /* 0x0000000315157210 */ /* 0x088fe40007f5e0ff */
        /* <DEDUP_REMOVED lines=1349> */
[--C-:B------:R-:W-:Y:S01]  /*207f0*/  IMAD.X R14, R14, 0x1, R0.reuse, P6 ;  /* 0x000000010e0e7824 */ /* 0x100fe200030e0600 */
[----:B------:R-:W-:Y:S01]  /*20800*/  IADD3 R15, P6, R15, UR7, RZ ;  /* 0x000000070f0f7c10 */ /* 0x000fe2000ffde0ff */
[--C-:B------:R-:W-:Y:S01]  /*20810*/  IMAD.X R22, R22, 0x1, R0.reuse, P5 ;  /* 0x0000000116167824 */ /* 0x100fe200028e0600 */
[----:B------:R-:W-:Y:S01]  /*20820*/  IADD3 R23, P5, R23, UR7, RZ ;  /* 0x0000000717177c10 */ /* 0x000fe2000ffbe0ff */
        /* <DEDUP_REMOVED lines=28> */
[----:B------:R-:W-:-:S03]  /*209f0*/  IADD3 R29, P4, R29, UR7, RZ ;  /* 0x000000071d1d7c10 */ /* 0x000fc6000ff9e0ff */
        /* <DEDUP_REMOVED lines=9> */
[----:B0-----:R-:W3:Y:S01]  /*20a90*/  LDL.LU R18, [R1+0xff0] ;  /* 0x000ff00001127983 */ /* 0x001ee20000300800 */
[----:B--2---:R-:W-:-:S03]  /*20aa0*/  IADD3 R0, P3, R0, UR7, RZ ;  /* 0x0000000700007c10 */ /* 0x004fc6000ff7e0ff */
        /* <DEDUP_REMOVED lines=29> */
[----:B------:R0:W-:Y:S04]  /*20c80*/  STL [R1+0xfe8], R0 ;  /* 0x000fe80001007387 */ /* 0x0001e80000100800 */
[----:B0-----:R-:W2:Y:S02]  /*20c90*/  LDL.LU R0, [R1+0x10a0] ;  /* 0x0010a00001007983 */ /* 0x001ea40000300800 */
[----:B--2---:R-:W-:-:S05]  /*20ca0*/  IMAD.X R18, R18, 0x1, R0, P2 ;  /* 0x0000000112127824 */ /* 0x004fca00010e0600 */
[----:B------:R0:W-:Y:S04]  /*20cb0*/  STL [R1+0xfa0], R18 ;  /* 0x000fa01201007387 */ /* 0x0001e80000100800 */
[----:B0-----:R-:W2:Y:S02]  /*20cc0*/  LDL.LU R18, [R1+0x109c] ;  /* 0x00109c0001127983 */ /* 0x001ea40000300800 */
[----:B--2---:R-:W-:-:S05]  /*20cd0*/  IADD3 R18, P2, R18, UR7, RZ ;  /* 0x0000000712127c10 */ /* 0x004fca000ff5e0ff */
[----:B------:R0:W-:Y:S04]  /*20ce0*/  STL [R1+0xff0], R18 ;  /* 0x000ff01201007387 */ /* 0x0001e80000100800 */
[----:B0-----:R-:W2:Y:S01]  /*20cf0*/  LDL.LU R18, [R1+0x1098] ;  /* 0x0010980001127983 */ /* 0x001ea20000300800 */
[----:B----4-:R-:W-:Y:S02]  /*20d00*/  IADD3.X R6, R6, UR6, RZ, P6, !PT ;  /* 0x0000000606067c10 */ /* 0x010fe4000b7fe4ff */
[----:B---3--:R-:W-:Y:S02]  /*20d10*/  IADD3 R5, P6, R5, UR7, RZ ;  /* 0x0000000705057c10 */ /* 0x008fe4000ffde0ff */
[----:B------:R-:W-:Y:S02]  /*20d20*/  IADD3.X R8, R8, UR6, RZ, P5, !PT ;  /* 0x0000000608087c10 */ /* 0x000fe4000affe4ff */
[----:B------:R-:W-:-:S02]  /*20d30*/  IADD3 R7, P5, R7, UR7, RZ ;  /* 0x0000000707077c10 */ /* 0x000fc4000ffbe0ff */
[----:B------:R-:W-:Y:S02]  /*20d40*/  IADD3.X R28, R28, UR6, RZ, P4, !PT ;  /* 0x000000061c1c7c10 */ /* 0x000fe4000a7fe4ff */
[----:B------:R-:W-:Y:S01]  /*20d50*/  IADD3 R29, P4, R29, UR7, RZ ;  /* 0x000000071d1d7c10 */ /* 0x000fe2000ff9e0ff */
[----:B--2---:R-:W-:Y:S01]  /*20d60*/  IMAD.X R18, R18, 0x1, R0, P1 ;  /* 0x0000000112127824 */ /* 0x004fe200008e0600 */
[----:B------:R-:W-:-:S04]  /*20d70*/  IADD3 R24, P1, R24, UR7, RZ ;  /* 0x0000000718187c10 */ /* 0x000fc8000ff3e0ff */
[----:B------:R0:W-:Y:S04]  /*20d80*/  STL [R1+0xf88], R18 ;  /* 0x000f881201007387 */ /* 0x0001e80000100800 */
[----:B0-----:R0:W5:Y:S04]  /*20d90*/  LDL.LU R18, [R1+0x1094] ;  /* 0x0010940001127983 */ /* 0x0011680000300800 */
[----:B------:R1:W-:Y:S04]  /*20da0*/  STL [R1+0xff8], R24 ;  /* 0x000ff81801007387 */ /* 0x0003e80000100800 */
[----:B-1----:R0:W5:Y:S04]  /*20db0*/  LDL.LU R24, [R1+0x1090] ;  /* 0x0010900001187983 */ /* 0x0021680000300800 */
[----:B------:R1:W-:Y:S04]  /*20dc0*/  STL [R1+0xf84], R6 ;  /* 0x000f840601007387 */ /* 0x0003e80000100800 */
[----:B-1----:R-:W2:Y:S04]  /*20dd0*/  LDL.LU R6, [R1+0x108c] ;  /* 0x00108c0001067983 */ /* 0x002ea80000300800 */
[----:B------:R1:W-:Y:S04]  /*20de0*/  STL [R1+0x1000], R5 ;  /* 0x0010000501007387 */ /* 0x0003e80000100800 */
[----:B-1----:R-:W3:Y:S04]  /*20df0*/  LDL.LU R5, [R1+0x1088] ;  /* 0x0010880001057983 */ /* 0x002ee80000300800 */
[----:B------:R1:W-:Y:S04]  /*20e00*/  STL [R1+0xfb4], R8 ;  /* 0x000fb40801007387 */ /* 0x0003e80000100800 */
[----:B-1----:R-:W4:Y:S04]  /*20e10*/  LDL.LU R8, [R1+0x1084] ;  /* 0x0010840001087983 */ /* 0x002f280000300800 */
[----:B------:R1:W-:Y:S04]  /*20e20*/  STL [R1+0x1008], R7 ;  /* 0x0010080701007387 */ /* 0x0003e80000100800 */
[----:B-1----:R-:W4:Y:S01]  /*20e30*/  LDL.LU R7, [R1+0x1080] ;  /* 0x0010800001077983 */ /* 0x002f220000300800 */
[----:B------:R-:W-:-:S03]  /*20e40*/  IADD3.X R3, R3, UR6, RZ, P3, !PT ;  /* 0x0000000603037c10 */ /* 0x000fc60009ffe4ff */
[----:B------:R1:W-:Y:S01]  /*20e50*/  STL [R1+0xfb8], R28 ;  /* 0x000fb81c01007387 */ /* 0x0003e20000100800 */
[----:B------:R-:W-:Y:S02]  /*20e60*/  IADD3 R2, P3, R2, UR7, RZ ;  /* 0x0000000702027c10 */ /* 0x000fe4000ff7e0ff */
[----:B------:R-:W-:Y:S02]  /*20e70*/  IADD3.X R21, R21, UR6, RZ, P2, !PT ;  /* 0x0000000615157c10 */ /* 0x000fe400097fe4ff */
[----:B------:R-:W-:Y:S02]  /*20e80*/  IADD3 R4, P2, R4, UR7, RZ ;  /* 0x0000000704047c10 */ /* 0x000fe4000ff5e0ff */
[----:B------:R-:W-:Y:S02]  /*20e90*/  IADD3.X R20, R20, UR6, RZ, P1, !PT ;  /* 0x0000000614147c10 */ /* 0x000fe40008ffe4ff */
[----:B------:R-:W-:Y:S02]  /*20ea0*/  IADD3 R12, P1, R12, UR7, RZ ;  /* 0x000000070c0c7c10 */ /* 0x000fe4000ff3e0ff */
[----:B------:R-:W-:Y:S01]  /*20eb0*/  IADD3.X R17, R17, UR6, RZ, P6, !PT ;  /* 0x0000000611117c10 */ /* 0x000fe2000b7fe4ff */
[----:B-1----:R0:W5:Y:S04]  /*20ec0*/  LDL.LU R28, [R1+0x107c] ;  /* 0x00107c00011c7983 */ /* 0x0021680000300800 */
[----:B------:R1:W-:Y:S01]  /*20ed0*/  STL [R1+0x1010], R29 ;  /* 0x0010101d01007387 */ /* 0x0003e20000100800 */
[----:B------:R-:W-:-:S02]  /*20ee0*/  IADD3 R11, P6, R11, UR7, RZ ;  /* 0x000000070b0b7c10 */ /* 0x000fc4000ffde0ff */
[----:B------:R-:W-:Y:S02]  /*20ef0*/  IADD3.X R16, R16, UR6, RZ, P5, !PT ;  /* 0x0000000610107c10 */ /* 0x000fe4000affe4ff */
[----:B------:R-:W-:Y:S02]  /*20f00*/  IADD3 R10, P5, R10, UR7, RZ ;  /* 0x000000070a0a7c10 */ /* 0x000fe4000ffbe0ff */
[----:B------:R-:W-:Y:S01]  /*20f10*/  IADD3.X R13, R13, UR6, RZ, P4, !PT ;  /* 0x000000060d0d7c10 */ /* 0x000fe2000a7fe4ff */
[----:B-1----:R0:W5:Y:S04]  /*20f20*/  LDL.LU R29, [R1+0x1078] ;  /* 0x00107800011d7983 */ /* 0x0021680000300800 */
[----:B------:R-:W-:Y:S04]  /*20f30*/  STL [R1+0xfbc], R3 ;  /* 0x000fbc0301007387 */ /* 0x000fe80000100800 */
[----:B------:R1:W-:Y:S04]  /*20f40*/  STL [R1+0x102c], R2 ;  /* 0x00102c0201007387 */ /* 0x0003e80000100800 */
[----:B------:R-:W-:Y:S04]  /*20f50*/  STL [R1+0xfc0], R21 ;  /* 0x000fc01501007387 */ /* 0x000fe80000100800 */
[----:B------:R-:W-:Y:S04]  /*20f60*/  STL [R1+0x1028], R4 ;  /* 0x0010280401007387 */ /* 0x000fe80000100800 */
[----:B------:R-:W-:Y:S04]  /*20f70*/  STL [R1+0xfc4], R20 ;  /* 0x000fc41401007387 */ /* 0x000fe80000100800 */
[----:B------:R-:W-:Y:S04]  /*20f80*/  STL [R1+0x1024], R12 ;  /* 0x0010240c01007387 */ /* 0x000fe80000100800 */
[----:B------:R-:W-:Y:S01]  /*20f90*/  STL [R1+0xfcc], R17 ;  /* 0x000fcc1101007387 */ /* 0x000fe20000100800 */
[----:B------:R-:W-:-:S03]  /*20fa0*/  IADD3 R9, P4, R9, UR7, RZ ;  /* 0x0000000709097c10 */ /* 0x000fc6000ff9e0ff */
[----:B------:R3:W-:Y:S01]  /*20fb0*/  STL [R1+0x1020], R11 ;  /* 0x0010200b01007387 */ /* 0x0007e20000100800 */
[----:B-1----:R-:W1:Y:S01]  /*20fc0*/  S2R R2, SR_TID.X ;  /* 0x0000000000027919 */ /* 0x002e620000002100 */
[----:B------:R-:W-:Y:S02]  /*20fd0*/  IADD3.X R25, R25, UR6, RZ, P3, !PT ;  /* 0x0000000619197c10 */ /* 0x000fe40009ffe4ff */
[----:B------:R-:W-:Y:S01]  /*20fe0*/  STL [R1+0xfd0], R16 ;  /* 0x000fd01001007387 */ /* 0x000fe20000100800 */
[----:B------:R-:W-:-:S03]  /*20ff0*/  IADD3 R26, P3, R26, UR7, RZ ;  /* 0x000000071a1a7c10 */ /* 0x000fc6000ff7e0ff */
[----:B------:R0:W-:Y:S01]  /*21000*/  STL [R1+0x101c], R10 ;  /* 0x00101c0a01007387 */ /* 0x0001e20000100800 */
[----:B------:R-:W-:-:S03]  /*21010*/  IADD3.X R27, R27, UR6, RZ, P2, !PT ;  /* 0x000000061b1b7c10 */ /* 0x000fc600097fe4ff */
[----:B------:R0:W-:Y:S01]  /*21020*/  STL [R1+0xfd4], R13 ;  /* 0x000fd40d01007387 */ /* 0x0001e20000100800 */
[----:B------:R-:W-:-:S03]  /*21030*/  IADD3.X R19, R19, UR6, RZ, P1, !PT ;  /* 0x0000000613137c10 */ /* 0x000fc60008ffe4ff */
[----:B------:R0:W-:Y:S01]  /*21040*/  STL [R1+0x1018], R9 ;  /* 0x0010180901007387 */ /* 0x0001e20000100800 */
[----:B------:R-:W-:-:S03]  /*21050*/  IADD3.X R14, R14, UR6, RZ, P6, !PT ;  /* 0x000000060e0e7c10 */ /* 0x000fc6000b7fe4ff */
[----:B------:R0:W-:Y:S01]  /*21060*/  STL [R1+0xfdc], R25 ;  /* 0x000fdc1901007387 */ /* 0x0001e20000100800 */
[----:B------:R-:W-:Y:S01]  /*21070*/  IADD3.X R15, R15, UR6, RZ, P5, !PT ;  /* 0x000000060f0f7c10 */ /* 0x000fe2000affe4ff */
[----:B------:R-:W0:Y:S02]  /*21080*/  LDC R3, c[0x0][0x238] ;  /* 0x00008e00ff037b82 */ /* 0x000e240000000800 */
[----:B------:R0:W-:Y:S01]  /*21090*/  STL [R1+0x1014], R26 ;  /* 0x0010141a01007387 */ /* 0x0001e20000100800 */
[----:B------:R-:W-:-:S03]  /*210a0*/  IADD3.X R22, R22, UR6, RZ, P4, !PT ;  /* 0x0000000616167c10 */ /* 0x000fc6000a7fe4ff */
[----:B------:R0:W-:Y:S04]  /*210b0*/  STL [R1+0xfe4], R27 ;  /* 0x000fe41b01007387 */ /* 0x0001e80000100800 */
[----:B------:R0:W-:Y:S01]  /*210c0*/  STL [R1+0xfec], R19 ;  /* 0x000fec1301007387 */ /* 0x0001e20000100800 */
[----:B------:R-:W-:-:S03]  /*210d0*/  IADD3.X R23, R23, UR6, RZ, P3, !PT ;  /* 0x0000000617177c10 */ /* 0x000fc60009ffe4ff */
[----:B------:R0:W-:Y:S04]  /*210e0*/  STL [R1+0xff4], R14 ;  /* 0x000ff40e01007387 */ /* 0x0001e80000100800 */
[----:B------:R0:W-:Y:S04]  /*210f0*/  STL [R1+0xffc], R15 ;  /* 0x000ffc0f01007387 */ /* 0x0001e80000100800 */
[----:B------:R0:W-:Y:S01]  /*21100*/  STL [R1+0x1004], R22 ;  /* 0x0010041601007387 */ /* 0x0001e20000100800 */
[----:B-1----:R-:W-:Y:S01]  /*21110*/  LOP3.LUT R2, R2, 0x3f, RZ, 0xc0, !PT ;  /* 0x0000003f02027812 */ /* 0x002fe200078ec0ff */
[----:B0-----:R-:W-:-:S04]  /*21120*/  IMAD.SHL.U32 R3, R3, 0x20, RZ ;  /* 0x0000002003037824 */ /* 0x001fc800078e00ff */
[----:B------:R-:W-:Y:S02]  /*21130*/  IMAD.SHL.U32 R2, R2, 0x2, RZ ;  /* 0x0000000202027824 */ /* 0x000fe400078e00ff */
[----:B------:R-:W-:Y:S02]  /*21140*/  IMAD.SHL.U32 R3, R3, 0x2, RZ ;  /* 0x0000000203037824 */ /* 0x000fe400078e00ff */
[----:B---3--:R-:W-:Y:S02]  /*21150*/  IMAD.MOV.U32 R11, RZ, RZ, R5 ;  /* 0x000000ffff0b7224 */ /* 0x008fe400078e0005 */
[----:B--2---:R-:W-:Y:S02]  /*21160*/  IMAD.MOV.U32 R5, RZ, RZ, R6 ;  /* 0x000000ffff057224 */ /* 0x004fe400078e0006 */
[----:B----4-:R-:W-:-:S05]  /*21170*/  IMAD.MOV.U32 R4, RZ, RZ, R8 ;  /* 0x000000ffff047224 */ /* 0x010fca00078e0008 */
[----:B------:R0:W-:Y:S04]  /*21180*/  STL.64 [R1+0x490], R4 ;  /* 0x0004900401007387 */ /* 0x0001e80000100a00 */
[----:B------:R0:W-:Y:S01]  /*21190*/  STL [R1+0x100c], R23 ;  /* 0x00100c1701007387 */ /* 0x0001e20000100800 */
[----:B------:R-:W-:-:S05]  /*211a0*/  IMAD.MOV.U32 R10, RZ, RZ, R7 ;  /* 0x000000ffff0a7224 */ /* 0x000fca00078e0007 */
[----:B------:R0:W-:Y:S01]  /*211b0*/  STL.64 [R1+0x488], R10 ;  /* 0x0004880a01007387 */ /* 0x0001e20000100a00 */
[----:B------:R-:W-:Y:S05]  /*211c0*/  @P0 BRA `(.L_x_1) ;  /* 0xfffffe5c00700947 */ /* 0x000fea000383ffff */
[----:B------:R-:W2:Y:S04]  /*211d0*/  LDL.LU R27, [R1+0xdc] ;  /* 0x0000dc00011b7983 */ /* 0x000ea80000300800 */
[----:B------:R-:W3:Y:S04]  /*211e0*/  LDL.LU R19, [R1+0xd4] ;  /* 0x0000d40001137983 */ /* 0x000ee80000300800 */
[----:B------:R-:W4:Y:S04]  /*211f0*/  LDL.LU R14, [R1+0x3ac] ;  /* 0x0003ac00010e7983 */ /* 0x000f280000300800 */
[----:B------:R-:W4:Y:S04]  /*21200*/  LDL.LU R15, [R1+0x43c] ;  /* 0x00043c00010f7983 */ /* 0x000f280000300800 */
[----:B------:R-:W4:Y:S04]  /*21210*/  LDL.LU R22, [R1+0x3a4] ;  /* 0x0003a40001167983 */ /* 0x000f280000300800 */
[----:B0-----:R-:W4:Y:S04]  /*21220*/  LDL.LU R23, [R1+0x434] ;  /* 0x0004340001177983 */ /* 0x001f280000300800 */
[----:B-----5:R0:W-:Y:S01]  /*21230*/  STL [R1+0x1078], R29 ;  /* 0x0010781d01007387 */ /* 0x0201e20000100800 */
[----:B--2---:R-:W-:-:S02]  /*21240*/  F2FP.F16.F32.PACK_AB R0, R24, R27 ;  /* 0x0000001b1800723e */ /* 0x004fc400000000ff */
[----:B---3--:R-:W-:-:S03]  /*21250*/  F2FP.F16.F32.PACK_AB R3, R18, R19 ;  /* 0x000000131203723e */ /* 0x008fc600000000ff */
[----:B------:R1:W-:Y:S04]  /*21260*/  STL [R1+0x4dc], R0 ;  /* 0x0004dc0001007387 */ /* 0x0003e80000100800 */
[----:B------:R-:W-:Y:S01]  /*21270*/  STL [R1+0x4d8], R3 ;  /* 0x0004d80301007387 */ /* 0x000fe20000100800 */
[----:B----4-:R-:W-:-:S03]  /*21280*/  F2FP.F16.F32.PACK_AB R2, R14, R15 ;  /* 0x0000000f0e02723e */ /* 0x010fc600000000ff */
[----:B0-----:R-:W2:Y:S04]  /*21290*/  LDL.LU R29, [R1+0x150] ;  /* 0x00015000011d7983 */ /* 0x001ea80000300800 */
[----:B------:R-:W-:Y:S01]  /*212a0*/  STL [R1+0x4d4], R2 ;  /* 0x0004d40201007387 */ /* 0x000fe20000100800 */
[----:B-1----:R-:W-:-:S03]  /*212b0*/  F2FP.F16.F32.PACK_AB R0, R22, R23 ;  /* 0x000000171600723e */ /* 0x002fc600000000ff */
[----:B--2---:R0:W-:Y:S04]  /*212c0*/  STL [R1+0x11fc], R29 ;  /* 0x0011fc1d01007387 */ /* 0x0041e80000100800 */
[----:B------:R-:W-:Y:S04]  /*212d0*/  STL [R1+0x4d0], R0 ;  /* 0x0004d00001007387 */ /* 0x000fe80000100800 */
[----:B0-----:R-:W2:Y:S04]  /*212e0*/  LDL.LU R29, [R1+0x158] ;  /* 0x00015800011d7983 */ /* 0x001ea80000300800 */
[----:B--2---:R0:W-:Y:S04]  /*212f0*/  STL [R1+0x1204], R29 ;  /* 0x0012041d01007387 */ /* 0x0041e80000100800 */
        /* <DEDUP_REMOVED lines=31> */
[----:B------:R-:W3:Y:S04]  /*214f0*/  LDL.LU R28, [R1+0x3b8] ;  /* 0x0003b800011c7983 */ /* 0x000ee80000300800 */
[----:B---3--:R0:W-:Y:S04]  /*21500*/  STL [R1+0x11f8], R28 ;  /* 0x0011f81c01007387 */ /* 0x0081e80000100800 */
[----:B0-----:R-:W3:Y:S04]  /*21510*/  LDL.LU R28, [R1+0x110] ;  /* 0x00011000011c7983 */ /* 0x001ee80000300800 */
        /* <DEDUP_REMOVED lines=33> */
[----:B0-----:R-:W2:Y:S04]  /*21730*/  LDL.LU R28, [R1+0x11c] ;  /* 0x00011c00011c7983 */ /* 0x001ea80000300800 */
[----:B------:R-:W3:Y:S04]  /*21740*/  LDL.LU R2, [R1+0x238] ;  /* 0x0002380001027983 */ /* 0x000ee80000300800 */
[----:B------:R-:W4:Y:S04]  /*21750*/  LDL.LU R0, [R1+0x3b0] ;  /* 0x0003b00001007983 */ /* 0x000f280000300800 */
        /* <DEDUP_REMOVED lines=25> */
[----:B--2---:R-:W-:-:S03]  /*218f0*/  F2FP.F16.F32.PACK_AB R29, R28, R29 ;  /* 0x0000001d1c1d723e */ /* 0x004fc600000000ff */
[----:B------:R-:W2:Y:S04]  /*21900*/  LDL.LU R28, [R1+0x1280] ;  /* 0x00128000011c7983 */ /* 0x000ea80000300800 */
[----:B------:R0:W-:Y:S04]  /*21910*/  STL [R1+0x48c], R29 ;  /* 0x00048c1d01007387 */ /* 0x0001e80000100800 */
[----:B0-----:R-:W2:Y:S02]  /*21920*/  LDL.LU R29, [R1+0x127c] ;  /* 0x00127c00011d7983 */ /* 0x001ea40000300800 */
[----:B--2---:R-:W-:-:S02]  /*21930*/  F2FP.F16.F32.PACK_AB R29, R28, R29 ;  /* 0x0000001d1c1d723e */ /* 0x004fc400000000ff */
        /* <DEDUP_REMOVED lines=64> */
[----:B------:R-:W2:Y:S01]  /*21d40*/  LDL.LU R28, [R1+0x11f8] ;  /* 0x0011f800011c7983 */ /* 0x000ea20000300800 */
[----:B----4-:R-:W-:Y:S02]  /*21d50*/  F2FP.F16.F32.PACK_AB R0, R0, R3 ;  /* 0x000000030000723e */ /* 0x010fe400000000ff */
[----:B---3--:R-:W-:Y:S01]  /*21d60*/  F2FP.F16.F32.PACK_AB R3, R8, R6 ;  /* 0x000000060803723e */ /* 0x008fe200000000ff */
[----:B------:R-:W-:Y:S01]  /*21d70*/  STL [R1+0x3a8], R29 ;  /* 0x0003a81d01007387 */ /* 0x000fe20000100800 */
[----:B--2---:R-:W-:-:S05]  /*21d80*/  F2FP.F16.F32.PACK_AB R2, R28, R2 ;  /* 0x000000021c02723e */ /* 0x004fca00000000ff */
[----:B------:R0:W-:Y:S04]  /*21d90*/  STL [R1+0x3a4], R2 ;  /* 0x0003a40201007387 */ /* 0x0001e80000100800 */
[----:B------:R1:W-:Y:S04]  /*21da0*/  STL [R1+0x3a0], R0 ;  /* 0x0003a00001007387 */ /* 0x0003e80000100800 */
[----:B------:R2:W-:Y:S01]  /*21db0*/  STL [R1+0x28c], R3 ;  /* 0x00028c0301007387 */ /* 0x0005e20000100800 */
[----:B0-----:R-:W-:Y:S02]  /*21dc0*/  F2FP.F16.F32.PACK_AB R2, R7, R5 ;  /* 0x000000050702723e */ /* 0x001fe400000000ff */
[----:B-1----:R-:W-:-:S03]  /*21dd0*/  F2FP.F16.F32.PACK_AB R0, R21, R4 ;  /* 0x000000041500723e */ /* 0x002fc600000000ff */
[----:B------:R0:W-:Y:S01]  /*21de0*/  STL [R1+0x288], R2 ;  /* 0x0002880201007387 */ /* 0x0001e20000100800 */
[----:B--2---:R-:W-:-:S03]  /*21df0*/  F2FP.F16.F32.PACK_AB R3, R20, R12 ;  /* 0x0000000c1403723e */ /* 0x004fc600000000ff */
        /* <DEDUP_REMOVED lines=13> */
[----:B------:R-:W-:Y:S04]  /*21ed0*/  STL [R1+0x158], R3 ;  /* 0x0001580301007387 */ /* 0x000fe80000100800 */
[----:B------:R-:W2:Y:S01]  /*21ee0*/  LDL.LU R29, [R1+0xe0] ;  /* 0x0000e000011d7983 */ /* 0x000ea20000300800 */
[----:B0-----:R-:W-:Y:S02]  /*21ef0*/  F2FP.F16.F32.PACK_AB R2, R14, R15 ;  /* 0x0000000f0e02723e */ /* 0x001fe400000000ff */
[----:B-1----:R-:W-:-:S03]  /*21f00*/  F2FP.F16.F32.PACK_AB R0, R22, R23 ;  /* 0x000000171600723e */ /* 0x002fc600000000ff */
[----:B------:R-:W-:Y:S04]  /*21f10*/  STL [R1+0x154], R2 ;  /* 0x0001540201007387 */ /* 0x000fe80000100800 */
        /* <DEDUP_REMOVED lines=140> */
[----:B------:R-:W-:Y:S02]  /*227e0*/  F2FP.F16.F32.PACK_AB R7, R26, R27 ;  /* 0x0000001b1a07723e */ /* 0x000fe400000000ff */
[----:B------:R-:W-:Y:S02]  /*227f0*/  F2FP.F16.F32.PACK_AB R5, R19, R14 ;  /* 0x0000000e1305723e */ /* 0x000fe400000000ff */
[----:B--2---:R-:W-:Y:S02]  /*22800*/  F2FP.F16.F32.PACK_AB R28, R28, R2 ;  /* 0x000000021c1c723e */ /* 0x004fe400000000ff */
[----:B------:R-:W-:-:S03]  /*22810*/  F2FP.F16.F32.PACK_AB R2, R8, R6 ;  /* 0x000000060802723e */ /* 0x000fc600000000ff */
[----:B------:R-:W-:Y:S04]  /*22820*/  STL [R1+0x114], R28 ;  /* 0x0001141c01007387 */ /* 0x000fe80000100800 */
[----:B------:R0:W-:Y:S04]  /*22830*/  STL [R1+0x110], R3 ;  /* 0x0001100301007387 */ /* 0x0001e80000100800 */
[----:B------:R1:W-:Y:S04]  /*22840*/  STL [R1+0xec], R2 ;  /* 0x0000ec0201007387 */ /* 0x0003e80000100800 */
[----:B------:R2:W-:Y:S01]  /*22850*/  STL [R1+0xe8], R0 ;  /* 0x0000e80001007387 */ /* 0x0005e20000100800 */
[----:B0-----:R-:W-:-:S02]  /*22860*/  F2FP.F16.F32.PACK_AB R3, R21, R4 ;  /* 0x000000041503723e */ /* 0x001fc400000000ff */
[----:B-1----:R-:W-:-:S03]  /*22870*/  F2FP.F16.F32.PACK_AB R2, R20, R12 ;  /* 0x0000000c1402723e */ /* 0x002fc600000000ff */
[----:B------:R0:W-:Y:S01]  /*22880*/  STL [R1+0xe4], R3 ;  /* 0x0000e40301007387 */ /* 0x0001e20000100800 */
[----:B--2---:R-:W-:-:S03]  /*22890*/  F2FP.F16.F32.PACK_AB R0, R17, R11 ;  /* 0x0000000b1100723e */ /* 0x004fc600000000ff */
[----:B------:R1:W-:Y:S04]  /*228a0*/  STL [R1+0xe0], R2 ;  /* 0x0000e00201007387 */ /* 0x0003e80000100800 */
[----:B------:R2:W-:Y:S01]  /*228b0*/  STL [R1+0xdc], R0 ;  /* 0x0000dc0001007387 */ /* 0x0005e20000100800 */
[----:B0-----:R-:W-:Y:S02]  /*228c0*/  F2FP.F16.F32.PACK_AB R3, R16, R10 ;  /* 0x0000000a1003723e */ /* 0x001fe400000000ff */
[----:B-1----:R-:W-:-:S03]  /*228d0*/  F2FP.F16.F32.PACK_AB R2, R13, R9 ;  /* 0x000000090d02723e */ /* 0x002fc600000000ff */
[----:B------:R-:W-:Y:S01]  /*228e0*/  STL [R1+0xd8], R3 ;  /* 0x0000d80301007387 */ /* 0x000fe20000100800 */
[----:B--2---:R-:W-:-:S03]  /*228f0*/  F2FP.F16.F32.PACK_AB R0, R24, R25 ;  /* 0x000000191800723e */ /* 0x004fc600000000ff */
[----:B------:R-:W-:Y:S01]  /*22900*/  STL [R1+0xd4], R2 ;  /* 0x0000d40201007387 */ /* 0x000fe20000100800 */
[----:B------:R-:W-:-:S03]  /*22910*/  F2FP.F16.F32.PACK_AB R6, R18, R15 ;  /* 0x0000000f1206723e */ /* 0x000fc600000000ff */
[----:B------:R-:W-:Y:S04]  /*22920*/  STL [R1+0x107c], R7 ;  /* 0x00107c0701007387 */ /* 0x000fe80000100800 */
[----:B------:R-:W-:Y:S04]  /*22930*/  STL [R1+0xd0], R0 ;  /* 0x0000d00001007387 */ /* 0x000fe80000100800 */
[----:B------:R-:W2:Y:S04]  /*22940*/  LDL.LU R26, [R1+0xbc] ;  /* 0x0000bc00011a7983 */ /* 0x000ea80000300800 */
[----:B------:R-:W2:Y:S04]  /*22950*/  LDL.LU R15, [R1+0xfc] ;  /* 0x0000fc00010f7983 */ /* 0x000ea80000300800 */
[----:B------:R-:W-:Y:S04]  /*22960*/  STL [R1+0x1080], R6 ;  /* 0x0010800601007387 */ /* 0x000fe80000100800 */
[----:B------:R0:W-:Y:S01]  /*22970*/  STL [R1+0x1084], R5 ;  /* 0x0010840501007387 */ /* 0x0001e20000100800 */
[----:B------:R-:W-:-:S03]  /*22980*/  F2FP.F16.F32.PACK_AB R4, R22, R23 ;  /* 0x000000171604723e */ /* 0x000fc600000000ff */
        /* <DEDUP_REMOVED lines=10> */
[----:B0-----:R-:W2:Y:S04]  /*22a30*/  LDL.LU R5, [R1+0x378] ;  /* 0x0003780001057983 */ /* 0x001ea80000300800 */
[----:B--2---:R-:W-:Y:S04]  /*22a40*/  STL [R1+0x1164], R5 ;  /* 0x0011640501007387 */ /* 0x004fe80000100800 */
[----:B------:R-:W2:Y:S04]  /*22a50*/  LDL.LU R6, [R1+0x3e8] ;  /* 0x0003e80001067983 */ /* 0x000ea80000300800 */
        /* <DEDUP_REMOVED lines=11> */
[----:B------:R-:W2:Y:S01]  /*22b10*/  LDL.LU R3, [R1+0x2d0] ;  /* 0x0002d00001037983 */ /* 0x000ea20000300800 */
[----:B------:R-:W-:-:S03]  /*22b20*/  F2FP.F16.F32.PACK_AB R15, R26, R15 ;  /* 0x0000000f1a0f723e */ /* 0x000fc600000000ff */
[----:B--2---:R-:W-:Y:S04]  /*22b30*/  STL [R1+0x1180], R3 ;  /* 0x0011800301007387 */ /* 0x004fe80000100800 */
[----:B------:R0:W-:Y:S04]  /*22b40*/  STL [R1+0x1088], R4 ;  /* 0x0010880401007387 */ /* 0x0001e80000100800 */
[----:B0-----:R-:W2:Y:S04]  /*22b50*/  LDL.LU R4, [R1+0x200] ;  /* 0x0002000001047983 */ /* 0x001ea80000300800 */
[----:B--2---:R-:W-:Y:S04]  /*22b60*/  STL [R1+0x1184], R4 ;  /* 0x0011840401007387 */ /* 0x004fe80000100800 */
[----:B------:R0:W-:Y:S04]  /*22b70*/  STL [R1+0x108c], R15 ;  /* 0x00108c0f01007387 */ /* 0x0001e80000100800 */
[----:B0-----:R-:W2:Y:S01]  /*22b80*/  LDL.LU R15, [R1+0x1e0] ;  /* 0x0001e000010f7983 */ /* 0x001ea20000300800 */
[----:B---3--:R-:W-:-:S02]  /*22b90*/  F2FP.F16.F32.PACK_AB R14, R27, R14 ;  /* 0x0000000e1b0e723e */ /* 0x008fc400000000ff */
[----:B----4-:R-:W-:Y:S02]  /*22ba0*/  F2FP.F16.F32.PACK_AB R13, R16, R13 ;  /* 0x0000000d100d723e */ /* 0x010fe400000000ff */
[----:B------:R-:W-:Y:S02]  /*22bb0*/  F2FP.F16.F32.PACK_AB R12, R22, R23 ;  /* 0x00000017160c723e */ /* 0x000fe400000000ff */
[----:B------:R-:W-:Y:S01]  /*22bc0*/  F2FP.F16.F32.PACK_AB R19, R10, R19 ;  /* 0x000000130a13723e */ /* 0x000fe200000000ff */
[----:B--2---:R-:W-:Y:S04]  /*22bd0*/  STL [R1+0x1188], R15 ;  /* 0x0011880f01007387 */ /* 0x004fe80000100800 */
[----:B------:R-:W2:Y:S04]  /*22be0*/  LDL.LU R24, [R1+0x35c] ;  /* 0x00035c0001187983 */ /* 0x000ea80000300800 */
[----:B------:R-:W2:Y:S04]  /*22bf0*/  LDL.LU R25, [R1+0x1bc] ;  /* 0x0001bc0001197983 */ /* 0x000ea80000300800 */
[----:B------:R-:W3:Y:S04]  /*22c00*/  LDL.LU R26, [R1+0x354] ;  /* 0x00035400011a7983 */ /* 0x000ee80000300800 */
[----:B------:R-:W3:Y:S04]  /*22c10*/  LDL.LU R27, [R1+0x1b4] ;  /* 0x0001b400011b7983 */ /* 0x000ee80000300800 */
[----:B------:R0:W-:Y:S04]  /*22c20*/  STL [R1+0x1090], R14 ;  /* 0x0010900e01007387 */ /* 0x0001e80000100800 */
[----:B0-----:R-:W4:Y:S04]  /*22c30*/  LDL.LU R14, [R1+0x208] ;  /* 0x00020800010e7983 */ /* 0x001f280000300800 */
[----:B------:R0:W-:Y:S04]  /*22c40*/  STL [R1+0x1094], R13 ;  /* 0x0010940d01007387 */ /* 0x0001e80000100800 */
[----:B0-----:R-:W4:Y:S04]  /*22c50*/  LDL.LU R13, [R1+0x1e8] ;  /* 0x0001e800010d7983 */ /* 0x001f280000300800 */
[----:B------:R-:W4:Y:S04]  /*22c60*/  LDL.LU R15, [R1+0x26c] ;  /* 0x00026c00010f7983 */ /* 0x000f280000300800 */
[----:B------:R-:W4:Y:S04]  /*22c70*/  LDL.LU R23, [R1+0x31c] ;  /* 0x00031c0001177983 */ /* 0x000f280000300800 */
[----:B------:R-:W4:Y:S04]  /*22c80*/  LDL.LU R4, [R1+0x264] ;  /* 0x0002640001047983 */ /* 0x000f280000300800 */
[----:B------:R-:W4:Y:S04]  /*22c90*/  LDL.LU R22, [R1+0x314] ;  /* 0x0003140001167983 */ /* 0x000f280000300800 */
[----:B------:R0:W-:Y:S04]  /*22ca0*/  STL [R1+0x1098], R12 ;  /* 0x0010980c01007387 */ /* 0x0001e80000100800 */
[----:B0-----:R-:W4:Y:S04]  /*22cb0*/  LDL.LU R12, [R1+0x310] ;  /* 0x00031000010c7983 */ /* 0x001f280000300800 */
[----:B------:R0:W-:Y:S04]  /*22cc0*/  STL [R1+0x109c], R19 ;  /* 0x00109c1301007387 */ /* 0x0001e80000100800 */
[----:B0-----:R-:W4:Y:S04]  /*22cd0*/  LDL.LU R19, [R1+0x260] ;  /* 0x0002600001137983 */ /* 0x001f280000300800 */
[----:B------:R-:W4:Y:S04]  /*22ce0*/  LDL.LU R3, [R1+0x1ec] ;  /* 0x0001ec0001037983 */ /* 0x000f280000300800 */
[----:B------:R-:W4:Y:S04]  /*22cf0*/  LDL.LU R21, [R1+0x20c] ;  /* 0x00020c0001157983 */ /* 0x000f280000300800 */
[----:B------:R-:W4:Y:S04]  /*22d00*/  LDL.LU R0, [R1+0x1e4] ;  /* 0x0001e40001007983 */ /* 0x000f280000300800 */
[----:B------:R-:W4:Y:S01]  /*22d10*/  LDL.LU R20, [R1+0x204] ;  /* 0x0002040001147983 */ /* 0x000f220000300800 */
[----:B------:R-:W-:-:S03]  /*22d20*/  F2FP.F16.F32.PACK_AB R18, R9, R18 ;  /* 0x000000120912723e */ /* 0x000fc600000000ff */
        /* <DEDUP_REMOVED lines=10> */
[----:B--2---:R-:W-:-:S05]  /*22dd0*/  F2FP.F16.F32.PACK_AB R17, R24, R25 ;  /* 0x000000191811723e */ /* 0x004fca00000000ff */
[----:B------:R0:W-:Y:S01]  /*22de0*/  STL [R1+0x10a4], R17 ;  /* 0x0010a41101007387 */ /* 0x0001e20000100800 */
[----:B---3--:R-:W-:-:S03]  /*22df0*/  F2FP.F16.F32.PACK_AB R16, R26, R27 ;  /* 0x0000001b1a10723e */ /* 0x008fc600000000ff */
[----:B0-----:R-:W2:Y:S04]  /*22e00*/  LDL.LU R17, [R1+0x268] ;  /* 0x0002680001117983 */ /* 0x001ea80000300800 */
[----:B------:R-:W3:Y:S04]  /*22e10*/  LDL.LU R6, [R1+0xb8] ;  /* 0x0000b80001067983 */ /* 0x000ee80000300800 */
[----:B------:R-:W3:Y:S04]  /*22e20*/  LDL.LU R27, [R1+0xf8] ;  /* 0x0000f800011b7983 */ /* 0x000ee80000300800 */
[----:B------:R-:W2:Y:S04]  /*22e30*/  LDL.LU R5, [R1+0xb0] ;  /* 0x0000b00001057983 */ /* 0x000ea80000300800 */
[----:B------:R-:W2:Y:S04]  /*22e40*/  LDL.LU R26, [R1+0xf0] ;  /* 0x0000f000011a7983 */ /* 0x000ea80000300800 */
[----:B------:R-:W2:Y:S04]  /*22e50*/  LDL.LU R25, [R1+0x468] ;  /* 0x0004680001197983 */ /* 0x000ea80000300800 */
[----:B------:R-:W2:Y:S01]  /*22e60*/  LDL.LU R24, [R1+0x460] ;  /* 0x0004600001187983 */ /* 0x000ea20000300800 */
[----:B----4-:R-:W-:-:S03]  /*22e70*/  F2FP.F16.F32.PACK_AB R23, R15, R23 ;  /* 0x000000170f17723e */ /* 0x010fc600000000ff */
[----:B------:R0:W-:Y:S01]  /*22e80*/  STL [R1+0x10a8], R16 ;  /* 0x0010a81001007387 */ /* 0x0001e20000100800 */
[----:B------:R-:W-:-:S03]  /*22e90*/  F2FP.F16.F32.PACK_AB R22, R4, R22 ;  /* 0x000000160416723e */ /* 0x000fc600000000ff */
[----:B0-----:R-:W4:Y:S04]  /*22ea0*/  LDL.LU R16, [R1+0x1b0] ;  /* 0x0001b00001107983 */ /* 0x001f280000300800 */
[----:B------:R-:W4:Y:S04]  /*22eb0*/  LDL.LU R15, [R1+0x1188] ;  /* 0x00118800010f7983 */ /* 0x000f280000300800 */
[----:B------:R0:W-:Y:S04]  /*22ec0*/  STL [R1+0x10ac], R23 ;  /* 0x0010ac1701007387 */ /* 0x0001e80000100800 */
[----:B0-----:R-:W4:Y:S04]  /*22ed0*/  LDL.LU R23, [R1+0x350] ;  /* 0x0003500001177983 */ /* 0x001f280000300800 */
[----:B------:R-:W4:Y:S04]  /*22ee0*/  LDL.LU R4, [R1+0x1184] ;  /* 0x0011840001047983 */ /* 0x000f280000300800 */
[----:B------:R0:W-:Y:S01]  /*22ef0*/  STL [R1+0x10b0], R22 ;  /* 0x0010b01601007387 */ /* 0x0001e20000100800 */
[----:B------:R-:W-:-:S03]  /*22f00*/  F2FP.F16.F32.PACK_AB R21, R3, R21 ;  /* 0x000000150315723e */ /* 0x000fc600000000ff */
[----:B0-----:R-:W4:Y:S04]  /*22f10*/  LDL.LU R22, [R1+0x1b8] ;  /* 0x0001b80001167983 */ /* 0x001f280000300800 */
[----:B------:R-:W4:Y:S01]  /*22f20*/  LDL.LU R3, [R1+0x1180] ;  /* 0x0011800001037983 */ /* 0x000f220000300800 */
[----:B------:R-:W-:-:S03]  /*22f30*/  F2FP.F16.F32.PACK_AB R20, R0, R20 ;  /* 0x000000140014723e */ /* 0x000fc600000000ff */
        /* <DEDUP_REMOVED lines=8> */
[----:B------:R-:W4:Y:S04]  /*22fc0*/  LDL.LU R2, [R1+0x1178] ;  /* 0x0011780001027983 */ /* 0x000f280000300800 */
[----:B------:R0:W-:Y:S01]  /*22fd0*/  STL [R1+0x10bc], R11 ;  /* 0x0010bc0b01007387 */ /* 0x0001e20000100800 */
[----:B------:R-:W-:-:S03]  /*22fe0*/  F2FP.F16.F32.PACK_AB R8, R7, R8 ;  /* 0x000000080708723e */ /* 0x000fc600000000ff */
[----:B0-----:R-:W4:Y:S04]  /*22ff0*/  LDL.LU R11, [R1+0x130] ;  /* 0x00013000010b7983 */ /* 0x001f280000300800 */
[----:B------:R-:W4:Y:S04]  /*23000*/  LDL.LU R28, [R1+0x1174] ;  /* 0x00117400011c7983 */ /* 0x000f280000300800 */
[----:B------:R0:W-:Y:S04]  /*23010*/  STL [R1+0x10c0], R10 ;  /* 0x0010c00a01007387 */ /* 0x0001e80000100800 */
[----:B0-----:R-:W4:Y:S04]  /*23020*/  LDL.LU R10, [R1+0x198] ;  /* 0x00019800010a7983 */ /* 0x001f280000300800 */
[----:B------:R-:W4:Y:S04]  /*23030*/  LDL.LU R29, [R1+0x1170] ;  /* 0x00117000011d7983 */ /* 0x000f280000300800 */
[----:B------:R0:W-:Y:S04]  /*23040*/  STL [R1+0x10c4], R9 ;  /* 0x0010c40901007387 */ /* 0x0001e80000100800 */
[----:B0-----:R-:W4:Y:S04]  /*23050*/  LDL.LU R9, [R1+0x138] ;  /* 0x0001380001097983 */ /* 0x001f280000300800 */
[----:B------:R-:W4:Y:S04]  /*23060*/  LDL.LU R7, [R1+0x116c] ;  /* 0x00116c0001077983 */ /* 0x000f280000300800 */
[----:B------:R0:W-:Y:S04]  /*23070*/  STL [R1+0x10c8], R8 ;  /* 0x0010c80801007387 */ /* 0x0001e80000100800 */
[----:B0-----:R-:W4:Y:S01]  /*23080*/  LDL.LU R8, [R1+0x410] ;  /* 0x0004100001087983 */ /* 0x001f220000300800 */
[----:B---3--:R-:W-:-:S03]  /*23090*/  F2FP.F16.F32.PACK_AB R27, R6, R27 ;  /* 0x0000001b061b723e */ /* 0x008fc600000000ff */
[----:B------:R-:W3:Y:S04]  /*230a0*/  LDL.LU R6, [R1+0x1168] ;  /* 0x0011680001067983 */ /* 0x000ee80000300800 */
[----:B------:R0:W-:Y:S04]  /*230b0*/  STL [R1+0x10cc], R27 ;  /* 0x0010cc1b01007387 */ /* 0x0001e80000100800 */
[----:B0-----:R-:W3:Y:S01]  /*230c0*/  LDL.LU R27, [R1+0x418] ;  /* 0x00041800011b7983 */ /* 0x001ee20000300800 */
[----:B--2---:R-:W-:-:S03]  /*230d0*/  F2FP.F16.F32.PACK_AB R26, R5, R26 ;  /* 0x0000001a051a723e */ /* 0x004fc600000000ff */
[----:B------:R-:W2:Y:S04]  /*230e0*/  LDL.LU R5, [R1+0x1164] ;  /* 0x0011640001057983 */ /* 0x000ea80000300800 */
[----:B------:R-:W-:Y:S01]  /*230f0*/  STL [R1+0x10d0], R26 ;  /* 0x0010d01a01007387 */ /* 0x000fe20000100800 */
[----:B----4-:R-:W-:Y:S02]  /*23100*/  F2FP.F16.F32.PACK_AB R9, R9, R10 ;  /* 0x0000000a0909723e */ /* 0x010fe400000000ff */
[----:B------:R-:W-:Y:S02]  /*23110*/  F2FP.F16.F32.PACK_AB R10, R21, R22 ;  /* 0x00000016150a723e */ /* 0x000fe400000000ff */
[----:B------:R-:W-:Y:S02]  /*23120*/  F2FP.F16.F32.PACK_AB R24, R8, R24 ;  /* 0x000000180818723e */ /* 0x000fe400000000ff */
[----:B------:R-:W-:-:S02]  /*23130*/  F2FP.F16.F32.PACK_AB R8, R11, R20 ;  /* 0x000000140b08723e */ /* 0x000fc400000000ff */
[----:B---3--:R-:W-:-:S05]  /*23140*/  F2FP.F16.F32.PACK_AB R25, R27, R25 ;  /* 0x000000191b19723e */ /* 0x008fca00000000ff */
[----:B------:R-:W-:Y:S04]  /*23150*/  STL [R1+0x10d4], R25 ;  /* 0x0010d41901007387 */ /* 0x000fe80000100800 */
[----:B------:R-:W-:Y:S04]  /*23160*/  STL [R1+0x10d8], R24 ;  /* 0x0010d81801007387 */ /* 0x000fe80000100800 */
[----:B------:R0:W-:Y:S04]  /*23170*/  STL [R1+0xc], R9 ;  /* 0x00000c0901007387 */ /* 0x0001e80000100800 */
[----:B------:R1:W-:Y:S01]  /*23180*/  STL [R1+0x8], R8 ;  /* 0x0000080801007387 */ /* 0x0003e20000100800 */
[----:B0-----:R-:W-:-:S03]  /*23190*/  F2FP.F16.F32.PACK_AB R9, R23, R16 ;  /* 0x000000101709723e */ /* 0x001fc600000000ff */
[----:B------:R0:W-:Y:S01]  /*231a0*/  STL [R1+0x4], R10 ;  /* 0x0000040a01007387 */ /* 0x0001e20000100800 */
[----:B-1----:R-:W-:-:S03]  /*231b0*/  F2FP.F16.F32.PACK_AB R8, R17, R18 ;  /* 0x000000121108723e */ /* 0x002fc600000000ff */
[----:B------:R1:W-:Y:S01]  /*231c0*/  STL [R1], R9 ;  /* 0x0000000901007387 */ /* 0x0003e20000100800 */
[----:B--2---:R-:W-:-:S03]  /*231d0*/  F2FP.F16.F32.PACK_AB R5, R5, R6 ;  /* 0x000000060505723e */ /* 0x004fc600000000ff */
[----:B------:R2:W-:Y:S01]  /*231e0*/  STL [R1+0x1c], R8 ;  /* 0x00001c0801007387 */ /* 0x0005e20000100800 */
[----:B0-----:R-:W-:Y:S02]  /*231f0*/  F2FP.F16.F32.PACK_AB R10, R19, R12 ;  /* 0x0000000c130a723e */ /* 0x001fe400000000ff */
[----:B-1----:R-:W-:-:S03]  /*23200*/  F2FP.F16.F32.PACK_AB R9, R13, R14 ;  /* 0x0000000e0d09723e */ /* 0x002fc600000000ff */
[----:B------:R-:W-:Y:S01]  /*23210*/  STL [R1+0x18], R10 ;  /* 0x0000180a01007387 */ /* 0x000fe20000100800 */
[----:B--2---:R-:W-:Y:S02]  /*23220*/  F2FP.F16.F32.PACK_AB R8, R15, R4 ;  /* 0x000000040f08723e */ /* 0x004fe400000000ff */
[----:B------:R-:W-:Y:S01]  /*23230*/  F2FP.F16.F32.PACK_AB R4, R7, R29 ;  /* 0x0000001d0704723e */ /* 0x000fe200000000ff */
[----:B------:R-:W-:Y:S04]  /*23240*/  STL [R1+0x14], R9 ;  /* 0x0000140901007387 */ /* 0x000fe80000100800 */
[----:B------:R-:W-:Y:S04]  /*23250*/  STL [R1+0x10], R8 ;  /* 0x0000100801007387 */ /* 0x000fe80000100800 */
[----:B------:R-:W-:Y:S04]  /*23260*/  STL [R1+0x2c], R5 ;  /* 0x00002c0501007387 */ /* 0x000fe80000100800 */
[----:B------:R-:W-:Y:S04]  /*23270*/  STL [R1+0x28], R4 ;  /* 0x0000280401007387 */ /* 0x000fe80000100800 */
[----:B------:R-:W2:Y:S01]  /*23280*/  LDL.LU R24, [R1+0xc0] ;  /* 0x0000c00001187983 */ /* 0x000ea20000300800 */
[----:B------:R-:W-:-:S02]  /*23290*/  F2FP.F16.F32.PACK_AB R2, R28, R2 ;  /* 0x000000021c02723e */ /* 0x000fc400000000ff */
[----:B------:R-:W-:-:S03]  /*232a0*/  F2FP.F16.F32.PACK_AB R0, R0, R3 ;  /* 0x000000030000723e */ /* 0x000fc600000000ff */
        /* <DEDUP_REMOVED lines=165> */
[----:B0-----:R-:W2:Y:S01]  /*23d00*/  LDL.LU R24, [R1+0x10dc] ;  /* 0x0010dc0001187983 */ /* 0x001ea20000300800 */
[----:B---3--:R-:W-:Y:S02]  /*23d10*/  F2FP.F16.F32.PACK_AB R27, R26, R27 ;  /* 0x0000001b1a1b723e */ /* 0x008fe400000000ff */
[----:B----4-:R-:W-:-:S02]  /*23d20*/  F2FP.F16.F32.PACK_AB R9, R8, R9 ;  /* 0x000000090809723e */ /* 0x010fc400000000ff */
[----:B------:R-:W-:Y:S02]  /*23d30*/  F2FP.F16.F32.PACK_AB R11, R10, R11 ;  /* 0x0000000b0a0b723e */ /* 0x000fe400000000ff */
[----:B------:R-:W-:Y:S02]  /*23d40*/  F2FP.F16.F32.PACK_AB R21, R20, R21 ;  /* 0x000000151415723e */ /* 0x000fe400000000ff */
[----:B------:R-:W-:Y:S02]  /*23d50*/  F2FP.F16.F32.PACK_AB R23, R22, R23 ;  /* 0x000000171617723e */ /* 0x000fe400000000ff */
[----:B------:R-:W-:Y:S02]  /*23d60*/  F2FP.F16.F32.PACK_AB R17, R16, R17 ;  /* 0x000000111011723e */ /* 0x000fe400000000ff */
[----:B------:R-:W-:Y:S02]  /*23d70*/  F2FP.F16.F32.PACK_AB R19, R18, R19 ;  /* 0x000000131213723e */ /* 0x000fe400000000ff */
[----:B------:R-:W-:-:S02]  /*23d80*/  F2FP.F16.F32.PACK_AB R13, R12, R13 ;  /* 0x0000000d0c0d723e */ /* 0x000fc400000000ff */
[----:B------:R-:W-:Y:S02]  /*23d90*/  F2FP.F16.F32.PACK_AB R15, R14, R15 ;  /* 0x0000000f0e0f723e */ /* 0x000fe400000000ff */
[----:B------:R-:W-:Y:S02]  /*23da0*/  F2FP.F16.F32.PACK_AB R5, R4, R5 ;  /* 0x000000050405723e */ /* 0x000fe400000000ff */
[----:B------:R-:W-:Y:S02]  /*23db0*/  F2FP.F16.F32.PACK_AB R7, R6, R7 ;  /* 0x000000070607723e */ /* 0x000fe400000000ff */
[----:B------:R-:W-:Y:S02]  /*23dc0*/  F2FP.F16.F32.PACK_AB R28, R29, R28 ;  /* 0x0000001c1d1c723e */ /* 0x000fe400000000ff */
[----:B--2---:R-:W-:Y:S02]  /*23dd0*/  F2FP.F16.F32.PACK_AB R25, R24, R25 ;  /* 0x000000191819723e */ /* 0x004fe400000000ff */
[----:B------:R0:W5:Y:S04]  /*23de0*/  LDL.LU R24, [R1+0x10d8] ;  /* 0x0010d80001187983 */ /* 0x0001680000300800 */
[----:B------:R1:W-:Y:S04]  /*23df0*/  STL [R1+0x78], R25 ;  /* 0x0000781901007387 */ /* 0x0003e80000100800 */
[----:B-1----:R0:W5:Y:S04]  /*23e00*/  LDL.LU R25, [R1+0x10d4] ;  /* 0x0010d40001197983 */ /* 0x0021680000300800 */
        /* <DEDUP_REMOVED lines=33> */
[----:B------:R-:W2:Y:S01]  /*24020*/  LDL.LU R29, [R1+0x1078] ;  /* 0x00107800011d7983 */ /* 0x000ea20000300800 */
[----:B------:R-:W-:-:S03]  /*24030*/  F2FP.F16.F32.PACK_AB R2, R2, R0 ;  /* 0x000000000202723e */ /* 0x000fc600000000ff */
[----:B------:R0:W-:Y:S01]  /*24040*/  STL [R1+0xa8], R28 ;  /* 0x0000a81c01007387 */ /* 0x0001e20000100800 */
[----:B--2---:R-:W-:-:S05]  /*24050*/  F2FP.F16.F32.PACK_AB R0, R3, R29 ;  /* 0x0000001d0300723e */ /* 0x004fca00000000ff */
[----:B------:R0:W-:Y:S04]  /*24060*/  STL [R1+0xa0], R0 ;  /* 0x0000a00001007387 */ /* 0x0001e80000100800 */
[----:B------:R0:W-:Y:S02]  /*24070*/  STL [R1+0xa4], R2 ;  /* 0x0000a40201007387 */ /* 0x0001e40000100800 */
.L_x_0:
[----:B-----5:R-:W-:Y:S01]  /*24080*/  STL.64 [R1+0x12b0], R26 ;  /* 0x0012b01a01007387 */ /* 0x020fe20000100a00 */
[----:B------:R-:W0:Y:S01]  /*24090*/  S2R R3, SR_TID.X ;  /* 0x0000000000037919 */ /* 0x000e220000002100 */
[----:B------:R-:W1:Y:S01]  /*240a0*/  S2UR UR5, SR_CgaCtaId ;  /* 0x00000000000579c3 */ /* 0x000e620000008800 */
[----:B------:R-:W-:Y:S01]  /*240b0*/  UMOV UR4, 0x400 ;  /* 0x0000040000047882 */ /* 0x000fe20000000000 */
[----:B------:R-:W-:Y:S01]  /*240c0*/  ULDC.64 UR6, c[0x0][0x228] ;  /* 0x00008a0000067ab9 */ /* 0x000fe20000000a00 */
[----:B------:R2:W-:Y:S01]  /*240d0*/  STL.64 [R1+0x12a8], R24 ;  /* 0x0012a81801007387 */ /* 0x0005e20000100a00 */
[----:B------:R-:W-:Y:S01]  /*240e0*/  ULDC.64 UR14, c[0x0][0x220] ;  /* 0x00008800000e7ab9 */ /* 0x000fe20000000a00 */
[----:B------:R-:W-:Y:S01]  /*240f0*/  ULDC UR26, c[0x0][0x248] ;  /* 0x00009200001a7ab9 */ /* 0x000fe20000000800 */
[----:B------:R-:W-:Y:S01]  /*24100*/  ULDC.64 UR28, c[0x0][0x228] ;  /* 0x00008a00001c7ab9 */ /* 0x000fe20000000a00 */
[----:B------:R-:W-:Y:S01]  /*24110*/  ULDC.64 UR12, c[0x0][0x228] ;  /* 0x00008a00000c7ab9 */ /* 0x000fe20000000a00 */
[----:B------:R-:W-:Y:S01]  /*24120*/  ULDC.64 UR10, c[0x0][0x228] ;  /* 0x00008a00000a7ab9 */ /* 0x000fe20000000a00 */
[----:B------:R-:W-:Y:S01]  /*24130*/  ULDC.64 UR24, c[0x0][0x228] ;  /* 0x00008a0000187ab9 */ /* 0x000fe20000000a00 */
[----:B------:R-:W-:Y:S01]  /*24140*/  ULDC.64 UR22, c[0x0][0x228] ;  /* 0x00008a0000167ab9 */ /* 0x000fe20000000a00 */
[----:B------:R-:W-:Y:S01]  /*24150*/  ULDC.64 UR20, c[0x0][0x228] ;  /* 0x00008a0000147ab9 */ /* 0x000fe20000000a00 */
[----:B------:R-:W-:Y:S01]  /*24160*/  ULDC.64 UR18, c[0x0][0x228] ;  /* 0x00008a0000127ab9 */ /* 0x000fe20000000a00 */
[----:B------:R-:W-:Y:S01]  /*24170*/  ULDC.64 UR16, c[0x0][0x228] ;  /* 0x00008a0000107ab9 */ /* 0x000fe20000000a00 */
[----:B--2---:R-:W2:Y:S04]  /*24180*/  LDL.LU R24, [R1+0x80] ;  /* 0x0000800001187983 */ /* 0x004ea80000300800 */
[----:B------:R-:W2:Y:S04]  /*24190*/  LDL.LU R25, [R1+0x84] ;  /* 0x0000840001197983 */ /* 0x000ea80000300800 */
[----:B------:R-:W2:Y:S04]  /*241a0*/  LDL.LU R26, [R1+0x88] ;  /* 0x00008800011a7983 */ /* 0x000ea80000300800 */
[----:B------:R-:W2:Y:S04]  /*241b0*/  LDL.LU R27, [R1+0x8c] ;  /* 0x00008c00011b7983 */ /* 0x000ea80000300800 */
[----:B------:R-:W-:Y:S04]  /*241c0*/  STL.64 [R1+0x12a0], R10 ;  /* 0x0012a00a01007387 */ /* 0x000fe80000100a00 */
[----:B------:R3:W-:Y:S04]  /*241d0*/  STL.64 [R1+0x1298], R8 ;  /* 0x0012980801007387 */ /* 0x0007e80000100a00 */
[----:B---3--:R-:W3:Y:S04]  /*241e0*/  LDL.LU R8, [R1+0x90] ;  /* 0x0000900001087983 */ /* 0x008ee80000300800 */
[----:B------:R-:W3:Y:S04]  /*241f0*/  LDL.LU R9, [R1+0x94] ;  /* 0x0000940001097983 */ /* 0x000ee80000300800 */
[----:B------:R-:W3:Y:S04]  /*24200*/  LDL.LU R10, [R1+0x98] ;  /* 0x00009800010a7983 */ /* 0x000ee80000300800 */
[----:B------:R-:W3:Y:S04]  /*24210*/  LDL.LU R11, [R1+0x9c] ;  /* 0x00009c00010b7983 */ /* 0x000ee80000300800 */
[----:B------:R-:W-:Y:S04]  /*24220*/  STL.64 [R1+0x1290], R22 ;  /* 0x0012901601007387 */ /* 0x000fe80000100a00 */
[----:B------:R4:W-:Y:S04]  /*24230*/  STL.64 [R1+0x1288], R20 ;  /* 0x0012881401007387 */ /* 0x0009e80000100a00 */
[----:B----4-:R-:W4:Y:S04]  /*24240*/  LDL.LU R20, [R1+0xa0] ;  /* 0x0000a00001147983 */ /* 0x010f280000300800 */
[----:B------:R-:W4:Y:S04]  /*24250*/  LDL.LU R21, [R1+0xa4] ;  /* 0x0000a40001157983 */ /* 0x000f280000300800 */
[----:B------:R-:W4:Y:S04]  /*24260*/  LDL.LU R22, [R1+0xa8] ;  /* 0x0000a80001167983 */ /* 0x000f280000300800 */
[----:B------:R-:W4:Y:S04]  /*24270*/  LDL.LU R23, [R1+0xac] ;  /* 0x0000ac0001177983 */ /* 0x000f280000300800 */
[----:B------:R1:W-:Y:S04]  /*24280*/  STL.64 [R1+0x1280], R18 ;  /* 0x0012801201007387 */ /* 0x0003e80000100a00 */
[----:B-1----:R-:W2:Y:S01]  /*24290*/  LDL R19, [R1+0x1034] ;  /* 0x0010340001137983 */ /* 0x002ea20000100800 */
[C---:B0-----:R-:W-:Y:S01]  /*242a0*/  IMAD.SHL.U32 R28, R3.reuse, 0x10, RZ ;  /* 0x00000010031c7824 */ /* 0x041fe200078e00ff */
[----:B------:R-:W-:Y:S01]  /*242b0*/  ULEA UR4, UR5, UR4, 0x18 ;  /* 0x0000000405047291 */ /* 0x000fe2000f8ec03f */
[----:B------:R-:W-:Y:S01]  /*242c0*/  IMAD.SHL.U32 R0, R3, 0x20, RZ ;  /* 0x0000002003007824 */ /* 0x000fe200078e00ff */
[----:B------:R-:W-:Y:S01]  /*242d0*/  STL.64 [R1+0x1278], R16 ;  /* 0x0012781001007387 */ /* 0x000fe20000100a00 */
[----:B------:R-:W-:Y:S01]  /*242e0*/  ULDC UR5, c[0x0][0x22c] ;  /* 0x00008b0000057ab9 */ /* 0x000fe20000000800 */
[----:B------:R-:W-:-:S02]  /*242f0*/  LOP3.LUT R28, R28, 0xf0, RZ, 0xc0, !PT ;  /* 0x000000f01c1c7812 */ /* 0x000fc400078ec0ff */
[----:B------:R-:W-:Y:S01]  /*24300*/  LOP3.LUT R0, R0, 0x200, RZ, 0xc0, !PT ;  /* 0x0000020000007812 */ /* 0x000fe200078ec0ff */
[----:B------:R-:W-:Y:S03]  /*24310*/  STL.64 [R1+0x1270], R14 ;  /* 0x0012700e01007387 */ /* 0x000fe60000100a00 */
[----:B------:R-:W-:Y:S01]  /*24320*/  IADD3 R0, R0, UR4, R28 ;  /* 0x0000000400007c10 */ /* 0x000fe2000fffe01c */
[----:B------:R-:W-:Y:S01]  /*24330*/  STL.64 [R1+0x1268], R12 ;  /* 0x0012680c01007387 */ /* 0x000fe20000100a00 */
[----:B------:R-:W-:-:S03]  /*24340*/  LOP3.LUT R28, R3, 0x20, RZ, 0xc0, !PT ;  /* 0x00000020031c7812 */ /* 0x000fc600078ec0ff */
[----:B------:R-:W-:Y:S02]  /*24350*/  STL.64 [R1+0x1260], R6 ;  /* 0x0012600601007387 */ /* 0x000fe40000100a00 */
[----:B------:R-:W-:Y:S01]  /*24360*/  IMAD R0, R28, 0x8, R0 ;  /* 0x000000081c007824 */ /* 0x000fe200078e0200 */
[----:B------:R-:W-:Y:S06]  /*24370*/  BAR.SYNC.DEFER_BLOCKING 0x0 ;  /* 0x0000000000007b1d */ /* 0x000fec0000010000 */
[----:B------:R-:W-:Y:S04]  /*24380*/  STL.64 [R1+0x1258], R4 ;  /* 0x0012580401007387 */ /* 0x000fe80000100a00 */
[----:B------:R-:W-:Y:S04]  /*24390*/  STL [R1+0x11ec], R29 ;  /* 0x0011ec1d01007387 */ /* 0x000fe80000100800 */
[----:B------:R-:W-:Y:S04]  /*243a0*/  STL [R1+0x11f4], R28 ;  /* 0x0011f41c01007387 */ /* 0x000fe80000100800 */
[----:B----4-:R-:W-:Y:S01]  /*243b0*/  STSM.16.M88.4 [R0], R20 ;  /* 0x0000001400007844 */ /* 0x010fe20000000200 */
[----:B--2---:R-:W-:Y:S01]  /*243c0*/  VIADD R2, R19, 0x15 ;  /* 0x0000001513027836 */ /* 0x004fe20000000000 */
[----:B------:R-:W-:Y:S04]  /*243d0*/  BAR.SYNC.DEFER_BLOCKING 0x0 ;  /* 0x0000000000007b1d */ /* 0x000fe80000010000 */
[----:B------:R-:W-:-:S02]  /*243e0*/  ISETP.GE.AND P2, PT, R2, UR7, PT ;  /* 0x0000000702007c0c */ /* 0x000fc4000bf46270 */
[----:B------:R-:W-:Y:S01]  /*243f0*/  LOP3.LUT R2, R3, 0x3f, RZ, 0xc0, !PT ;  /* 0x0000003f03027812 */ /* 0x000fe200078ec0ff */
[----:B------:R-:W-:-:S03]  /*24400*/  VIADD R3, R19, 0x1 ;  /* 0x0000000113037836 */ /* 0x000fc60000000000 */
[----:B------:R-:W-:Y:S02]  /*24410*/  LEA R2, R2, UR4, 0x4 ;  /* 0x0000000402027c11 */ /* 0x000fe4000f8e20ff */
[----:B------:R-:W-:Y:S01]  /*24420*/  ISETP.GE.AND P0, PT, R3, UR5, PT ;  /* 0x0000000503007c0c */ /* 0x000fe2000bf06270 */
[----:B------:R-:W-:Y:S02]  /*24430*/  ULDC.64 UR4, c[0x0][0x228] ;  /* 0x00008a0000047ab9 */ /* 0x000fe40000000a00 */
[----:B------:R-:W0:Y:S01]  /*24440*/  LDS.128 R4, [R2] ;  /* 0x0000000002047984 */ /* 0x000e220000000c00 */
[----:B------:R-:W-:Y:S06]  /*24450*/  BAR.SYNC.DEFER_BLOCKING 0x0 ;  /* 0x0000000000007b1d */ /* 0x000fec0000010000 */
[----:B---3--:R-:W-:Y:S04]  /*24460*/  STSM.16.M88.4 [R0], R8 ;  /* 0x0000000800007844 */ /* 0x008fe80000000200 */
[----:B0-----:R-:W-:Y:S04]  /*24470*/  STL.64 [R1+0xa0], R4 ;  /* 0x0000a00401007387 */ /* 0x001fe80000100a00 */
[----:B------:R-:W-:Y:S01]  /*24480*/  STL.64 [R1+0xa8], R6 ;  /* 0x0000a80601007387 */ /* 0x000fe20000100a00 */
[----:B------:R-:W-:Y:S06]  /*24490*/  BAR.SYNC.DEFER_BLOCKING 0x0 ;  /* 0x0000000000007b1d */ /* 0x000fec0000010000 */
[----:B------:R-:W0:Y:S02]  /*244a0*/  LDS.128 R4, [R2] ;  /* 0x0000000002047984 */ /* 0x000e240000000c00 */
[----:B------:R-:W-:Y:S06]  /*244b0*/  BAR.SYNC.DEFER_BLOCKING 0x0 ;  /* 0x0000000000007b1d */ /* 0x000fec0000010000 */
[----:B------:R-:W-:Y:S04]  /*244c0*/  STSM.16.M88.4 [R0], R24 ;  /* 0x0000001800007844 */ /* 0x000fe80000000200 */
[----:B0-----:R-:W-:Y:S04]  /*244d0*/  STL.64 [R1+0x90], R4 ;  /* 0x0000900401007387 */ /* 0x001fe80000100a00 */
[----:B------:R-:W-:Y:S01]  /*244e0*/  STL.64 [R1+0x98], R6 ;  /* 0x0000980601007387 */ /* 0x000fe20000100a00 */
[----:B------:R-:W-:Y:S06]  /*244f0*/  BAR.SYNC.DEFER_BLOCKING 0x0 ;  /* 0x0000000000007b1d */ /* 0x000fec0000010000 */
[----:B------:R-:W0:Y:S04]  /*24500*/  LDS.128 R4, [R2] ;  /* 0x0000000002047984 */ /* 0x000e280000000c00 */
[----:B0-----:R-:W-:Y:S01]  /*24510*/  STL [R1+0x84], R5 ;  /* 0x0000840501007387 */ /* 0x001fe20000100800 */
[----:B------:R-:W-:-:S03]  /*24520*/  IMAD.MOV.U32 R28, RZ, RZ, R4 ;  /* 0x000000ffff1c7224 */ /* 0x000fc600078e0004 */
[----:B------:R-:W-:Y:S04]  /*24530*/  STL.64 [R1+0x88], R6 ;  /* 0x0000880601007387 */ /* 0x000fe80000100a00 */
[----:B------:R-:W2:Y:S04]  /*24540*/  LDL.LU R24, [R1+0x50] ;  /* 0x0000500001187983 */ /* 0x000ea80000300800 */
[----:B------:R-:W2:Y:S04]  /*24550*/  LDL.LU R25, [R1+0x54] ;  /* 0x0000540001197983 */ /* 0x000ea80000300800 */
[----:B------:R-:W3:Y:S04]  /*24560*/  LDL.LU R26, [R1+0x58] ;  /* 0x00005800011a7983 */ /* 0x000ee80000300800 */
[----:B------:R-:W3:Y:S01]  /*24570*/  LDL.LU R27, [R1+0x5c] ;  /* 0x00005c00011b7983 */ /* 0x000ee20000300800 */
[----:B------:R-:W-:Y:S06]  /*24580*/  BAR.SYNC.DEFER_BLOCKING 0x0 ;  /* 0x0000000000007b1d */ /* 0x000fec0000010000 */
        /* <DEDUP_REMOVED lines=12> */
[----:B------:R-:W3:Y:S04]  /*24650*/  LDL.LU R8, [R1+0x40] ;  /* 0x0000400001087983 */ /* 0x000ee80000300800 */
[----:B------:R-:W3:Y:S04]  /*24660*/  LDL.LU R9, [R1+0x44] ;  /* 0x0000440001097983 */ /* 0x000ee80000300800 */
        /* <DEDUP_REMOVED lines=14> */
[----:B------:R-:W4:Y:S04]  /*24750*/  LDL.LU R4, [R1] ;  /* 0x0000000001047983 */ /* 0x000f280000300800 */
[----:B------:R-:W4:Y:S04]  /*24760*/  LDL.LU R5, [R1+0x4] ;  /* 0x0000040001057983 */ /* 0x000f280000300800 */
[----:B------:R-:W4:Y:S04]  /*24770*/  LDL.LU R6, [R1+0x8] ;  /* 0x0000080001067983 */ /* 0x000f280000300800 */
[----:B------:R-:W4:Y:S04]  /*24780*/  LDL.LU R7, [R1+0xc] ;  /* 0x00000c0001077983 */ /* 0x000f280000300800 */
[----:B--2---:R-:W-:Y:S01]  /*24790*/  STSM.16.M88.4 [R0], R24 ;  /* 0x0000001800007844 */ /* 0x004fe20000000200 */
[----:B------:R-:W-:Y:S06]  /*247a0*/  BAR.SYNC.DEFER_BLOCKING 0x0 ;  /* 0x0000000000007b1d */ /* 0x000fec0000010000 */
[----:B------:R-:W0:Y:S04]  /*247b0*/  LDS.128 R24, [R2] ;  /* 0x0000000002187984 */ /* 0x000e280000000c00 */
[----:B0-----:R-:W-:Y:S04]  /*247c0*/  STL.64 [R1+0x70], R24 ;  /* 0x0000701801007387 */ /* 0x001fe80000100a00 */
[----:B------:R0:W-:Y:S04]  /*247d0*/  STL.64 [R1+0x78], R26 ;  /* 0x0000781a01007387 */ /* 0x0001e80000100a00 */
[----:B0-----:R-:W2:Y:S04]  /*247e0*/  LDL.LU.64 R26, [R1+0x12d0] ;  /* 0x0012d000011a7983 */ /* 0x001ea80000300a00 */
[----:B------:R-:W2:Y:S01]  /*247f0*/  LDL.LU.64 R24, [R1+0x12c8] ;  /* 0x0012c80001187983 */ /* 0x000ea20000300a00 */
[----:B------:R-:W-:Y:S06]  /*24800*/  BAR.SYNC.DEFER_BLOCKING 0x0 ;  /* 0x0000000000007b1d */ /* 0x000fec0000010000 */
[----:B--2---:R-:W-:Y:S02]  /*24810*/  STSM.16.M88.4 [R0], R24 ;  /* 0x0000001800007844 */ /* 0x004fe40000000200 */
[----:B------:R-:W-:Y:S06]  /*24820*/  BAR.SYNC.DEFER_BLOCKING 0x0 ;  /* 0x0000000000007b1d */ /* 0x000fec0000010000 */
[----:B------:R-:W0:Y:S04]  /*24830*/  LDS.128 R24, [R2] ;  /* 0x0000000002187984 */ /* 0x000e280000000c00 */
[----:B0-----:R-:W-:Y:S01]  /*24840*/  STL [R1+0x64], R25 ;  /* 0x0000641901007387 */ /* 0x001fe20000100800 */
[----:B------:R-:W-:-:S03]  /*24850*/  IMAD.MOV.U32 R29, RZ, RZ, R24 ;  /* 0x000000ffff1d7224 */ /* 0x000fc600078e0018 */
[----:B------:R0:W-:Y:S04]  /*24860*/  STL.64 [R1+0x68], R26 ;  /* 0x0000681a01007387 */ /* 0x0001e80000100a00 */
[----:B0-----:R-:W2:Y:S04]  /*24870*/  LDL.LU.64 R26, [R1+0x12c0] ;  /* 0x0012c000011a7983 */ /* 0x001ea80000300a00 */
[----:B------:R-:W2:Y:S01]  /*24880*/  LDL.LU.64 R24, [R1+0x12b8] ;  /* 0x0012b80001187983 */ /* 0x000ea20000300a00 */
[----:B------:R-:W-:Y:S06]  /*24890*/  BAR.SYNC.DEFER_BLOCKING 0x0 ;  /* 0x0000000000007b1d */ /* 0x000fec0000010000 */
[----:B--2---:R-:W-:Y:S02]  /*248a0*/  STSM.16.M88.4 [R0], R24 ;  /* 0x0000001800007844 */ /* 0x004fe40000000200 */
[----:B------:R-:W-:Y:S06]  /*248b0*/  BAR.SYNC.DEFER_BLOCKING 0x0 ;  /* 0x0000000000007b1d */ /* 0x000fec0000010000 */
[----:B------:R-:W0:Y:S02]  /*248c0*/  LDS.128 R24, [R2] ;  /* 0x0000000002187984 */ /* 0x000e240000000c00 */
[----:B------:R-:W-:Y:S06]  /*248d0*/  BAR.SYNC.DEFER_BLOCKING 0x0 ;  /* 0x0000000000007b1d */ /* 0x000fec0000010000 */
[----:B---3--:R-:W-:Y:S02]  /*248e0*/  STSM.16.M88.4 [R0], R8 ;  /* 0x0000000800007844 */ /* 0x008fe40000000200 */
[----:B------:R-:W-:Y:S06]  /*248f0*/  BAR.SYNC.DEFER_BLOCKING 0x0 ;  /* 0x0000000000007b1d */ /* 0x000fec0000010000 */
[----:B0-----:R-:W-:Y:S04]  /*24900*/  STL.64 [R1+0x50], R24 ;  /* 0x0000501801007387 */ /* 0x001fe80000100a00 */
[----:B------:R0:W-:Y:S04]  /*24910*/  STL.64 [R1+0x58], R26 ;  /* 0x0000581a01007387 */ /* 0x0001e80000100a00 */
[----:B0-----:R-:W2:Y:S04]  /*24920*/  LDL.LU.64 R26, [R1+0x12b0] ;  /* 0x0012b000011a7983 */ /* 0x001ea80000300a00 */
[----:B------:R-:W2:Y:S04]  /*24930*/  LDL.LU.64 R24, [R1+0x12a8] ;  /* 0x0012a80001187983 */ /* 0x000ea80000300a00 */
[----:B------:R-:W0:Y:S01]  /*24940*/  LDS.128 R8, [R2] ;  /* 0x0000000002087984 */ /* 0x000e220000000c00 */
[----:B------:R-:W-:Y:S06]  /*24950*/  BAR.SYNC.DEFER_BLOCKING 0x0 ;  /* 0x0000000000007b1d */ /* 0x000fec0000010000 */
[----:B----4-:R-:W-:Y:S02]  /*24960*/  STSM.16.M88.4 [R0], R20 ;  /* 0x0000001400007844 */ /* 0x010fe40000000200 */
[----:B------:R-:W-:Y:S06]  /*24970*/  BAR.SYNC.DEFER_BLOCKING 0x0 ;  /* 0x0000000000007b1d */ /* 0x000fec0000010000 */
[----:B0-----:R-:W-:Y:S04]  /*24980*/  STL.64 [R1+0x40], R8 ;  /* 0x0000400801007387 */ /* 0x001fe80000100a00 */
[----:B------:R0:W-:Y:S04]  /*24990*/  STL.64 [R1+0x48], R10 ;  /* 0x0000480a01007387 */ /* 0x0001e80000100a00 */
[----:B0-----:R-:W3:Y:S04]  /*249a0*/  LDL.LU.64 R10, [R1+0x12a0] ;  /* 0x0012a000010a7983 */ /* 0x001ee80000300a00 */
[----:B------:R-:W3:Y:S04]  /*249b0*/  LDL.LU.64 R8, [R1+0x1298] ;  /* 0x0012980001087983 */ /* 0x000ee80000300a00 */
[----:B------:R-:W0:Y:S01]  /*249c0*/  LDS.128 R20, [R2] ;  /* 0x0000000002147984 */ /* 0x000e220000000c00 */
[----:B------:R-:W-:Y:S06]  /*249d0*/  BAR.SYNC.DEFER_BLOCKING 0x0 ;  /* 0x0000000000007b1d */ /* 0x000fec0000010000 */
[----:B------:R-:W-:Y:S02]  /*249e0*/  STSM.16.M88.4 [R0], R16 ;  /* 0x0000001000007844 */ /* 0x000fe40000000200 */
[----:B------:R-:W-:Y:S06]  /*249f0*/  BAR.SYNC.DEFER_BLOCKING 0x0 ;  /* 0x0000000000007b1d */ /* 0x000fec0000010000 */
[----:B0-----:R-:W-:Y:S04]  /*24a00*/  STL.64 [R1+0x30], R20 ;  /* 0x0000301401007387 */ /* 0x001fe80000100a00 */
[----:B------:R0:W-:Y:S04]  /*24a10*/  STL.64 [R1+0x38], R22 ;  /* 0x0000381601007387 */ /* 0x0001e80000100a00 */
[----:B0-----:R-:W4:Y:S04]  /*24a20*/  LDL.LU.64 R22, [R1+0x1290] ;  /* 0x0012900001167983 */ /* 0x001f280000300a00 */
[----:B------:R-:W4:Y:S04]  /*24a30*/  LDL.LU.64 R20, [R1+0x1288] ;  /* 0x0012880001147983 */ /* 0x000f280000300a00 */
[----:B------:R-:W0:Y:S01]  /*24a40*/  LDS.128 R16, [R2] ;  /* 0x0000000002107984 */ /* 0x000e220000000c00 */
[----:B------:R-:W-:Y:S06]  /*24a50*/  BAR.SYNC.DEFER_BLOCKING 0x0 ;  /* 0x0000000000007b1d */ /* 0x000fec0000010000 */
[----:B0-----:R-:W-:Y:S04]  /*24a60*/  STL.64 [R1+0x20], R16 ;  /* 0x0000201001007387 */ /* 0x001fe80000100a00 */
[----:B------:R0:W-:Y:S04]  /*24a70*/  STL.64 [R1+0x28], R18 ;  /* 0x0000281201007387 */ /* 0x0001e80000100a00 */
[----:B0-----:R-:W4:Y:S04]  /*24a80*/  LDL.LU.64 R18, [R1+0x1280] ;  /* 0x0012800001127983 */ /* 0x001f280000300a00 */
[----:B------:R-:W4:Y:S04]  /*24a90*/  LDL.LU.64 R16, [R1+0x1278] ;  /* 0x0012780001107983 */ /* 0x000f280000300a00 */
[----:B------:R-:W-:Y:S01]  /*24aa0*/  STSM.16.M88.4 [R0], R12 ;  /* 0x0000000c00007844 */ /* 0x000fe20000000200 */
[----:B------:R-:W-:Y:S06]  /*24ab0*/  BAR.SYNC.DEFER_BLOCKING 0x0 ;  /* 0x0000000000007b1d */ /* 0x000fec0000010000 */
[----:B------:R-:W0:Y:S02]  /*24ac0*/  LDS.128 R12, [R2] ;  /* 0x00000000020c7984 */ /* 0x000e240000000c00 */
[----:B------:R-:W-:Y:S06]  /*24ad0*/  BAR.SYNC.DEFER_BLOCKING 0x0 ;  /* 0x0000000000007b1d */ /* 0x000fec0000010000 */
[----:B------:R-:W-:Y:S02]  /*24ae0*/  STSM.16.M88.4 [R0], R4 ;  /* 0x0000000400007844 */ /* 0x000fe40000000200 */
[----:B------:R-:W-:Y:S06]  /*24af0*/  BAR.SYNC.DEFER_BLOCKING 0x0 ;  /* 0x0000000000007b1d */ /* 0x000fec0000010000 */
[----:B0-----:R-:W-:Y:S04]  /*24b00*/  STL.64 [R1+0x10], R12 ;  /* 0x0000100c01007387 */ /* 0x001fe80000100a00 */
[----:B------:R0:W-:Y:S04]  /*24b10*/  STL.64 [R1+0x18], R14 ;  /* 0x0000180e01007387 */ /* 0x0001e80000100a00 */
[----:B------:R-:W1:Y:S01]  /*24b20*/  LDS.128 R4, [R2] ;  /* 0x0000000002047984 */ /* 0x000e620000000c00 */
[----:B------:R-:W-:Y:S06]  /*24b30*/  BAR.SYNC.DEFER_BLOCKING 0x0 ;  /* 0x0000000000007b1d */ /* 0x000fec0000010000 */
[----:B0-----:R-:W4:Y:S04]  /*24b40*/  LDL.LU.64 R14, [R1+0x1270] ;  /* 0x00127000010e7983 */ /* 0x001f280000300a00 */
[----:B------:R-:W4:Y:S04]  /*24b50*/  LDL.LU.64 R12, [R1+0x1268] ;  /* 0x00126800010c7983 */ /* 0x000f280000300a00 */
[----:B--2---:R-:W-:Y:S01]  /*24b60*/  STSM.16.M88.4 [R0], R24 ;  /* 0x0000001800007844 */ /* 0x004fe20000000200 */
[----:B------:R-:W-:Y:S06]  /*24b70*/  BAR.SYNC.DEFER_BLOCKING 0x0 ;  /* 0x0000000000007b1d */ /* 0x000fec0000010000 */
[----:B-1----:R-:W-:Y:S04]  /*24b80*/  STL.64 [R1+0xb0], R4 ;  /* 0x0000b00401007387 */ /* 0x002fe80000100a00 */
[----:B------:R0:W-:Y:S04]  /*24b90*/  STL.64 [R1+0xb8], R6 ;  /* 0x0000b80601007387 */ /* 0x0001e80000100a00 */
[----:B------:R-:W1:Y:S01]  /*24ba0*/  LDS.128 R24, [R2] ;  /* 0x0000000002187984 */ /* 0x000e620000000c00 */
[----:B------:R-:W-:Y:S06]  /*24bb0*/  BAR.SYNC.DEFER_BLOCKING 0x0 ;  /* 0x0000000000007b1d */ /* 0x000fec0000010000 */
[----:B0-----:R-:W2:Y:S04]  /*24bc0*/  LDL.LU.64 R6, [R1+0x1260] ;  /* 0x0012600001067983 */ /* 0x001ea80000300a00 */
[----:B------:R-:W2:Y:S04]  /*24bd0*/  LDL.LU.64 R4, [R1+0x1258] ;  /* 0x0012580001047983 */ /* 0x000ea80000300a00 */
[----:B---3--:R-:W-:Y:S01]  /*24be0*/  STSM.16.M88.4 [R0], R8 ;  /* 0x0000000800007844 */ /* 0x008fe20000000200 */
[----:B------:R-:W-:Y:S06]  /*24bf0*/  BAR.SYNC.DEFER_BLOCKING 0x0 ;  /* 0x0000000000007b1d */ /* 0x000fec0000010000 */
[----:B-1----:R-:W-:Y:S04]  /*24c00*/  STL.64 [R1], R24 ;  /* 0x0000001801007387 */ /* 0x002fe80000100a00 */
[----:B------:R-:W-:Y:S04]  /*24c10*/  STL.64 [R1+0x8], R26 ;  /* 0x0000081a01007387 */ /* 0x000fe80000100a00 */
[----:B------:R-:W0:Y:S01]  /*24c20*/  LDS.128 R8, [R2] ;  /* 0x0000000002087984 */ /* 0x000e220000000c00 */
[----:B------:R-:W-:Y:S06]  /*24c30*/  BAR.SYNC.DEFER_BLOCKING 0x0 ;  /* 0x0000000000007b1d */ /* 0x000fec0000010000 */
[----:B----4-:R-:W-:Y:S04]  /*24c40*/  STSM.16.M88.4 [R0], R20 ;  /* 0x0000001400007844 */ /* 0x010fe80000000200 */
        /* <DEDUP_REMOVED lines=9> */
[----:B------:R0:W-:Y:S04]  /*24ce0*/  STL [R1+0x1240], R16 ;  /* 0x0012401001007387 */ /* 0x0001e80000100800 */
[----:B0-----:R-:W3:Y:S04]  /*24cf0*/  LDL.LU R16, [R1+0xe0] ;  /* 0x0000e00001107983 */ /* 0x001ee80000300800 */
[----:B------:R-:W0:Y:S01]  /*24d00*/  LDS.128 R8, [R2] ;  /* 0x0000000002087984 */ /* 0x000e220000000c00 */
[----:B------:R-:W-:Y:S06]  /*24d10*/  BAR.SYNC.DEFER_BLOCKING 0x0 ;  /* 0x0000000000007b1d */ /* 0x000fec0000010000 */
[----:B0-----:R-:W-:Y:S04]  /*24d20*/  STL.64 [R1+0x120], R8 ;  /* 0x0001200801007387 */ /* 0x001fe80000100a00 */
[----:B------:R-:W-:Y:S04]  /*24d30*/  STL.64 [R1+0x128], R10 ;  /* 0x0001280a01007387 */ /* 0x000fe80000100a00 */
[----:B------:R-:W3:Y:S04]  /*24d40*/  LDL.LU R17, [R1+0xe4] ;  /* 0x0000e40001117983 */ /* 0x000ee80000300800 */
[----:B------:R-:W4:Y:S04]  /*24d50*/  LDL.LU R18, [R1+0xe8] ;  /* 0x0000e80001127983 */ /* 0x000f280000300800 */
[----:B------:R-:W4:Y:S04]  /*24d60*/  LDL.LU R19, [R1+0xec] ;  /* 0x0000ec0001137983 */ /* 0x000f280000300800 */
[----:B------:R-:W-:Y:S01]  /*24d70*/  STSM.16.M88.4 [R0], R12 ;  /* 0x0000000c00007844 */ /* 0x000fe20000000200 */
[----:B------:R-:W-:Y:S06]  /*24d80*/  BAR.SYNC.DEFER_BLOCKING 0x0 ;  /* 0x0000000000007b1d */ /* 0x000fec0000010000 */
[----:B------:R-:W0:Y:S02]  /*24d90*/  LDS.128 R24, [R2] ;  /* 0x0000000002187984 */ /* 0x000e240000000c00 */
[----:B------:R-:W-:Y:S06]  /*24da0*/  BAR.SYNC.DEFER_BLOCKING 0x0 ;  /* 0x0000000000007b1d */ /* 0x000fec0000010000 */
[----:B----4-:R-:W-:Y:S04]  /*24db0*/  STL.64 [R1+0x1250], R18 ;  /* 0x0012501201007387 */ /* 0x010fe80000100a00 */
[----:B---3--:R1:W-:Y:S04]  /*24dc0*/  STL.64 [R1+0x1248], R16 ;  /* 0x0012481001007387 */ /* 0x0083e80000100a00 */
[----:B-1----:R-:W3:Y:S04]  /*24dd0*/  LDL.LU R16, [R1+0xd0] ;  /* 0x0000d00001107983 */ /* 0x002ee80000300800 */
[----:B------:R-:W3:Y:S04]  /*24de0*/  LDL.LU R17, [R1+0xd4] ;  /* 0x0000d40001117983 */ /* 0x000ee80000300800 */
[----:B------:R-:W3:Y:S04]  /*24df0*/  LDL.LU R18, [R1+0xd8] ;  /* 0x0000d80001127983 */ /* 0x000ee80000300800 */
[----:B------:R-:W3:Y:S04]  /*24e00*/  LDL.LU R19, [R1+0xdc] ;  /* 0x0000dc0001137983 */ /* 0x000ee80000300800 */
[----:B--2---:R1:W-:Y:S04]  /*24e10*/  STSM.16.M88.4 [R0], R4 ;  /* 0x0000000400007844 */ /* 0x0043e80000000200 */
[----:B------:R-:W2:Y:S04]  /*24e20*/  LDL.LU R20, [R1+0x170] ;  /* 0x0001700001147983 */ /* 0x000ea80000300800 */
[----:B------:R-:W2:Y:S04]  /*24e30*/  LDL.LU R21, [R1+0x174] ;  /* 0x0001740001157983 */ /* 0x000ea80000300800 */
[----:B------:R-:W2:Y:S04]  /*24e40*/  LDL.LU R22, [R1+0x178] ;  /* 0x0001780001167983 */ /* 0x000ea80000300800 */
[----:B------:R-:W2:Y:S01]  /*24e50*/  LDL.LU R23, [R1+0x17c] ;  /* 0x00017c0001177983 */ /* 0x000ea20000300800 */
[----:B------:R-:W-:Y:S06]  /*24e60*/  BAR.SYNC.DEFER_BLOCKING 0x0 ;  /* 0x0000000000007b1d */ /* 0x000fec0000010000 */
[----:B------:R-:W4:Y:S04]  /*24e70*/  LDL.LU R12, [R1+0x1c0] ;  /* 0x0001c000010c7983 */ /* 0x000f280000300800 */
[----:B------:R-:W4:Y:S04]  /*24e80*/  LDL.LU R13, [R1+0x1c4] ;  /* 0x0001c400010d7983 */ /* 0x000f280000300800 */
[----:B------:R-:W4:Y:S04]  /*24e90*/  LDL.LU R14, [R1+0x1c8] ;  /* 0x0001c800010e7983 */ /* 0x000f280000300800 */
[----:B------:R-:W4:Y:S04]  /*24ea0*/  LDL.LU R15, [R1+0x1cc] ;  /* 0x0001cc00010f7983 */ /* 0x000f280000300800 */
[----:B------:R-:W2:Y:S04]  /*24eb0*/  LDL.LU R8, [R1+0x160] ;  /* 0x0001600001087983 */ /* 0x000ea80000300800 */
[----:B0-----:R-:W-:Y:S04]  /*24ec0*/  STL.64 [R1+0x100], R24 ;  /* 0x0001001801007387 */ /* 0x001fe80000100a00 */
[----:B------:R-:W-:Y:S04]  /*24ed0*/  STL.64 [R1+0x108], R26 ;  /* 0x0001081a01007387 */ /* 0x000fe80000100a00 */
[----:B------:R-:W0:Y:S01]  /*24ee0*/  LDS.128 R24, [R2] ;  /* 0x0000000002187984 */ /* 0x000e220000000c00 */
[----:B------:R-:W-:Y:S06]  /*24ef0*/  BAR.SYNC.DEFER_BLOCKING 0x0 ;  /* 0x0000000000007b1d */ /* 0x000fec0000010000 */
[----:B------:R-:W2:Y:S04]  /*24f00*/  LDL.LU R9, [R1+0x164] ;  /* 0x0001640001097983 */ /* 0x000ea80000300800 */
[----:B------:R-:W2:Y:S04]  /*24f10*/  LDL.LU R10, [R1+0x168] ;  /* 0x00016800010a7983 */ /* 0x000ea80000300800 */
[----:B------:R-:W2:Y:S04]  /*24f20*/  LDL.LU R11, [R1+0x16c] ;  /* 0x00016c00010b7983 */ /* 0x000ea80000300800 */
[----:B-1----:R-:W4:Y:S04]  /*24f30*/  LDL.LU R4, [R1+0x110] ;  /* 0x0001100001047983 */ /* 0x002f280000300800 */
[----:B------:R-:W4:Y:S04]  /*24f40*/  LDL.LU R5, [R1+0x114] ;  /* 0x0001140001057983 */ /* 0x000f280000300800 */
[----:B------:R-:W4:Y:S04]  /*24f50*/  LDL.LU R6, [R1+0x118] ;  /* 0x0001180001067983 */ /* 0x000f280000300800 */
[----:B------:R-:W4:Y:S04]  /*24f60*/  LDL.LU R7, [R1+0x11c] ;  /* 0x00011c0001077983 */ /* 0x000f280000300800 */
[----:B0-----:R0:W-:Y:S04]  /*24f70*/  STL.64 [R1+0x140], R24 ;  /* 0x0001401801007387 */ /* 0x0011e80000100a00 */
[----:B------:R1:W-:Y:S04]  /*24f80*/  STL.64 [R1+0x148], R26 ;  /* 0x0001481a01007387 */ /* 0x0003e80000100a00 */
[----:B0-----:R-:W2:Y:S04]  /*24f90*/  LDL.LU R24, [R1+0x150] ;  /* 0x0001500001187983 */ /* 0x001ea80000300800 */
[----:B------:R-:W2:Y:S04]  /*24fa0*/  LDL.LU R25, [R1+0x154] ;  /* 0x0001540001197983 */ /* 0x000ea80000300800 */
[----:B-1----:R-:W2:Y:S04]  /*24fb0*/  LDL.LU R26, [R1+0x158] ;  /* 0x00015800011a7983 */ /* 0x002ea80000300800 */
[----:B------:R-:W2:Y:S04]  /*24fc0*/  LDL.LU R27, [R1+0x15c] ;  /* 0x00015c00011b7983 */ /* 0x000ea80000300800 */
[----:B---3--:R-:W-:Y:S01]  /*24fd0*/  STSM.16.M88.4 [R0], R16 ;  /* 0x0000001000007844 */ /* 0x008fe20000000200 */
[----:B------:R-:W-:Y:S06]  /*24fe0*/  BAR.SYNC.DEFER_BLOCKING 0x0 ;  /* 0x0000000000007b1d */ /* 0x000fec0000010000 */
[----:B------:R-:W0:Y:S04]  /*24ff0*/  LDS.128 R16, [R2] ;  /* 0x0000000002107984 */ /* 0x000e280000000c00 */
[----:B0-----:R-:W-:Y:S04]  /*25000*/  STL.64 [R1+0x130], R16 ;  /* 0x0001301001007387 */ /* 0x001fe80000100a00 */
[----:B------:R0:W-:Y:S04]  /*25010*/  STL.64 [R1+0x138], R18 ;  /* 0x0001381201007387 */ /* 0x0001e80000100a00 */
[----:B0-----:R-:W3:Y:S04]  /*25020*/  LDL.LU.64 R18, [R1+0x1250] ;  /* 0x0012500001127983 */ /* 0x001ee80000300a00 */
[----:B------:R-:W3:Y:S01]  /*25030*/  LDL.LU.64 R16, [R1+0x1248] ;  /* 0x0012480001107983 */ /* 0x000ee20000300a00 */
[----:B------:R-:W-:Y:S06]  /*25040*/  BAR.SYNC.DEFER_BLOCKING 0x0 ;  /* 0x0000000000007b1d */ /* 0x000fec0000010000 */
[----:B---3--:R-:W-:Y:S02]  /*25050*/  STSM.16.M88.4 [R0], R16 ;  /* 0x0000001000007844 */ /* 0x008fe40000000200 */
[----:B------:R-:W-:Y:S06]  /*25060*/  BAR.SYNC.DEFER_BLOCKING 0x0 ;  /* 0x0000000000007b1d */ /* 0x000fec0000010000 */
[----:B------:R-:W0:Y:S02]  /*25070*/  LDS.128 R16, [R2] ;  /* 0x0000000002107984 */ /* 0x000e240000000c00 */
[----:B------:R-:W-:Y:S06]  /*25080*/  BAR.SYNC.DEFER_BLOCKING 0x0 ;  /* 0x0000000000007b1d */ /* 0x000fec0000010000 */
[----:B----4-:R-:W-:Y:S02]  /*25090*/  STSM.16.M88.4 [R0], R4 ;  /* 0x0000000400007844 */ /* 0x010fe40000000200 */
[----:B------:R-:W-:Y:S06]  /*250a0*/  BAR.SYNC.DEFER_BLOCKING 0x0 ;  /* 0x0000000000007b1d */ /* 0x000fec0000010000 */
[----:B------:R-:W1:Y:S02]  /*250b0*/  LDS.128 R4, [R2] ;  /* 0x0000000002047984 */ /* 0x000e640000000c00 */
[----:B------:R-:W-:Y:S06]  /*250c0*/  BAR.SYNC.DEFER_BLOCKING 0x0 ;  /* 0x0000000000007b1d */ /* 0x000fec0000010000 */
[----:B------:R-:W-:Y:S04]  /*250d0*/  STSM.16.M88.4 [R0], R12 ;  /* 0x0000000c00007844 */ /* 0x000fe80000000200 */
[----:B0-----:R0:W-:Y:S04]  /*250e0*/  STL.64 [R1+0x180], R16 ;  /* 0x0001801001007387 */ /* 0x0011e80000100a00 */
[----:B------:R-:W-:Y:S04]  /*250f0*/  STL.64 [R1+0x188], R18 ;  /* 0x0001881201007387 */ /* 0x000fe80000100a00 */
[----:B0-----:R-:W3:Y:S01]  /*25100*/  LDL.LU R16, [R1+0x1240] ;  /* 0x0012400001107983 */ /* 0x001ee20000300800 */
[----:B------:R-:W0:Y:S03]  /*25110*/  LDC R17, c[0x0][0x244] ;  /* 0x00009100ff117b82 */ /* 0x000e260000000800 */
[----:B-1----:R-:W-:Y:S04]  /*25120*/  STL.64 [R1+0x110], R4 ;  /* 0x0001100401007387 */ /* 0x002fe80000100a00 */
[----:B------:R-:W-:Y:S01]  /*25130*/  STL.64 [R1+0x118], R6 ;  /* 0x0001180601007387 */ /* 0x000fe20000100a00 */
[----:B------:R-:W-:Y:S06]  /*25140*/  BAR.SYNC.DEFER_BLOCKING 0x0 ;  /* 0x0000000000007b1d */ /* 0x000fec0000010000 */
[----:B------:R-:W1:Y:S02]  /*25150*/  LDS.128 R4, [R2] ;  /* 0x0000000002047984 */ /* 0x000e640000000c00 */
[----:B------:R-:W-:Y:S06]  /*25160*/  BAR.SYNC.DEFER_BLOCKING 0x0 ;  /* 0x0000000000007b1d */ /* 0x000fec0000010000 */
[----:B--2---:R-:W-:Y:S04]  /*25170*/  STSM.16.M88.4 [R0], R20 ;  /* 0x0000001400007844 */ /* 0x004fe80000000200 */
[----:B-1----:R-:W-:Y:S04]  /*25180*/  STL.64 [R1+0xe0], R4 ;  /* 0x0000e00401007387 */ /* 0x002fe80000100a00 */
[----:B------:R-:W-:Y:S01]  /*25190*/  STL.64 [R1+0xe8], R6 ;  /* 0x0000e80601007387 */ /* 0x000fe20000100a00 */
[----:B------:R-:W-:Y:S06]  /*251a0*/  BAR.SYNC.DEFER_BLOCKING 0x0 ;  /* 0x0000000000007b1d */ /* 0x000fec0000010000 */
[----:B------:R-:W2:Y:S04]  /*251b0*/  LDL.LU R12, [R1+0x230] ;  /* 0x00023000010c7983 */ /* 0x000ea80000300800 */
[----:B------:R-:W1:Y:S01]  /*251c0*/  LDS.128 R4, [R2] ;  /* 0x0000000002047984 */ /* 0x000e620000000c00 */
[----:B------:R-:W-:Y:S06]  /*251d0*/  BAR.SYNC.DEFER_BLOCKING 0x0 ;  /* 0x0000000000007b1d */ /* 0x000fec0000010000 */
[----:B------:R4:W-:Y:S04]  /*251e0*/  STSM.16.M88.4 [R0], R8 ;  /* 0x0000000800007844 */ /* 0x0009e80000000200 */
[----:B-1----:R-:W-:Y:S04]  /*251f0*/  STL.64 [R1+0x170], R4 ;  /* 0x0001700401007387 */ /* 0x002fe80000100a00 */
[----:B------:R-:W-:Y:S04]  /*25200*/  STL.64 [R1+0x178], R6 ;  /* 0x0001780601007387 */ /* 0x000fe80000100a00 */
[----:B------:R-:W2:Y:S04]  /*25210*/  LDL.LU R13, [R1+0x234] ;  /* 0x00023400010d7983 */ /* 0x000ea80000300800 */
[----:B------:R-:W2:Y:S04]  /*25220*/  LDL.LU R14, [R1+0x238] ;  /* 0x00023800010e7983 */ /* 0x000ea80000300800 */
[----:B------:R-:W2:Y:S04]  /*25230*/  LDL.LU R15, [R1+0x23c] ;  /* 0x00023c00010f7983 */ /* 0x000ea80000300800 */
[----:B----4-:R-:W4:Y:S01]  /*25240*/  LDL R11, [R1+0x1034] ;  /* 0x00103400010b7983 */ /* 0x010f220000100800 */
[----:B------:R-:W-:Y:S06]  /*25250*/  BAR.SYNC.DEFER_BLOCKING 0x0 ;  /* 0x0000000000007b1d */ /* 0x000fec0000010000 */
[----:B------:R-:W1:Y:S02]  /*25260*/  LDS.128 R4, [R2] ;  /* 0x0000000002047984 */ /* 0x000e640000000c00 */
[----:B------:R-:W-:Y:S06]  /*25270*/  BAR.SYNC.DEFER_BLOCKING 0x0 ;  /* 0x0000000000007b1d */ /* 0x000fec0000010000 */
[----:B----4-:R4:W-:Y:S04]  /*25280*/  STL [R1+0x1228], R11 ;  /* 0x0012280b01007387 */ /* 0x0109e80000100800 */
[----:B-1----:R-:W-:Y:S04]  /*25290*/  STL.64 [R1+0xd0], R4 ;  /* 0x0000d00401007387 */ /* 0x002fe80000100a00 */
[----:B------:R-:W-:Y:S04]  /*252a0*/  STL.64 [R1+0xd8], R6 ;  /* 0x0000d80601007387 */ /* 0x000fe80000100a00 */
[----:B------:R-:W3:Y:S04]  /*252b0*/  LDL.LU R8, [R1+0x280] ;  /* 0x0002800001087983 */ /* 0x000ee80000300800 */
[----:B------:R-:W3:Y:S04]  /*252c0*/  LDL.LU R9, [R1+0x284] ;  /* 0x0002840001097983 */ /* 0x000ee80000300800 */
[----:B------:R-:W2:Y:S04]  /*252d0*/  LDL.LU R10, [R1+0x288] ;  /* 0x00028800010a7983 */ /* 0x000ea80000300800 */
[----:B----4-:R-:W2:Y:S04]  /*252e0*/  LDL.LU R11, [R1+0x28c] ;  /* 0x00028c00010b7983 */ /* 0x010ea80000300800 */
[----:B------:R1:W-:Y:S01]  /*252f0*/  STSM.16.M88.4 [R0], R24 ;  /* 0x0000001800007844 */ /* 0x0003e20000000200 */
[----:B------:R-:W-:Y:S06]  /*25300*/  BAR.SYNC.DEFER_BLOCKING 0x0 ;  /* 0x0000000000007b1d */ /* 0x000fec0000010000 */
[----:B--2---:R-:W-:Y:S04]  /*25310*/  STL.64 [R1+0x1238], R10 ;  /* 0x0012380a01007387 */ /* 0x004fe80000100a00 */
[----:B---3--:R-:W-:Y:S04]  /*25320*/  STL.64 [R1+0x1230], R8 ;  /* 0x0012300801007387 */ /* 0x008fe80000100a00 */
[----:B------:R-:W2:Y:S01]  /*25330*/  LDS.128 R8, [R2] ;  /* 0x0000000002087984 */ /* 0x000ea20000000c00 */
[----:B------:R-:W-:Y:S06]  /*25340*/  BAR.SYNC.DEFER_BLOCKING 0x0 ;  /* 0x0000000000007b1d */ /* 0x000fec0000010000 */
[----:B-1----:R-:W3:Y:S04]  /*25350*/  LDL.LU R24, [R1+0x3a0] ;  /* 0x0003a00001187983 */ /* 0x002ee80000300800 */
        /* <DEDUP_REMOVED lines=8> */
[----:B--2---:R-:W-:Y:S04]  /*253e0*/  STL.64 [R1+0x150], R8 ;  /* 0x0001500801007387 */ /* 0x004fe80000100a00 */
[----:B------:R-:W-:Y:S04]  /*253f0*/  STL.64 [R1+0x158], R10 ;  /* 0x0001580a01007387 */ /* 0x000fe80000100a00 */
[----:B------:R-:W2:Y:S04]  /*25400*/  LDL.LU R21, [R1+0x494] ;  /* 0x0004940001157983 */ /* 0x000ea80000300800 */
[----:B------:R-:W2:Y:S04]  /*25410*/  LDL.LU R22, [R1+0x498] ;  /* 0x0004980001167983 */ /* 0x000ea80000300800 */
[----:B------:R-:W2:Y:S04]  /*25420*/  LDL.LU R23, [R1+0x49c] ;  /* 0x00049c0001177983 */ /* 0x000ea80000300800 */
[----:B------:R1:W-:Y:S01]  /*25430*/  STSM.16.M88.4 [R0], R12 ;  /* 0x0000000c00007844 */ /* 0x0003e20000000200 */
[----:B------:R-:W-:Y:S06]  /*25440*/  BAR.SYNC.DEFER_BLOCKING 0x0 ;  /* 0x0000000000007b1d */ /* 0x000fec0000010000 */
[----:B-1----:R-:W3:Y:S04]  /*25450*/  LDL.LU R12, [R1+0x480] ;  /* 0x00048000010c7983 */ /* 0x002ee80000300800 */
[----:B------:R-:W3:Y:S04]  /*25460*/  LDL.LU R13, [R1+0x484] ;  /* 0x00048400010d7983 */ /* 0x000ee80000300800 */
[----:B------:R-:W4:Y:S04]  /*25470*/  LDL.LU R14, [R1+0x488] ;  /* 0x00048800010e7983 */ /* 0x000f280000300800 */
[----:B------:R-:W4:Y:S04]  /*25480*/  LDL.LU R15, [R1+0x48c] ;  /* 0x00048c00010f7983 */ /* 0x000f280000300800 */
[----:B------:R-:W1:Y:S01]  /*25490*/  LDS.128 R8, [R2] ;  /* 0x0000000002087984 */ /* 0x000e620000000c00 */
[----:B------:R-:W-:Y:S06]  /*254a0*/  BAR.SYNC.DEFER_BLOCKING 0x0 ;  /* 0x0000000000007b1d */ /* 0x000fec0000010000 */
[----:B----4-:R-:W-:Y:S04]  /*254b0*/  STL.64 [R1+0x1220], R14 ;  /* 0x0012200e01007387 */ /* 0x010fe80000100a00 */
[----:B---3--:R3:W-:Y:S04]  /*254c0*/  STL.64 [R1+0x1218], R12 ;  /* 0x0012180c01007387 */ /* 0x0087e80000100a00 */
[----:B---3--:R-:W3:Y:S04]  /*254d0*/  LDL.LU R12, [R1+0x470] ;  /* 0x00047000010c7983 */ /* 0x008ee80000300800 */
[----:B------:R-:W3:Y:S04]  /*254e0*/  LDL.LU R13, [R1+0x474] ;  /* 0x00047400010d7983 */ /* 0x000ee80000300800 */
[----:B------:R-:W3:Y:S04]  /*254f0*/  LDL.LU R14, [R1+0x478] ;  /* 0x00047800010e7983 */ /* 0x000ee80000300800 */
[----:B------:R-:W3:Y:S04]  /*25500*/  LDL.LU R15, [R1+0x47c] ;  /* 0x00047c00010f7983 */ /* 0x000ee80000300800 */
[----:B-1----:R-:W-:Y:S04]  /*25510*/  STL.64 [R1+0x1a0], R8 ;  /* 0x0001a00801007387 */ /* 0x002fe80000100a00 */
[----:B------:R1:W-:Y:S04]  /*25520*/  STL.64 [R1+0x1a8], R10 ;  /* 0x0001a80a01007387 */ /* 0x0003e80000100a00 */
[----:B-1----:R-:W4:Y:S04]  /*25530*/  LDL.LU.64 R10, [R1+0x1238] ;  /* 0x00123800010a7983 */ /* 0x002f280000300a00 */
[----:B------:R-:W4:Y:S04]  /*25540*/  LDL.LU.64 R8, [R1+0x1230] ;  /* 0x0012300001087983 */ /* 0x000f280000300a00 */
[----:B----4-:R-:W-:Y:S01]  /*25550*/  STSM.16.M88.4 [R0], R8 ;  /* 0x0000000800007844 */ /* 0x010fe20000000200 */
[----:B------:R-:W-:Y:S06]  /*25560*/  BAR.SYNC.DEFER_BLOCKING 0x0 ;  /* 0x0000000000007b1d */ /* 0x000fec0000010000 */
[----:B------:R-:W1:Y:S02]  /*25570*/  LDS.128 R8, [R2] ;  /* 0x0000000002087984 */ /* 0x000e640000000c00 */
[----:B------:R-:W-:Y:S06]  /*25580*/  BAR.SYNC.DEFER_BLOCKING 0x0 ;  /* 0x0000000000007b1d */ /* 0x000fec0000010000 */
[----:B------:R4:W-:Y:S04]  /*25590*/  STSM.16.M88.4 [R0], R24 ;  /* 0x0000001800007844 */ /* 0x0009e80000000200 */
[----:B-1----:R-:W-:Y:S04]  /*255a0*/  STL.64 [R1+0x1c0], R8 ;  /* 0x0001c00801007387 */ /* 0x002fe80000100a00 */
[----:B------:R-:W-:Y:S01]  /*255b0*/  STL.64 [R1+0x1c8], R10 ;  /* 0x0001c80a01007387 */ /* 0x000fe20000100a00 */
[----:B------:R-:W-:Y:S06]  /*255c0*/  BAR.SYNC.DEFER_BLOCKING 0x0 ;  /* 0x0000000000007b1d */ /* 0x000fec0000010000 */
[----:B----4-:R-:W0:Y:S04]  /*255d0*/  LDL R27, [R1+0x1030] ;  /* 0x00103000011b7983 */ /* 0x010e280000100800 */
[----:B------:R-:W1:Y:S01]  /*255e0*/  LDS.128 R8, [R2] ;  /* 0x0000000002087984 */ /* 0x000e620000000c00 */
[----:B------:R-:W-:Y:S06]  /*255f0*/  BAR.SYNC.DEFER_BLOCKING 0x0 ;  /* 0x0000000000007b1d */ /* 0x000fec0000010000 */
[----:B-1----:R-:W-:Y:S04]  /*25600*/  STL.64 [R1+0x1b0], R8 ;  /* 0x0001b00801007387 */ /* 0x002fe80000100a00 */
[----:B------:R1:W-:Y:S04]  /*25610*/  STL.64 [R1+0x1b8], R10 ;  /* 0x0001b80a01007387 */ /* 0x0003e80000100a00 */
[----:B-1----:R-:W4:Y:S04]  /*25620*/  LDL.LU R11, [R1+0x1228] ;  /* 0x00122800010b7983 */ /* 0x002f280000300800 */
[----:B---3--:R-:W-:Y:S01]  /*25630*/  STSM.16.M88.4 [R0], R12 ;  /* 0x0000000c00007844 */ /* 0x008fe20000000200 */
[----:B------:R-:W-:Y:S06]  /*25640*/  BAR.SYNC.DEFER_BLOCKING 0x0 ;  /* 0x0000000000007b1d */ /* 0x000fec0000010000 */
[----:B------:R-:W3:Y:S04]  /*25650*/  LDL R26, [R1+0x1038] ;  /* 0x00103800011a7983 */ /* 0x000ee80000100800 */
[----:B------:R-:W1:Y:S01]  /*25660*/  LDS.128 R12, [R2] ;  /* 0x00000000020c7984 */ /* 0x000e620000000c00 */
[----:B------:R-:W-:Y:S06]  /*25670*/  BAR.SYNC.DEFER_BLOCKING 0x0 ;  /* 0x0000000000007b1d */ /* 0x000fec0000010000 */
[----:B------:R-:W-:Y:S02]  /*25680*/  STSM.16.M88.4 [R0], R4 ;  /* 0x0000000400007844 */ /* 0x000fe40000000200 */
[----:B------:R-:W-:Y:S06]  /*25690*/  BAR.SYNC.DEFER_BLOCKING 0x0 ;  /* 0x0000000000007b1d */ /* 0x000fec0000010000 */
[----:B------:R-:W1:Y:S02]  /*256a0*/  LDS.128 R4, [R2] ;  /* 0x0000000002047984 */ /* 0x000e640000000c00 */
[----:B------:R-:W-:Y:S06]  /*256b0*/  BAR.SYNC.DEFER_BLOCKING 0x0 ;  /* 0x0000000000007b1d */ /* 0x000fec0000010000 */
[----:B--2---:R2:W-:Y:S04]  /*256c0*/  STSM.16.M88.4 [R0], R20 ;  /* 0x0000001400007844 */ /* 0x0045e80000000200 */
[----:B-1----:R-:W-:Y:S04]  /*256d0*/  STL.64 [R1+0x1d0], R12 ;  /* 0x0001d00c01007387 */ /* 0x002fe80000100a00 */
[----:B------:R-:W-:Y:S01]  /*256e0*/  STL.64 [R1+0x1d8], R14 ;  /* 0x0001d80e01007387 */ /* 0x000fe20000100a00 */
[----:B------:R-:W-:Y:S06]  /*256f0*/  BAR.SYNC.DEFER_BLOCKING 0x0 ;  /* 0x0000000000007b1d */ /* 0x000fec0000010000 */
[----:B------:R-:W1:Y:S04]  /*25700*/  LDS.128 R12, [R2] ;  /* 0x00000000020c7984 */ /* 0x000e680000000c00 */
[----:B------:R-:W-:Y:S04]  /*25710*/  STL.64 [R1+0x1e0], R4 ;  /* 0x0001e00401007387 */ /* 0x000fe80000100a00 */
[----:B------:R-:W-:Y:S04]  /*25720*/  STL.64 [R1+0x1e8], R6 ;  /* 0x0001e80601007387 */ /* 0x000fe80000100a00 */
[----:B--2---:R-:W2:Y:S04]  /*25730*/  LDL.LU R22, [R1+0xa0] ;  /* 0x0000a00001167983 */ /* 0x004ea80000300800 */
[----:B-1----:R-:W-:Y:S04]  /*25740*/  STL.64 [R1+0x190], R12 ;  /* 0x0001900c01007387 */ /* 0x002fe80000100a00 */
[----:B------:R1:W-:Y:S04]  /*25750*/  STL.64 [R1+0x198], R14 ;  /* 0x0001980e01007387 */ /* 0x0003e80000100a00 */
[----:B-1----:R-:W3:Y:S04]  /*25760*/  LDL.LU.64 R14, [R1+0x1220] ;  /* 0x00122000010e7983 */ /* 0x002ee80000300a00 */
[----:B------:R-:W3:Y:S04]  /*25770*/  LDL.LU.64 R12, [R1+0x1218] ;  /* 0x00121800010c7983 */ /* 0x000ee80000300a00 */
[----:B------:R-:W2:Y:S04]  /*25780*/  LDL R25, [R1+0x103c] ;  /* 0x00103c0001197983 */ /* 0x000ea80000100800 */
[----:B------:R-:W2:Y:S04]  /*25790*/  LDL.LU R23, [R1+0x90] ;  /* 0x0000900001177983 */ /* 0x000ea80000300800 */
[----:B------:R-:W2:Y:S01]  /*257a0*/  LDL R18, [R1+0x1040] ;  /* 0x0010400001127983 */ /* 0x000ea20000100800 */
[----:B0-----:R-:W-:Y:S01]  /*257b0*/  IMAD R5, R27, R17, RZ ;  /* 0x000000111b057224 */ /* 0x001fe200078e02ff */
[----:B------:R-:W-:Y:S04]  /*257c0*/  BAR.SYNC.DEFER_BLOCKING 0x0 ;  /* 0x0000000000007b1d */ /* 0x000fe80000010000 */
[----:B------:R-:W-:-:S02]  /*257d0*/  LEA R8, P6, R5, UR14, 0x1 ;  /* 0x0000000e05087c11 */ /* 0x000fc4000f8c08ff */
[----:B------:R-:W-:Y:S02]  /*257e0*/  ISETP.GE.AND P3, PT, R27, UR4, PT ;  /* 0x000000041b007c0c */ /* 0x000fe4000bf66270 */
[----:B------:R-:W-:Y:S01]  /*257f0*/  LEA.HI.X.SX32 R9, R5, UR15, 0x1, P6 ;  /* 0x0000000f05097c11 */ /* 0x000fe2000b0f0eff */
[C---:B----4-:R-:W-:Y:S01]  /*25800*/  IMAD R24, R11.reuse, UR26, RZ ;  /* 0x0000001a0b187c24 */ /* 0x050fe2000f8e02ff */
[----:B------:R-:W-:Y:S01]  /*25810*/  ISETP.GE.AND P1, PT, R11, UR5, PT ;  /* 0x000000050b007c0c */ /* 0x000fe2000bf26270 */
[----:B------:R-:W-:Y:S01]  /*25820*/  IMAD R7, R17, 0x40, R5 ;  /* 0x0000004011077824 */ /* 0x000fe200078e0205 */
[----:B------:R-:W-:Y:S01]  /*25830*/  ISETP.LT.AND P3, PT, R11, UR29, !P3 ;  /* 0x0000001d0b007c0c */ /* 0x000fe2000df61270 */
[----:B------:R-:W-:Y:S01]  /*25840*/  IMAD.WIDE R10, R24, 0x2, R8 ;  /* 0x00000002180a7825 */ /* 0x000fe200078e0208 */
[----:B------:R-:W-:-:S04]  /*25850*/  ULDC.64 UR4, c[0x0][0x228] ;  /* 0x00008a0000047ab9 */ /* 0x000fc80000000a00 */
[----:B------:R-:W-:Y:S04]  /*25860*/  STL.64 [R1+0x1200], R10 ;  /* 0x0012000a01007387 */ /* 0x000fe80000100a00 */
[----:B------:R0:W-:Y:S04]  /*25870*/  STL.64 [R1+0x11f8], R8 ;  /* 0x0011f80801007387 */ /* 0x0001e80000100a00 */
[----:B0-----:R-:W4:Y:S04]  /*25880*/  LDL.LU R8, [R1+0x4d0] ;  /* 0x0004d00001087983 */ /* 0x001f280000300800 */
[----:B------:R-:W4:Y:S04]  /*25890*/  LDL.LU R9, [R1+0x4d4] ;  /* 0x0004d40001097983 */ /* 0x000f280000300800 */
[----:B------:R-:W2:Y:S04]  /*258a0*/  LDL.LU R10, [R1+0x4d8] ;  /* 0x0004d800010a7983 */ /* 0x000ea80000300800 */
[----:B------:R-:W2:Y:S01]  /*258b0*/  LDL.LU R11, [R1+0x4dc] ;  /* 0x0004dc00010b7983 */ /* 0x000ea20000300800 */
[----:B------:R-:W-:Y:S01]  /*258c0*/  IMAD R3, R17, 0x40, R7 ;  /* 0x0000004011037824 */ /* 0x000fe200078e0207 */
[----:B------:R-:W-:-:S04]  /*258d0*/  LEA R4, P5, R7, UR14, 0x1 ;  /* 0x0000000e07047c11 */ /* 0x000fc8000f8a08ff */
[----:B------:R-:W-:Y:S02]  /*258e0*/  LEA R6, P6, R3, UR14, 0x1 ;  /* 0x0000000e03067c11 */ /* 0x000fe4000f8c08ff */
[----:B------:R-:W-:Y:S02]  /*258f0*/  LEA.HI.X.SX32 R5, R7, UR15, 0x1, P5 ;  /* 0x0000000f07057c11 */ /* 0x000fe4000a8f0eff */
[----:B------:R-:W-:Y:S01]  /*25900*/  LEA.HI.X.SX32 R7, R3, UR15, 0x1, P6 ;  /* 0x0000000f03077c11 */ /* 0x000fe2000b0f0eff */
[----:B---3--:R-:W-:Y:S04]  /*25910*/  STSM.16.M88.4 [R0], R12 ;  /* 0x0000000c00007844 */ /* 0x008fe80000000200 */
[----:B--2---:R-:W-:Y:S04]  /*25920*/  STL.64 [R1+0x1210], R10 ;  /* 0x0012100a01007387 */ /* 0x004fe80000100a00 */
[----:B----4-:R-:W-:Y:S01]  /*25930*/  STL.64 [R1+0x1208], R8 ;  /* 0x0012080801007387 */ /* 0x010fe20000100a00 */
[----:B------:R-:W-:Y:S06]  /*25940*/  BAR.SYNC.DEFER_BLOCKING 0x0 ;  /* 0x0000000000007b1d */ /* 0x000fec0000010000 */
[----:B------:R-:W0:Y:S04]  /*25950*/  LDS.128 R8, [R2] ;  /* 0x0000000002087984 */ /* 0x000e280000000c00 */
[----:B------:R-:W-:Y:S04]  /*25960*/  STL [R1+0x11f0], R7 ;  /* 0x0011f00701007387 */ /* 0x000fe80000100800 */
[----:B0-----:R-:W-:Y:S04]  /*25970*/  STL.64 [R1+0x160], R8 ;  /* 0x0001600801007387 */ /* 0x001fe80000100a00 */
[----:B------:R0:W-:Y:S04]  /*25980*/  STL.64 [R1+0x168], R10 ;  /* 0x0001680a01007387 */ /* 0x0001e80000100a00 */
[----:B0-----:R-:W2:Y:S04]  /*25990*/  LDL.LU.64 R10, [R1+0x1210] ;  /* 0x00121000010a7983 */ /* 0x001ea80000300a00 */
[----:B------:R-:W2:Y:S01]  /*259a0*/  LDL.LU.64 R8, [R1+0x1208] ;  /* 0x0012080001087983 */ /* 0x000ea20000300a00 */
[----:B------:R-:W-:Y:S06]  /*259b0*/  BAR.SYNC.DEFER_BLOCKING 0x0 ;  /* 0x0000000000007b1d */ /* 0x000fec0000010000 */
[----:B------:R0:W-:Y:S04]  /*259c0*/  STL [R1+0x10c8], R2 ;  /* 0x0010c80201007387 */ /* 0x0001e80000100800 */
[----:B0-----:R-:W3:Y:S01]  /*259d0*/  LDL R2, [R1+0x1050] ;  /* 0x0010500001027983 */ /* 0x001ee20000100800 */
[----:B------:R-:W-:-:S03]  /*259e0*/  IMAD.WIDE R14, R24, 0x2, R6 ;  /* 0x00000002180e7825 */ /* 0x000fc600078e0206 */
[----:B--2---:R0:W-:Y:S04]  /*259f0*/  STSM.16.M88.4 [R0], R8 ;  /* 0x0000000800007844 */ /* 0x0041e80000000200 */
[----:B0-----:R-:W2:Y:S04]  /*25a00*/  LDL.LU.64 R10, [R1+0x1200] ;  /* 0x00120000010a7983 */ /* 0x001ea80000300a00 */
[----:B------:R-:W4:Y:S04]  /*25a10*/  LDL.LU.64 R8, [R1+0x11f8] ;  /* 0x0011f80001087983 */ /* 0x000f280000300a00 */
[----:B------:R-:W4:Y:S01]  /*25a20*/  LDL R7, [R1+0x104c] ;  /* 0x00104c0001077983 */ /* 0x000f220000100800 */
[----:B------:R-:W-:Y:S01]  /*25a30*/  BAR.SYNC.DEFER_BLOCKING 0x0 ;  /* 0x0000000000007b1d */ /* 0x000fe20000010000 */
[----:B------:R-:W-:-:S02]  /*25a40*/  ISETP.LT.AND P4, PT, R26, UR6, !P1 ;  /* 0x000000061a007c0c */ /* 0x000fc4000cf81270 */
[----:B------:R-:W-:Y:S01]  /*25a50*/  ISETP.LT.AND P5, PT, R25, UR12, !P1 ;  /* 0x0000000c19007c0c */ /* 0x000fe2000cfa1270 */
[----:B------:R-:W-:Y:S01]  /*25a60*/  IMAD.WIDE R12, R24, 0x2, R4 ;  /* 0x00000002180c7825 */ /* 0x000fe200078e0204 */
[----:B------:R-:W-:Y:S01]  /*25a70*/  PRMT R16, R22, 0x7632, R16 ;  /* 0x0000763216107816 */ /* 0x000fe20000000010 */
[----:B------:R-:W-:Y:S01]  /*25a80*/  ULDC.64 UR6, c[0x0][0x228] ;  /* 0x00008a0000067ab9 */ /* 0x000fe20000000a00 */
[----:B------:R-:W-:Y:S01]  /*25a90*/  ULDC UR12, c[0x0][0x228] ;  /* 0x00008a00000c7ab9 */ /* 0x000fe20000000800 */
[----:B--2---:R0:W-:Y:S06]  /*25aa0*/  @P3 STG.E.U16 desc[UR8][R10.64], R22 ;  /* 0x000000160a003986 */ /* 0x0041ec000c101508 */
[----:B------:R-:W-:Y:S01]  /*25ab0*/  @P4 STG.E.U16 desc[UR8][R12.64], R16 ;  /* 0x000000100c004986 */ /* 0x000fe2000c101508 */
[----:B0-----:R-:W-:-:S03]  /*25ac0*/  IMAD R10, R17, 0x40, R3 ;  /* 0x00000040110a7824 */ /* 0x001fc600078e0203 */
[----:B------:R0:W-:Y:S01]  /*25ad0*/  @P5 STG.E.U16 desc[UR8][R14.64], R23 ;  /* 0x000000170e005986 */ /* 0x0001e2000c101508 */
[----:B------:R-:W-:Y:S01]  /*25ae0*/  IMAD R0, R17, 0x40, R10 ;  /* 0x0000004011007824 */ /* 0x000fe200078e020a */
[----:B------:R-:W-:-:S03]  /*25af0*/  LEA R22, P5, R10, UR14, 0x1 ;  /* 0x0000000e0a167c11 */ /* 0x000fc6000f8a08ff */
[----:B------:R-:W-:Y:S01]  /*25b00*/  IMAD R3, R17, 0x40, R0 ;  /* 0x0000004011037824 */ /* 0x000fe200078e0200 */
[----:B------:R-:W-:Y:S02]  /*25b10*/  LEA R20, P6, R0, UR14, 0x1 ;  /* 0x0000000e00147c11 */ /* 0x000fe4000f8c08ff */
[----:B------:R-:W-:Y:S01]  /*25b20*/  ISETP.LT.AND P4, PT, R18, UR10, !P1 ;  /* 0x0000000a12007c0c */ /* 0x000fe2000cf81270 */
[----:B------:R-:W-:Y:S01]  /*25b30*/  ULDC UR10, c[0x0][0x228] ;  /* 0x00008a00000a7ab9 */ /* 0x000fe20000000800 */
[----:B0-----:R-:W-:Y:S02]  /*25b40*/  PRMT R14, R23, 0x7632, R14 ;  /* 0x00007632170e7816 */ /* 0x001fe4000000000e */
[----:B---3--:R-:W-:Y:S01]  /*25b50*/  ISETP.LT.AND P3, PT, R2, UR6, !P1 ;  /* 0x0000000602007c0c */ /* 0x008fe2000cf61270 */
[----:B------:R-:W-:Y:S01]  /*25b60*/  ULDC UR6, c[0x0][0x228] ;  /* 0x00008a0000067ab9 */ /* 0x000fe20000000800 */
[----:B------:R-:W-:Y:S02]  /*25b70*/  LEA.HI.X.SX32 R23, R10, UR15, 0x1, P5 ;  /* 0x0000000f0a177c11 */ /* 0x000fe4000a8f0eff */
[----:B------:R-:W-:-:S02]  /*25b80*/  LEA R12, P5, R3, UR14, 0x1 ;  /* 0x0000000e030c7c11 */ /* 0x000fc4000f8a08ff */
[----:B------:R-:W-:Y:S01]  /*25b90*/  LEA.HI.X.SX32 R21, R0, UR15, 0x1, P6 ;  /* 0x0000000f00157c11 */ /* 0x000fe2000b0f0eff */
[----:B------:R-:W-:Y:S01]  /*25ba0*/  IMAD R0, R17, 0x40, R3 ;  /* 0x0000004011007824 */ /* 0x000fe200078e0203 */
[----:B------:R-:W-:Y:S01]  /*25bb0*/  LEA.HI.X.SX32 R13, R3, UR15, 0x1, P5 ;  /* 0x0000000f030d7c11 */ /* 0x000fe2000a8f0eff */
[----:B------:R-:W-:-:S04]  /*25bc0*/  IMAD.WIDE R10, R24, 0x2, R22 ;  /* 0x00000002180a7825 */ /* 0x000fc800078e0216 */
[----:B------:R-:W-:Y:S02]  /*25bd0*/  IMAD R3, R17, 0x40, R0 ;  /* 0x0000004011037824 */ /* 0x000fe400078e0200 */
[----:B------:R-:W-:Y:S01]  /*25be0*/  IMAD.WIDE R16, R24, 0x2, R20 ;  /* 0x0000000218107825 */ /* 0x000fe200078e0214 */
[----:B----4-:R-:W-:Y:S01]  /*25bf0*/  ISETP.LT.AND P6, PT, R7, UR4, !P1 ;  /* 0x0000000407007c0c */ /* 0x010fe2000cfc1270 */
[----:B------:R-:W-:Y:S01]  /*25c00*/  @P4 STG.E.U16 desc[UR8][R10.64], R14 ;  /* 0x0000000e0a004986 */ /* 0x000fe2000c101508 */
[----:B------:R-:W-:Y:S01]  /*25c10*/  PRMT R15, R28, 0x7632, R15 ;  /* 0x000076321c0f7816 */ /* 0x000fe2000000000f */
[----:B------:R-:W-:Y:S01]  /*25c20*/  IMAD.WIDE R18, R24, 0x2, R12 ;  /* 0x0000000218127825 */ /* 0x000fe200078e020c */
[----:B------:R-:W-:Y:S01]  /*25c30*/  ULDC UR4, c[0x0][0x228] ;  /* 0x00008a0000047ab9 */ /* 0x000fe20000000800 */
[----:B------:R-:W2:Y:S04]  /*25c40*/  LDL.LU R7, [R1+0x70] ;  /* 0x0000700001077983 */ /* 0x000ea80000300800 */
[----:B------:R0:W-:Y:S04]  /*25c50*/  @P3 STG.E.U16 desc[UR8][R16.64], R28 ;  /* 0x0000001c10003986 */ /* 0x0001e8000c101508 */
[----:B0-----:R-:W2:Y:S04]  /*25c60*/  LDL.LU R28, [R1+0x11f4] ;  /* 0x0011f400011c7983 */ /* 0x001ea80000300800 */
[----:B------:R-:W3:Y:S04]  /*25c70*/  LDL R16, [R1+0x1048] ;  /* 0x0010480001107983 */ /* 0x000ee80000100800 */
[----:B------:R-:W4:Y:S01]  /*25c80*/  LDL R17, [R1+0x1044] ;  /* 0x0010440001117983 */ /* 0x000f220000100800 */
[----:B------:R-:W-:-:S02]  /*25c90*/  LEA R10, P4, R0, UR14, 0x1 ;  /* 0x0000000e000a7c11 */ /* 0x000fc4000f8808ff */
[----:B------:R-:W-:Y:S01]  /*25ca0*/  LEA R14, P5, R3, UR14, 0x1 ;  /* 0x0000000e030e7c11 */ /* 0x000fe2000f8a08ff */
[----:B------:R0:W-:Y:S01]  /*25cb0*/  @P6 STG.E.U16 desc[UR8][R18.64], R15 ;  /* 0x0000000f12006986 */ /* 0x0001e2000c101508 */
[----:B------:R-:W-:Y:S02]  /*25cc0*/  LEA.HI.X.SX32 R11, R0, UR15, 0x1, P4 ;  /* 0x0000000f000b7c11 */ /* 0x000fe4000a0f0eff */
[----:B------:R-:W-:Y:S02]  /*25cd0*/  ISETP.LT.AND P6, PT, R26, UR18, !P0 ;  /* 0x000000121a007c0c */ /* 0x000fe4000c7c1270 */
[----:B------:R-:W-:Y:S02]  /*25ce0*/  ISETP.LT.AND P4, PT, R25, UR16, !P0 ;  /* 0x0000001019007c0c */ /* 0x000fe4000c781270 */
[----:B0-----:R-:W-:Y:S01]  /*25cf0*/  LEA.HI.X.SX32 R15, R3, UR15, 0x1, P5 ;  /* 0x0000000f030f7c11 */ /* 0x001fe2000a8f0eff */
[C---:B------:R-:W-:Y:S01]  /*25d00*/  VIADD R3, R24.reuse, UR26 ;  /* 0x0000001a18037c36 */ /* 0x040fe20008000000 */
[----:B------:R-:W-:Y:S01]  /*25d10*/  ISETP.LT.AND P5, PT, R27, UR20, !P0 ;  /* 0x000000141b007c0c */ /* 0x000fe2000c7a1270 */
[C---:B------:R-:W-:Y:S01]  /*25d20*/  IMAD.WIDE R26, R24.reuse, 0x2, R10 ;  /* 0x00000002181a7825 */ /* 0x040fe200078e020a */
[----:B------:R0:W-:Y:S01]  /*25d30*/  STL [R1+0x11e8], R9 ;  /* 0x0011e80901007387 */ /* 0x0001e20000100800 */
[----:B------:R-:W-:Y:S01]  /*25d40*/  PRMT R0, R29, 0x7632, R0 ;  /* 0x000076321d007816 */ /* 0x000fe20000000000 */
[----:B------:R-:W-:Y:S01]  /*25d50*/  ULDC.64 UR14, c[0x0][0x228] ;  /* 0x00008a00000e7ab9 */ /* 0x000fe20000000a00 */
[----:B------:R-:W-:-:S04]  /*25d60*/  IMAD.WIDE R24, R24, 0x2, R14 ;  /* 0x0000000218187825 */ /* 0x000fc800078e020e */
[----:B------:R-:W-:Y:S02]  /*25d70*/  IMAD.WIDE R18, R3, 0x2, R8 ;  /* 0x0000000203127825 */ /* 0x000fe400078e0208 */
[----:B0-----:R-:W2:Y:S01]  /*25d80*/  LDL.LU R9, [R1+0x40] ;  /* 0x0000400001097983 */ /* 0x001ea20000300800 */
[----:B---3--:R-:W-:Y:S02]  /*25d90*/  ISETP.LT.AND P3, PT, R16, UR24, !P1 ;  /* 0x0000001810007c0c */ /* 0x008fe4000cf61270 */
[----:B----4-:R-:W-:Y:S02]  /*25da0*/  ISETP.LT.AND P1, PT, R17, UR22, !P1 ;  /* 0x0000001611007c0c */ /* 0x010fe4000cf21270 */
[----:B--2---:R-:W-:Y:S01]  /*25db0*/  PRMT R28, R7, 0x7632, R28 ;  /* 0x00007632071c7816 */ /* 0x004fe2000000001c */
[----:B------:R-:W-:-:S08]  /*25dc0*/  IMAD.WIDE R16, R3, 0x2, R4 ;  /* 0x0000000203107825 */ /* 0x000fd000078e0204 */
[----:B------:R0:W-:Y:S04]  /*25dd0*/  @P3 STG.E.U16 desc[UR8][R26.64], R7 ;  /* 0x000000071a003986 */ /* 0x0001e8000c101508 */
[----:B------:R1:W-:Y:S04]  /*25de0*/  @P1 STG.E.U16 desc[UR8][R24.64], R28 ;  /* 0x0000001c18001986 */ /* 0x0003e8000c101508 */
[----:B------:R2:W-:Y:S04]  /*25df0*/  @P5 STG.E.U16 desc[UR8][R18.64], R29 ;  /* 0x0000001d12005986 */ /* 0x0005e8000c101508 */
[----:B0-----:R-:W3:Y:S04]  /*25e00*/  LDL.LU R7, [R1+0x11f0] ;  /* 0x0011f00001077983 */ /* 0x001ee80000300800 */
[----:B-1----:R-:W4:Y:S04]  /*25e10*/  LDL.LU R24, [R1+0x50] ;  /* 0x0000500001187983 */ /* 0x002f280000300800 */
[----:B------:R-:W4:Y:S04]  /*25e20*/  LDL R25, [R1+0x1034] ;  /* 0x0010340001197983 */ /* 0x000f280000100800 */
[----:B--2---:R-:W2:Y:S04]  /*25e30*/  LDL.LU R29, [R1+0x11ec] ;  /* 0x0011ec00011d7983 */ /* 0x004ea80000300800 */
[----:B------:R0:W-:Y:S04]  /*25e40*/  @P6 STG.E.U16 desc[UR8][R16.64], R0 ;  /* 0x0000000010006986 */ /* 0x0001e8000c101508 */
[----:B------:R-:W2:Y:S04]  /*25e50*/  LDL R18, [R1+0x104c] ;  /* 0x00104c0001127983 */ /* 0x000ea80000100800 */
[----:B------:R-:W2:Y:S04]  /*25e60*/  LDL R19, [R1+0x1048] ;  /* 0x0010480001137983 */ /* 0x000ea80000100800 */
[----:B0-----:R-:W2:Y:S01]  /*25e70*/  LDL R17, [R1+0x1040] ;  /* 0x0010400001117983 */ /* 0x001ea20000100800 */
[----:B------:R-:W-:-:S02]  /*25e80*/  ISETP.LT.AND P3, PT, R2, UR28, !P0 ;  /* 0x0000001c02007c0c */ /* 0x000fc4000c761270 */
[----:B------:R-:W-:Y:S01]  /*25e90*/  PRMT R28, R9, 0x7632, R28 ;  /* 0x00007632091c7816 */ /* 0x000fe2000000001c */
[----:B------:R0:W-:Y:S04]  /*25ea0*/  STL [R1+0x11e4], R2 ;  /* 0x0011e40201007387 */ /* 0x0001e80000100800 */
[----:B0-----:R-:W2:Y:S01]  /*25eb0*/  LDL.LU R2, [R1+0xa4] ;  /* 0x0000a40001027983 */ /* 0x001ea20000300800 */
[----:B---3--:R-:W-:-:S05]  /*25ec0*/  IMAD.WIDE R26, R3, 0x2, R6 ;  /* 0x00000002031a7825 */ /* 0x008fca00078e0206 */
[----:B----4-:R0:W-:Y:S01]  /*25ed0*/  @P4 STG.E.U16 desc[UR8][R26.64], R24 ;  /* 0x000000181a004986 */ /* 0x0101e2000c101508 */
[----:B------:R-:W-:Y:S01]  /*25ee0*/  VIADD R0, R25, 0x2 ;  /* 0x0000000219007836 */ /* 0x000fe20000000000 */
[----:B--2---:R-:W-:Y:S02]  /*25ef0*/  PRMT R29, R24, 0x7632, R29 ;  /* 0x00007632181d7816 */ /* 0x004fe4000000001d */
[----:B------:R-:W-:Y:S01]  /*25f00*/  ISETP.LT.AND P5, PT, R18, UR4, !P0 ;  /* 0x0000000412007c0c */ /* 0x000fe2000c7a1270 */
[----:B------:R-:W-:Y:S01]  /*25f10*/  ULDC UR4, c[0x0][0x22c] ;  /* 0x00008b0000047ab9 */ /* 0x000fe20000000800 */
[----:B------:R-:W-:Y:S01]  /*25f20*/  ISETP.LT.AND P4, PT, R17, UR14, !P0 ;  /* 0x0000000e11007c0c */ /* 0x000fe2000c781270 */
[----:B------:R-:W-:Y:S01]  /*25f30*/  IMAD.WIDE R16, R3, 0x2, R22 ;  /* 0x0000000203107825 */ /* 0x000fe200078e0216 */
[----:B------:R-:W-:Y:S01]  /*25f40*/  ISETP.LT.AND P6, PT, R19, UR6, !P0 ;  /* 0x0000000613007c0c */ /* 0x000fe2000c7c1270 */
[----:B------:R-:W-:Y:S01]  /*25f50*/  ULDC UR6, c[0x0][0x228] ;  /* 0x00008a0000067ab9 */ /* 0x000fe20000000800 */
[----:B------:R-:W-:Y:S01]  /*25f60*/  ISETP.GE.AND P1, PT, R0, UR4, PT ;  /* 0x0000000400007c0c */ /* 0x000fe2000bf26270 */
[C---:B------:R-:W-:Y:S01]  /*25f70*/  IMAD.WIDE R18, R3.reuse, 0x2, R20 ;  /* 0x0000000203127825 */ /* 0x040fe200078e0214 */
[----:B------:R-:W2:Y:S01]  /*25f80*/  LDL R0, [R1+0x1038] ;  /* 0x0010380001007983 */ /* 0x000ea20000100800 */
[----:B------:R-:W-:Y:S01]  /*25f90*/  ULDC UR4, c[0x0][0x228] ;  /* 0x00008a0000047ab9 */ /* 0x000fe20000000800 */
[----:B------:R-:W-:Y:S01]  /*25fa0*/  ULDC UR14, c[0x0][0x228] ;  /* 0x00008a00000e7ab9 */ /* 0x000fe20000000800 */
[----:B0-----:R-:W-:-:S04]  /*25fb0*/  IMAD.WIDE R24, R3, 0x2, R12 ;  /* 0x0000000203187825 */ /* 0x001fc800078e020c */
[----:B------:R0:W-:Y:S04]  /*25fc0*/  @P4 STG.E.U16 desc[UR8][R16.64], R29 ;  /* 0x0000001d10004986 */ /* 0x0001e8000c101508 */
[----:B------:R1:W-:Y:S04]  /*25fd0*/  @P3 STG.E.U16 desc[UR8][R18.64], R9 ;  /* 0x0000000912003986 */ /* 0x0003e8000c101508 */
[----:B------:R3:W-:Y:S04]  /*25fe0*/  @P5 STG.E.U16 desc[UR8][R24.64], R28 ;  /* 0x0000001c18005986 */ /* 0x0007e8000c101508 */
[----:B0-----:R-:W4:Y:S04]  /*25ff0*/  LDL.LU R16, [R1+0x30] ;  /* 0x0000300001107983 */ /* 0x001f280000300800 */
[----:B------:R-:W4:Y:S04]  /*26000*/  LDL R17, [R1+0x1034] ;  /* 0x0010340001117983 */ /* 0x000f280000100800 */
[----:B-1----:R-:W4:Y:S04]  /*26010*/  LDL.LU R9, [R1+0x11e8] ;  /* 0x0011e80001097983 */ /* 0x002f280000300800 */
[----:B---3--:R-:W3:Y:S04]  /*26020*/  LDL R25, [R1+0x1044] ;  /* 0x0010440001197983 */ /* 0x008ee80000100800 */
[----:B------:R-:W3:Y:S04]  /*26030*/  LDL R18, [R1+0x1030] ;  /* 0x0010300001127983 */ /* 0x000ee80000100800 */
[----:B------:R-:W3:Y:S01]  /*26040*/  LDL R19, [R1+0x103c] ;  /* 0x00103c0001137983 */ /* 0x000ee20000100800 */
[----:B------:R-:W-:-:S03]  /*26050*/  IMAD.WIDE R26, R3, 0x2, R10 ;  /* 0x00000002031a7825 */ /* 0x000fc600078e020a */
[----:B------:R-:W-:Y:S01]  /*26060*/  STL [R1+0x11d8], R8 ;  /* 0x0011d80801007387 */ /* 0x000fe20000100800 */
[----:B--2---:R-:W-:Y:S01]  /*26070*/  ISETP.LT.AND P5, PT, R0, UR10, !P1 ;  /* 0x0000000a00007c0c */ /* 0x004fe2000cfa1270 */
[----:B------:R-:W-:Y:S01]  /*26080*/  VIADD R0, R3, UR26 ;  /* 0x0000001a03007c36 */ /* 0x000fe20008000000 */
[----:B------:R-:W-:Y:S01]  /*26090*/  ULDC UR10, c[0x0][0x228] ;  /* 0x00008a00000a7ab9 */ /* 0x000fe20000000800 */
[----:B----4-:R0:W-:Y:S01]  /*260a0*/  @P6 STG.E.U16 desc[UR8][R26.64], R16 ;  /* 0x000000101a006986 */ /* 0x0101e2000c101508 */
[----:B------:R-:W-:Y:S01]  /*260b0*/  PRMT R29, R16, 0x7632, R29 ;  /* 0x00007632101d7816 */ /* 0x000fe2000000001d */
[----:B------:R-:W-:Y:S01]  /*260c0*/  VIADD R28, R17, 0x3 ;  /* 0x00000003111c7836 */ /* 0x000fe20000000000 */
[----:B---3--:R-:W-:Y:S02]  /*260d0*/  ISETP.LT.AND P3, PT, R25, UR4, !P0 ;  /* 0x0000000419007c0c */ /* 0x008fe4000c761270 */
[----:B------:R-:W-:Y:S01]  /*260e0*/  ISETP.LT.AND P4, PT, R18, UR6, !P1 ;  /* 0x0000000612007c0c */ /* 0x000fe2000cf81270 */
[----:B0-----:R-:W-:Y:S01]  /*260f0*/  IMAD.WIDE R16, R0, 0x2, R8 ;  /* 0x0000000200107825 */ /* 0x001fe200078e0208 */
[----:B------:R0:W-:Y:S01]  /*26100*/  STL [R1+0x11d4], R9 ;  /* 0x0011d40901007387 */ /* 0x0001e20000100800 */
[----:B------:R-:W-:Y:S01]  /*26110*/  ULDC UR4, c[0x0][0x22c] ;  /* 0x00008b0000047ab9 */ /* 0x000fe20000000800 */
[----:B------:R-:W-:Y:S01]  /*26120*/  ISETP.LT.AND P6, PT, R19, UR12, !P1 ;  /* 0x0000000c13007c0c */ /* 0x000fe2000cfc1270 */
[----:B------:R-:W-:Y:S01]  /*26130*/  IMAD.WIDE R18, R3, 0x2, R14 ;  /* 0x0000000203127825 */ /* 0x000fe200078e020e */
[----:B------:R-:W-:Y:S01]  /*26140*/  ISETP.GE.AND P0, PT, R28, UR4, PT ;  /* 0x000000041c007c0c */ /* 0x000fe2000bf06270 */
[----:B------:R-:W-:Y:S01]  /*26150*/  ULDC UR4, c[0x0][0x228] ;  /* 0x00008a0000047ab9 */ /* 0x000fe20000000800 */
[----:B------:R-:W-:Y:S01]  /*26160*/  ULDC UR6, c[0x0][0x228] ;  /* 0x00008a0000067ab9 */ /* 0x000fe20000000800 */
[C---:B------:R-:W-:Y:S01]  /*26170*/  IMAD.WIDE R24, R0.reuse, 0x2, R4 ;  /* 0x0000000200187825 */ /* 0x040fe200078e0204 */
[----:B0-----:R-:W2:Y:S03]  /*26180*/  LDL.LU R9, [R1+0x74] ;  /* 0x0000740001097983 */ /* 0x001ea60000300800 */
[----:B------:R-:W-:Y:S01]  /*26190*/  IMAD.WIDE R26, R0, 0x2, R6 ;  /* 0x00000002001a7825 */ /* 0x000fe200078e0206 */
[----:B------:R-:W-:Y:S01]  /*261a0*/  ULDC UR12, c[0x0][0x228] ;  /* 0x00008a00000c7ab9 */ /* 0x000fe20000000800 */
[----:B------:R-:W-:Y:S01]  /*261b0*/  STL [R1+0x11e0], R4 ;  /* 0x0011e00401007387 */ /* 0x000fe20000100800 */
[----:B------:R-:W-:-:S03]  /*261c0*/  PRMT R3, R2, 0x7632, R3 ;  /* 0x0000763202037816 */ /* 0x000fc60000000003 */
[----:B------:R0:W-:Y:S04]  /*261d0*/  STL [R1+0x11dc], R5 ;  /* 0x0011dc0501007387 */ /* 0x0001e80000100800 */
[----:B------:R1:W-:Y:S04]  /*261e0*/  @P3 STG.E.U16 desc[UR8][R18.64], R29 ;  /* 0x0000001d12003986 */ /* 0x0003e8000c101508 */
[----:B------:R3:W-:Y:S04]  /*261f0*/  @P4 STG.E.U16 desc[UR8][R16.64], R2 ;  /* 0x0000000210004986 */ /* 0x0007e8000c101508 */
[----:B0-----:R-:W4:Y:S04]  /*26200*/  LDL.LU R5, [R1+0x84] ;  /* 0x0000840001057983 */ /* 0x001f280000300800 */
[----:B------:R-:W2:Y:S04]  /*26210*/  LDL.LU R28, [R1+0x94] ;  /* 0x00009400011c7983 */ /* 0x000ea80000300800 */
[----:B-1----:R-:W4:Y:S04]  /*26220*/  LDL R29, [R1+0x104c] ;  /* 0x00104c00011d7983 */ /* 0x002f280000100800 */
[----:B------:R-:W4:Y:S04]  /*26230*/  LDL R18, [R1+0x1048] ;  /* 0x0010480001127983 */ /* 0x000f280000100800 */
[----:B------:R-:W4:Y:S04]  /*26240*/  LDL R19, [R1+0x1044] ;  /* 0x0010440001137983 */ /* 0x000f280000100800 */
[----:B---3--:R-:W3:Y:S04]  /*26250*/  LDL.LU R2, [R1+0x11e4] ;  /* 0x0011e40001027983 */ /* 0x008ee80000300800 */
[----:B------:R-:W3:Y:S04]  /*26260*/  LDL R17, [R1+0x1040] ;  /* 0x0010400001117983 */ /* 0x000ee80000100800 */
[----:B------:R0:W-:Y:S02]  /*26270*/  @P5 STG.E.U16 desc[UR8][R24.64], R3 ;  /* 0x0000000318005986 */ /* 0x0001e4000c101508 */
[----:B0-----:R-:W-:-:S02]  /*26280*/  IMAD.WIDE R24, R0, 0x2, R12 ;  /* 0x0000000200187825 */ /* 0x001fc400078e020c */
[----:B--2---:R0:W-:Y:S01]  /*26290*/  @P6 STG.E.U16 desc[UR8][R26.64], R28 ;  /* 0x0000001c1a006986 */ /* 0x0041e2000c101508 */
[----:B----4-:R-:W-:Y:S01]  /*262a0*/  ISETP.LT.AND P4, PT, R29, UR10, !P1 ;  /* 0x0000000a1d007c0c */ /* 0x010fe2000cf81270 */
[----:B------:R-:W-:Y:S01]  /*262b0*/  ULDC UR10, c[0x0][0x228] ;  /* 0x00008a00000a7ab9 */ /* 0x000fe20000000800 */
[----:B------:R-:W-:Y:S02]  /*262c0*/  PRMT R4, R28, 0x7632, R4 ;  /* 0x000076321c047816 */ /* 0x000fe40000000004 */
[----:B------:R-:W-:Y:S01]  /*262d0*/  ISETP.LT.AND P3, PT, R18, UR12, !P1 ;  /* 0x0000000c12007c0c */ /* 0x000fe2000cf61270 */
[----:B------:R-:W-:Y:S01]  /*262e0*/  ULDC UR12, c[0x0][0x228] ;  /* 0x00008a00000c7ab9 */ /* 0x000fe20000000800 */
[----:B---3--:R-:W-:Y:S02]  /*262f0*/  ISETP.LT.AND P5, PT, R2, UR6, !P1 ;  /* 0x0000000602007c0c */ /* 0x008fe4000cfa1270 */
[----:B------:R-:W-:Y:S01]  /*26300*/  ISETP.LT.AND P6, PT, R17, UR4, !P1 ;  /* 0x0000000411007c0c */ /* 0x000fe2000cfc1270 */
[C---:B------:R-:W-:Y:S01]  /*26310*/  IMAD.WIDE R16, R0.reuse, 0x2, R22 ;  /* 0x0000000200107825 */ /* 0x040fe200078e0216 */
[----:B------:R-:W-:Y:S01]  /*26320*/  ISETP.LT.AND P1, PT, R19, UR14, !P1 ;  /* 0x0000000e13007c0c */ /* 0x000fe2000cf21270 */
[----:B------:R1:W-:Y:S01]  /*26330*/  STL [R1+0x11d0], R2 ;  /* 0x0011d00201007387 */ /* 0x0003e20000100800 */
[----:B------:R-:W-:Y:S01]  /*26340*/  PRMT R8, R5, 0x7632, R8 ;  /* 0x0000763205087816 */ /* 0x000fe20000000008 */
[C---:B------:R-:W-:Y:S01]  /*26350*/  IMAD.WIDE R18, R0.reuse, 0x2, R20 ;  /* 0x0000000200127825 */ /* 0x040fe200078e0214 */
[----:B------:R-:W-:Y:S01]  /*26360*/  PRMT R3, R9, 0x7632, R3 ;  /* 0x0000763209037816 */ /* 0x000fe20000000003 */
[----:B------:R-:W-:Y:S01]  /*26370*/  ULDC UR4, c[0x0][0x228] ;  /* 0x00008a0000047ab9 */ /* 0x000fe20000000800 */
[----:B------:R-:W-:Y:S01]  /*26380*/  ULDC UR6, c[0x0][0x228] ;  /* 0x00008a0000067ab9 */ /* 0x000fe20000000800 */
[C---:B0-----:R-:W-:Y:S01]  /*26390*/  IMAD.WIDE R26, R0.reuse, 0x2, R10 ;  /* 0x00000002001a7825 */ /* 0x041fe200078e020a */
[----:B------:R-:W-:Y:S01]  /*263a0*/  ULDC UR14, c[0x0][0x228] ;  /* 0x00008a00000e7ab9 */ /* 0x000fe20000000800 */
[----:B-1----:R-:W2:Y:S04]  /*263b0*/  LDL.LU R2, [R1+0x64] ;  /* 0x0000640001027983 */ /* 0x002ea80000300800 */
[----:B------:R0:W-:Y:S04]  /*263c0*/  STL [R1+0x11cc], R21 ;  /* 0x0011cc1501007387 */ /* 0x0001e80000100800 */
[----:B------:R1:W-:Y:S04]  /*263d0*/  @P6 STG.E.U16 desc[UR8][R16.64], R4 ;  /* 0x0000000410006986 */ /* 0x0003e8000c101508 */
[----:B------:R3:W-:Y:S04]  /*263e0*/  @P5 STG.E.U16 desc[UR8][R18.64], R5 ;  /* 0x0000000512005986 */ /* 0x0007e8000c101508 */
[----:B0-----:R-:W4:Y:S04]  /*263f0*/  LDL.LU R21, [R1+0x54] ;  /* 0x0000540001157983 */ /* 0x001f280000300800 */
[----:B-1----:R-:W4:Y:S04]  /*26400*/  LDL.LU R4, [R1+0x11e0] ;  /* 0x0011e00001047983 */ /* 0x002f280000300800 */
[----:B------:R-:W4:Y:S04]  /*26410*/  LDL R16, [R1+0x1040] ;  /* 0x0010400001107983 */ /* 0x000f280000100800 */
[----:B------:R-:W4:Y:S04]  /*26420*/  LDL R17, [R1+0x1034] ;  /* 0x0010340001117983 */ /* 0x000f280000100800 */
[----:B---3--:R-:W3:Y:S04]  /*26430*/  LDL.LU R5, [R1+0x11dc] ;  /* 0x0011dc0001057983 */ /* 0x008ee80000300800 */
[----:B------:R-:W3:Y:S04]  /*26440*/  LDL R18, [R1+0x1038] ;  /* 0x0010380001127983 */ /* 0x000ee80000100800 */
[----:B------:R-:W3:Y:S04]  /*26450*/  LDL R19, [R1+0x103c] ;  /* 0x00103c0001137983 */ /* 0x000ee80000100800 */
[----:B------:R0:W-:Y:S04]  /*26460*/  @P4 STG.E.U16 desc[UR8][R24.64], R8 ;  /* 0x0000000818004986 */ /* 0x0001e8000c101508 */
[----:B------:R1:W-:Y:S04]  /*26470*/  @P3 STG.E.U16 desc[UR8][R26.64], R9 ;  /* 0x000000091a003986 */ /* 0x0003e8000c101508 */
[----:B0-----:R-:W3:Y:S04]  /*26480*/  LDL.LU R8, [R1+0x11d8] ;  /* 0x0011d80001087983 */ /* 0x001ee80000300800 */
[----:B------:R-:W3:Y:S04]  /*26490*/  LDL R25, [R1+0x1030] ;  /* 0x0010300001197983 */ /* 0x000ee80000100800 */
[----:B-1----:R-:W3:Y:S01]  /*264a0*/  LDL.LU R9, [R1+0x11d4] ;  /* 0x0011d40001097983 */ /* 0x002ee20000300800 */
[----:B------:R-:W-:-:S05]  /*264b0*/  IMAD.WIDE R28, R0, 0x2, R14 ;  /* 0x00000002001c7825 */ /* 0x000fca00078e020e */
[----:B------:R0:W-:Y:S02]  /*264c0*/  @P1 STG.E.U16 desc[UR8][R28.64], R3 ;  /* 0x000000031c001986 */ /* 0x0001e4000c101508 */
[----:B0-----:R-:W-:Y:S01]  /*264d0*/  VIADD R3, R0, UR26 ;  /* 0x0000001a00037c36 */ /* 0x001fe20008000000 */
[----:B--2---:R-:W-:Y:S02]  /*264e0*/  PRMT R29, R2, 0x7632, R29 ;  /* 0x00007632021d7816 */ /* 0x004fe4000000001d */
[----:B----4-:R-:W-:Y:S01]  /*264f0*/  ISETP.LT.AND P6, PT, R16, UR12, !P0 ;  /* 0x0000000c10007c0c */ /* 0x010fe2000c7c1270 */
[----:B------:R-:W-:Y:S01]  /*26500*/  ULDC UR12, c[0x0][0x228] ;  /* 0x00008a00000c7ab9 */ /* 0x000fe20000000800 */
[----:B------:R-:W-:Y:S01]  /*26510*/  VIADD R0, R17, 0x4 ;  /* 0x0000000411007836 */ /* 0x000fe20000000000 */
[----:B---3--:R-:W-:Y:S01]  /*26520*/  ISETP.LT.AND P4, PT, R18, UR6, !P0 ;  /* 0x0000000612007c0c */ /* 0x008fe2000c781270 */
[----:B------:R-:W-:Y:S01]  /*26530*/  ULDC UR6, c[0x0][0x228] ;  /* 0x00008a0000067ab9 */ /* 0x000fe20000000800 */
[----:B------:R-:W-:Y:S01]  /*26540*/  ISETP.LT.AND P5, PT, R19, UR10, !P0 ;  /* 0x0000000a13007c0c */ /* 0x000fe2000c7a1270 */
[----:B------:R-:W-:Y:S01]  /*26550*/  IMAD.WIDE R18, R3, 0x2, R4 ;  /* 0x0000000203127825 */ /* 0x000fe200078e0204 */
[----:B------:R-:W-:Y:S01]  /*26560*/  ISETP.LT.AND P3, PT, R25, UR4, !P0 ;  /* 0x0000000419007c0c */ /* 0x000fe2000c761270 */
[----:B------:R-:W-:Y:S01]  /*26570*/  ULDC UR4, c[0x0][0x22c] ;  /* 0x00008b0000047ab9 */ /* 0x000fe20000000800 */
[----:B------:R0:W-:Y:S01]  /*26580*/  STL [R1+0x11c8], R9 ;  /* 0x0011c80901007387 */ /* 0x0001e20000100800 */
[----:B------:R-:W-:Y:S01]  /*26590*/  IMAD.WIDE R16, R3, 0x2, R8 ;  /* 0x0000000203107825 */ /* 0x000fe200078e0208 */
[----:B------:R-:W-:Y:S01]  /*265a0*/  ISETP.GE.AND P1, PT, R0, UR4, PT ;  /* 0x0000000400007c0c */ /* 0x000fe2000bf26270 */
[----:B------:R-:W-:Y:S01]  /*265b0*/  ULDC UR4, c[0x0][0x228] ;  /* 0x00008a0000047ab9 */ /* 0x000fe20000000800 */
[----:B------:R-:W-:Y:S01]  /*265c0*/  PRMT R28, R21, 0x7632, R28 ;  /* 0x00007632151c7816 */ /* 0x000fe2000000001c */
[----:B------:R-:W-:Y:S01]  /*265d0*/  ULDC UR10, c[0x0][0x228] ;  /* 0x00008a00000a7ab9 */ /* 0x000fe20000000800 */
[----:B0-----:R-:W2:Y:S04]  /*265e0*/  LDL.LU R9, [R1+0x44] ;  /* 0x0000440001097983 */ /* 0x001ea80000300800 */
[----:B------:R0:W-:Y:S01]  /*265f0*/  STL [R1+0x11c4], R5 ;  /* 0x0011c40501007387 */ /* 0x0001e20000100800 */
[----:B------:R-:W-:-:S03]  /*26600*/  IMAD.WIDE R24, R3, 0x2, R6 ;  /* 0x0000000203187825 */ /* 0x000fc600078e0206 */
[----:B------:R1:W-:Y:S04]  /*26610*/  @P3 STG.E.U16 desc[UR8][R16.64], R2 ;  /* 0x0000000210003986 */ /* 0x0003e8000c101508 */
[----:B------:R3:W-:Y:S04]  /*26620*/  @P4 STG.E.U16 desc[UR8][R18.64], R29 ;  /* 0x0000001d12004986 */ /* 0x0007e8000c101508 */
[----:B0-----:R-:W4:Y:S04]  /*26630*/  LDL.LU R5, [R1+0x34] ;  /* 0x0000340001057983 */ /* 0x001f280000300800 */
[----:B------:R-:W4:Y:S04]  /*26640*/  LDL R0, [R1+0x1030] ;  /* 0x0010300001007983 */ /* 0x000f280000100800 */
[----:B-1----:R-:W4:Y:S04]  /*26650*/  LDL.LU R2, [R1+0x11d0] ;  /* 0x0011d00001027983 */ /* 0x002f280000300800 */
[----:B---3--:R-:W3:Y:S04]  /*26660*/  LDL R19, [R1+0x104c] ;  /* 0x00104c0001137983 */ /* 0x008ee80000100800 */
[----:B------:R-:W3:Y:S04]  /*26670*/  LDL R16, [R1+0x1048] ;  /* 0x0010480001107983 */ /* 0x000ee80000100800 */
[----:B------:R-:W3:Y:S04]  /*26680*/  LDL R17, [R1+0x1044] ;  /* 0x0010440001117983 */ /* 0x000ee80000100800 */
[----:B------:R0:W-:Y:S04]  /*26690*/  @P5 STG.E.U16 desc[UR8][R24.64], R21 ;  /* 0x0000001518005986 */ /* 0x0001e8000c101508 */
[----:B0-----:R-:W3:Y:S01]  /*266a0*/  LDL.LU R21, [R1+0x11cc] ;  /* 0x0011cc0001157983 */ /* 0x001ee20000300800 */
[----:B------:R-:W-:-:S05]  /*266b0*/  IMAD.WIDE R26, R3, 0x2, R22 ;  /* 0x00000002031a7825 */ /* 0x000fca00078e0216 */
[----:B------:R0:W-:Y:S01]  /*266c0*/  @P6 STG.E.U16 desc[UR8][R26.64], R28 ;  /* 0x0000001c1a006986 */ /* 0x0001e2000c101508 */
[----:B------:R-:W-:-:S03]  /*266d0*/  IMAD.WIDE R24, R3, 0x2, R10 ;  /* 0x0000000203187825 */ /* 0x000fc600078e020a */
[----:B------:R1:W-:Y:S01]  /*266e0*/  STL [R1+0x11c0], R13 ;  /* 0x0011c00d01007387 */ /* 0x0003e20000100800 */
[----:B0-----:R-:W-:Y:S01]  /*266f0*/  IMAD.WIDE R26, R3, 0x2, R14 ;  /* 0x00000002031a7825 */ /* 0x001fe200078e020e */
[----:B--2---:R-:W-:Y:S02]  /*26700*/  PRMT R28, R9, 0x7632, R28 ;  /* 0x00007632091c7816 */ /* 0x004fe4000000001c */
[----:B----4-:R-:W-:Y:S01]  /*26710*/  ISETP.LT.AND P5, PT, R2, UR4, !P0 ;  /* 0x0000000402007c0c */ /* 0x010fe2000c7a1270 */
[----:B------:R-:W-:Y:S01]  /*26720*/  ULDC UR4, c[0x0][0x228] ;  /* 0x00008a0000047ab9 */ /* 0x000fe20000000800 */
[----:B---3--:R-:W-:Y:S01]  /*26730*/  ISETP.LT.AND P4, PT, R19, UR6, !P0 ;  /* 0x0000000613007c0c */ /* 0x008fe2000c781270 */
[----:B------:R-:W-:Y:S01]  /*26740*/  ULDC UR6, c[0x0][0x228] ;  /* 0x00008a0000067ab9 */ /* 0x000fe20000000800 */
[----:B------:R-:W-:Y:S01]  /*26750*/  ISETP.LT.AND P3, PT, R16, UR10, !P0 ;  /* 0x0000000a10007c0c */ /* 0x000fe2000c761270 */
[----:B------:R-:W-:Y:S01]  /*26760*/  ULDC UR10, c[0x0][0x228] ;  /* 0x00008a00000a7ab9 */ /* 0x000fe20000000800 */
[----:B------:R-:W-:Y:S01]  /*26770*/  ISETP.LT.AND P0, PT, R17, UR12, !P0 ;  /* 0x0000000c11007c0c */ /* 0x000fe2000c701270 */
[C---:B------:R-:W-:Y:S01]  /*26780*/  IMAD.WIDE R16, R3.reuse, 0x2, R12 ;  /* 0x0000000203107825 */ /* 0x040fe200078e020c */
[----:B------:R-:W-:Y:S01]  /*26790*/  ISETP.LT.AND P6, PT, R0, UR4, !P1 ;  /* 0x0000000400007c0c */ /* 0x000fe2000cfc1270 */
[----:B-1----:R-:W2:Y:S01]  /*267a0*/  LDL.LU R13, [R1+0x98] ;  /* 0x00009800010d7983 */ /* 0x002ea20000300800 */
[----:B------:R-:W-:Y:S01]  /*267b0*/  ULDC UR4, c[0x0][0x228] ;  /* 0x00008a0000047ab9 */ /* 0x000fe20000000800 */
[C---:B------:R-:W-:Y:S01]  /*267c0*/  VIADD R0, R3.reuse, UR26 ;  /* 0x0000001a03007c36 */ /* 0x040fe20008000000 */
[----:B------:R-:W-:Y:S01]  /*267d0*/  ULDC UR12, c[0x0][0x228] ;  /* 0x00008a00000c7ab9 */ /* 0x000fe20000000800 */
[----:B------:R-:W-:Y:S01]  /*267e0*/  IMAD.WIDE R18, R3, 0x2, R20 ;  /* 0x0000000203127825 */ /* 0x000fe200078e0214 */
[----:B------:R-:W-:-:S04]  /*267f0*/  PRMT R3, R5, 0x7632, R3 ;  /* 0x0000763205037816 */ /* 0x000fc80000000003 */
[----:B------:R0:W-:Y:S04]  /*26800*/  @P5 STG.E.U16 desc[UR8][R18.64], R9 ;  /* 0x0000000912005986 */ /* 0x0001e8000c101508 */
[----:B------:R1:W-:Y:S04]  /*26810*/  @P4 STG.E.U16 desc[UR8][R16.64], R28 ;  /* 0x0000001c10004986 */ /* 0x0003e8000c101508 */
[----:B------:R3:W-:Y:S04]  /*26820*/  @P3 STG.E.U16 desc[UR8][R24.64], R5 ;  /* 0x0000000518003986 */ /* 0x0007e8000c101508 */
[----:B0-----:R-:W4:Y:S04]  /*26830*/  LDL.LU R9, [R1+0x11c8] ;  /* 0x0011c80001097983 */ /* 0x001f280000300800 */
[----:B-1----:R-:W2:Y:S04]  /*26840*/  LDL.LU R16, [R1+0xa8] ;  /* 0x0000a80001107983 */ /* 0x002ea80000300800 */
[----:B------:R-:W2:Y:S04]  /*26850*/  LDL R17, [R1+0x1034] ;  /* 0x0010340001117983 */ /* 0x000ea80000100800 */
[----:B---3--:R-:W3:Y:S04]  /*26860*/  LDL.LU R5, [R1+0x11c4] ;  /* 0x0011c40001057983 */ /* 0x008ee80000300800 */
[----:B------:R0:W-:Y:S04]  /*26870*/  @P0 STG.E.U16 desc[UR8][R26.64], R3 ;  /* 0x000000031a000986 */ /* 0x0001e8000c101508 */
[----:B------:R-:W3:Y:S04]  /*26880*/  LDL R24, [R1+0x103c] ;  /* 0x00103c0001187983 */ /* 0x000ee80000100800 */
[----:B------:R-:W3:Y:S04]  /*26890*/  LDL R25, [R1+0x1040] ;  /* 0x0010400001197983 */ /* 0x000ee80000100800 */
[----:B0-----:R-:W3:Y:S04]  /*268a0*/  LDL R27, [R1+0x1038] ;  /* 0x00103800011b7983 */ /* 0x001ee80000100800 */
[----:B------:R0:W-:Y:S01]  /*268b0*/  STL [R1+0x11b8], R2 ;  /* 0x0011b80201007387 */ /* 0x0001e20000100800 */
[----:B----4-:R-:W-:Y:S01]  /*268c0*/  IMAD.WIDE R18, R0, 0x2, R8 ;  /* 0x0000000200127825 */ /* 0x010fe200078e0208 */
[----:B--2---:R-:W-:-:S04]  /*268d0*/  PRMT R29, R16, 0x7632, R29 ;  /* 0x00007632101d7816 */ /* 0x004fc8000000001d */
[----:B------:R3:W-:Y:S01]  /*268e0*/  @P6 STG.E.U16 desc[UR8][R18.64], R16 ;  /* 0x0000001012006986 */ /* 0x0007e2000c101508 */
[----:B------:R-:W-:Y:S01]  /*268f0*/  ISETP.LT.AND P6, PT, R2, UR12, !P1 ;  /* 0x0000000c02007c0c */ /* 0x000fe2000cfc1270 */
[----:B------:R-:W-:Y:S01]  /*26900*/  ULDC UR12, c[0x0][0x228] ;  /* 0x00008a00000c7ab9 */ /* 0x000fe20000000800 */
[----:B------:R-:W-:Y:S01]  /*26910*/  VIADD R3, R17, 0x5 ;  /* 0x0000000511037836 */ /* 0x000fe20000000000 */
[----:B0-----:R-:W2:Y:S04]  /*26920*/  LDL.LU R2, [R1+0x68] ;  /* 0x0000680001027983 */ /* 0x001ea80000300800 */
[----:B------:R0:W-:Y:S01]  /*26930*/  STL [R1+0x11bc], R7 ;  /* 0x0011bc0701007387 */ /* 0x0001e20000100800 */
[----:B---3--:R-:W-:Y:S01]  /*26940*/  IMAD.WIDE R16, R0, 0x2, R4 ;  /* 0x0000000200107825 */ /* 0x008fe200078e0204 */
[----:B------:R-:W-:Y:S01]  /*26950*/  ISETP.LT.AND P3, PT, R27, UR4, !P1 ;  /* 0x000000041b007c0c */ /* 0x000fe2000cf61270 */
[----:B------:R-:W-:-:S02]  /*26960*/  ULDC UR4, c[0x0][0x22c] ;  /* 0x00008b0000047ab9 */ /* 0x000fc40000000800 */
[----:B------:R-:W-:Y:S01]  /*26970*/  IMAD.WIDE R18, R0, 0x2, R6 ;  /* 0x0000000200127825 */ /* 0x000fe200078e0206 */
[----:B------:R-:W-:Y:S01]  /*26980*/  ISETP.GE.AND P0, PT, R3, UR4, PT ;  /* 0x0000000403007c0c */ /* 0x000fe2000bf06270 */
[----:B0-----:R-:W3:Y:S01]  /*26990*/  LDL.LU R7, [R1+0x78] ;  /* 0x0000780001077983 */ /* 0x001ee20000300800 */
[----:B------:R-:W-:Y:S02]  /*269a0*/  ISETP.LT.AND P4, PT, R24, UR6, !P1 ;  /* 0x0000000618007c0c */ /* 0x000fe4000cf81270 */
[----:B------:R-:W-:Y:S01]  /*269b0*/  ISETP.LT.AND P5, PT, R25, UR10, !P1 ;  /* 0x0000000a19007c0c */ /* 0x000fe2000cfa1270 */
[----:B------:R-:W4:Y:S04]  /*269c0*/  LDL R3, [R1+0x1044] ;  /* 0x0010440001037983 */ /* 0x000f280000100800 */
[----:B------:R0:W-:Y:S01]  /*269d0*/  @P3 STG.E.U16 desc[UR8][R16.64], R29 ;  /* 0x0000001d10003986 */ /* 0x0001e2000c101508 */
[C---:B------:R-:W-:Y:S01]  /*269e0*/  IMAD.WIDE R24, R0.reuse, 0x2, R22 ;  /* 0x0000000200187825 */ /* 0x040fe200078e0216 */
[----:B------:R-:W-:Y:S01]  /*269f0*/  PRMT R28, R13, 0x7632, R28 ;  /* 0x000076320d1c7816 */ /* 0x000fe2000000001c */
[----:B------:R-:W-:Y:S01]  /*26a00*/  ULDC UR4, c[0x0][0x228] ;  /* 0x00008a0000047ab9 */ /* 0x000fe20000000800 */
[----:B------:R-:W-:Y:S01]  /*26a10*/  ULDC UR6, c[0x0][0x228] ;  /* 0x00008a0000067ab9 */ /* 0x000fe20000000800 */
[----:B------:R-:W-:Y:S01]  /*26a20*/  IMAD.WIDE R26, R0, 0x2, R20 ;  /* 0x00000002001a7825 */ /* 0x000fe200078e0214 */
[----:B------:R-:W-:Y:S01]  /*26a30*/  ULDC UR10, c[0x0][0x228] ;  /* 0x00008a00000a7ab9 */ /* 0x000fe20000000800 */
[----:B0-----:R-:W2:Y:S04]  /*26a40*/  LDL.LU R16, [R1+0x88] ;  /* 0x0000880001107983 */ /* 0x001ea80000300800 */
[----:B------:R0:W-:Y:S04]  /*26a50*/  @P4 STG.E.U16 desc[UR8][R18.64], R13 ;  /* 0x0000000d12004986 */ /* 0x0001e8000c101508 */
[----:B------:R-:W4:Y:S04]  /*26a60*/  LDL R17, [R1+0x1048] ;  /* 0x0010480001117983 */ /* 0x000f280000100800 */
[----:B------:R1:W-:Y:S04]  /*26a70*/  @P5 STG.E.U16 desc[UR8][R24.64], R28 ;  /* 0x0000001c18005986 */ /* 0x0003e8000c101508 */
[----:B0-----:R-:W4:Y:S04]  /*26a80*/  LDL.LU R13, [R1+0x11c0] ;  /* 0x0011c000010d7983 */ /* 0x001f280000300800 */
[----:B------:R-:W4:Y:S04]  /*26a90*/  LDL R19, [R1+0x103c] ;  /* 0x00103c0001137983 */ /* 0x000f280000100800 */
[----:B-1----:R-:W4:Y:S04]  /*26aa0*/  LDL R24, [R1+0x1030] ;  /* 0x0010300001187983 */ /* 0x002f280000100800 */
[----:B------:R-:W4:Y:S04]  /*26ab0*/  LDL R25, [R1+0x1038] ;  /* 0x0010380001197983 */ /* 0x000f280000100800 */
[----:B--2---:R0:W-:Y:S04]  /*26ac0*/  @P6 STG.E.U16 desc[UR8][R26.64], R16 ;  /* 0x000000101a006986 */ /* 0x0041e8000c101508 */
[----:B0-----:R-:W2:Y:S01]  /*26ad0*/  LDL R27, [R1+0x104c] ;  /* 0x00104c00011b7983 */ /* 0x001ea20000100800 */
[----:B------:R-:W-:-:S02]  /*26ae0*/  PRMT R18, R16, 0x7632, R18 ;  /* 0x0000763210127816 */ /* 0x000fc40000000012 */
[----:B---3--:R-:W-:Y:S02]  /*26af0*/  PRMT R28, R7, 0x7632, R28 ;  /* 0x00007632071c7816 */ /* 0x008fe4000000001c */
[----:B----4-:R-:W-:Y:S02]  /*26b00*/  ISETP.LT.AND P6, PT, R24, UR10, !P0 ;  /* 0x0000000a18007c0c */ /* 0x010fe4000c7c1270 */
[----:B------:R-:W-:Y:S01]  /*26b10*/  ISETP.LT.AND P5, PT, R25, UR12, !P0 ;  /* 0x0000000c19007c0c */ /* 0x000fe2000c7a1270 */
[----:B------:R-:W-:Y:S01]  /*26b20*/  STL [R1+0x11b4], R9 ;  /* 0x0011b40901007387 */ /* 0x000fe20000100800 */
[----:B------:R-:W-:Y:S01]  /*26b30*/  ULDC UR10, c[0x0][0x228] ;  /* 0x00008a00000a7ab9 */ /* 0x000fe20000000800 */
[----:B------:R-:W-:Y:S01]  /*26b40*/  ULDC UR12, c[0x0][0x228] ;  /* 0x00008a00000c7ab9 */ /* 0x000fe20000000800 */
[----:B--2---:R-:W-:Y:S01]  /*26b50*/  ISETP.LT.AND P4, PT, R27, UR4, !P1 ;  /* 0x000000041b007c0c */ /* 0x004fe2000cf81270 */
[----:B------:R-:W-:Y:S02]  /*26b60*/  ULDC UR4, c[0x0][0x228] ;  /* 0x00008a0000047ab9 */ /* 0x000fe40000000800 */
[----:B------:R-:W-:Y:S01]  /*26b70*/  ISETP.LT.AND P3, PT, R17, UR4, !P1 ;  /* 0x0000000411007c0c */ /* 0x000fe2000cf61270 */
[C---:B------:R-:W-:Y:S01]  /*26b80*/  IMAD.WIDE R16, R0.reuse, 0x2, R12 ;  /* 0x0000000200107825 */ /* 0x040fe200078e020c */
[----:B------:R-:W-:Y:S01]  /*26b90*/  ISETP.LT.AND P1, PT, R3, UR6, !P1 ;  /* 0x0000000603007c0c */ /* 0x000fe2000cf21270 */
[----:B------:R-:W-:Y:S01]  /*26ba0*/  ULDC UR4, c[0x0][0x228] ;  /* 0x00008a0000047ab9 */ /* 0x000fe20000000800 */
[----:B------:R-:W-:Y:S01]  /*26bb0*/  ULDC UR6, c[0x0][0x228] ;  /* 0x00008a0000067ab9 */ /* 0x000fe20000000800 */
[----:B------:R-:W-:-:S02]  /*26bc0*/  VIADD R3, R0, UR26 ;  /* 0x0000001a00037c36 */ /* 0x000fc40008000000 */
[----:B------:R-:W-:-:S03]  /*26bd0*/  IMAD.WIDE R26, R0, 0x2, R14 ;  /* 0x00000002001a7825 */ /* 0x000fc600078e020e */
[----:B------:R0:W-:Y:S01]  /*26be0*/  @P4 STG.E.U16 desc[UR8][R16.64], R18 ;  /* 0x0000001210004986 */ /* 0x0001e2000c101508 */
[----:B------:R-:W-:Y:S01]  /*26bf0*/  ISETP.LT.AND P4, PT, R19, UR14, !P0 ;  /* 0x0000000e13007c0c */ /* 0x000fe2000c781270 */
[----:B------:R-:W-:Y:S01]  /*26c00*/  IMAD.WIDE R24, R3, 0x2, R4 ;  /* 0x0000000203187825 */ /* 0x000fe200078e0204 */
[----:B------:R-:W-:-:S03]  /*26c10*/  ULDC UR14, c[0x0][0x228] ;  /* 0x00008a00000e7ab9 */ /* 0x000fc60000000800 */
[----:B0-----:R-:W-:Y:S01]  /*26c20*/  IMAD.WIDE R16, R0, 0x2, R10 ;  /* 0x0000000200107825 */ /* 0x001fe200078e020a */
[----:B------:R-:W-:-:S03]  /*26c30*/  PRMT R0, R2, 0x7632, R0 ;  /* 0x0000763202007816 */ /* 0x000fc60000000000 */
[C---:B------:R-:W-:Y:S01]  /*26c40*/  IMAD.WIDE R18, R3.reuse, 0x2, R8 ;  /* 0x0000000203127825 */ /* 0x040fe200078e0208 */
[----:B------:R0:W-:Y:S04]  /*26c50*/  @P3 STG.E.U16 desc[UR8][R16.64], R7 ;  /* 0x0000000710003986 */ /* 0x0001e8000c101508 */
[----:B------:R-:W2:Y:S04]  /*26c60*/  LDL.LU R9, [R1+0x48] ;  /* 0x0000480001097983 */ /* 0x000ea80000300800 */
[----:B------:R1:W-:Y:S04]  /*26c70*/  @P1 STG.E.U16 desc[UR8][R26.64], R28 ;  /* 0x0000001c1a001986 */ /* 0x0003e8000c101508 */
[----:B0-----:R-:W3:Y:S04]  /*26c80*/  LDL.LU R7, [R1+0x11bc] ;  /* 0x0011bc0001077983 */ /* 0x001ee80000300800 */
[----:B------:R0:W-:Y:S04]  /*26c90*/  @P6 STG.E.U16 desc[UR8][R18.64], R2 ;  /* 0x0000000212006986 */ /* 0x0001e8000c101508 */
[----:B-1----:R-:W4:Y:S04]  /*26ca0*/  LDL.LU R26, [R1+0x58] ;  /* 0x00005800011a7983 */ /* 0x002f280000300800 */
[----:B------:R-:W2:Y:S04]  /*26cb0*/  LDL R27, [R1+0x1034] ;  /* 0x00103400011b7983 */ /* 0x000ea80000100800 */
[----:B0-----:R-:W2:Y:S04]  /*26cc0*/  LDL.LU R2, [R1+0x11b8] ;  /* 0x0011b80001027983 */ /* 0x001ea80000300800 */
[----:B------:R0:W-:Y:S04]  /*26cd0*/  @P5 STG.E.U16 desc[UR8][R24.64], R0 ;  /* 0x0000000018005986 */ /* 0x0001e8000c101508 */
[----:B------:R-:W2:Y:S04]  /*26ce0*/  LDL R18, [R1+0x104c] ;  /* 0x00104c0001127983 */ /* 0x000ea80000100800 */
[----:B------:R-:W2:Y:S04]  /*26cf0*/  LDL R19, [R1+0x1048] ;  /* 0x0010480001137983 */ /* 0x000ea80000100800 */
[----:B0-----:R-:W2:Y:S01]  /*26d00*/  LDL R25, [R1+0x1040] ;  /* 0x0010400001197983 */ /* 0x001ea20000100800 */
[----:B---3--:R-:W-:-:S05]  /*26d10*/  IMAD.WIDE R16, R3, 0x2, R6 ;  /* 0x0000000203107825 */ /* 0x008fca00078e0206 */
[----:B----4-:R0:W-:Y:S01]  /*26d20*/  @P4 STG.E.U16 desc[UR8][R16.64], R26 ;  /* 0x0000001a10004986 */ /* 0x0101e2000c101508 */
[----:B------:R-:W-:Y:S02]  /*26d30*/  PRMT R29, R26, 0x7632, R29 ;  /* 0x000076321a1d7816 */ /* 0x000fe4000000001d */
[----:B--2---:R-:W-:Y:S01]  /*26d40*/  ISETP.LT.AND P4, PT, R2, UR6, !P0 ;  /* 0x0000000602007c0c */ /* 0x004fe2000c781270 */
[----:B------:R-:W-:Y:S01]  /*26d50*/  VIADD R0, R27, 0x6 ;  /* 0x000000061b007836 */ /* 0x000fe20000000000 */
[----:B------:R-:W-:Y:S02]  /*26d60*/  ISETP.LT.AND P5, PT, R18, UR10, !P0 ;  /* 0x0000000a12007c0c */ /* 0x000fe4000c7a1270 */
[----:B------:R-:W-:Y:S01]  /*26d70*/  ISETP.LT.AND P3, PT, R25, UR4, !P0 ;  /* 0x0000000419007c0c */ /* 0x000fe2000c761270 */
[----:B0-----:R-:W-:Y:S01]  /*26d80*/  IMAD.WIDE R16, R3, 0x2, R22 ;  /* 0x0000000203107825 */ /* 0x001fe200078e0216 */
[----:B------:R-:W-:Y:S01]  /*26d90*/  ISETP.LT.AND P6, PT, R19, UR12, !P0 ;  /* 0x0000000c13007c0c */ /* 0x000fe2000c7c1270 */
[----:B------:R-:W-:Y:S01]  /*26da0*/  ULDC UR4, c[0x0][0x22c] ;  /* 0x00008b0000047ab9 */ /* 0x000fe20000000800 */
[----:B------:R0:W-:Y:S01]  /*26db0*/  STL [R1+0x11b0], R2 ;  /* 0x0011b00201007387 */ /* 0x0001e20000100800 */
[----:B------:R-:W-:Y:S01]  /*26dc0*/  IMAD.WIDE R18, R3, 0x2, R20 ;  /* 0x0000000203127825 */ /* 0x000fe200078e0214 */
[----:B------:R-:W-:Y:S01]  /*26dd0*/  PRMT R28, R9, 0x7632, R28 ;  /* 0x00007632091c7816 */ /* 0x000fe2000000001c */
[----:B------:R-:W-:Y:S01]  /*26de0*/  ULDC UR6, c[0x0][0x228] ;  /* 0x00008a0000067ab9 */ /* 0x000fe20000000800 */
[----:B------:R-:W-:Y:S01]  /*26df0*/  ISETP.GE.AND P1, PT, R0, UR4, PT ;  /* 0x0000000400007c0c */ /* 0x000fe2000bf26270 */
[C---:B------:R-:W-:Y:S01]  /*26e00*/  IMAD.WIDE R24, R3.reuse, 0x2, R12 ;  /* 0x0000000203187825 */ /* 0x040fe200078e020c */
[----:B------:R-:W-:Y:S01]  /*26e10*/  ULDC UR4, c[0x0][0x228] ;  /* 0x00008a0000047ab9 */ /* 0x000fe20000000800 */
[----:B------:R-:W-:Y:S01]  /*26e20*/  ULDC UR10, c[0x0][0x228] ;  /* 0x00008a00000a7ab9 */ /* 0x000fe20000000800 */
[----:B------:R-:W-:Y:S01]  /*26e30*/  ULDC UR12, c[0x0][0x228] ;  /* 0x00008a00000c7ab9 */ /* 0x000fe20000000800 */
[----:B------:R1:W-:Y:S04]  /*26e40*/  @P3 STG.E.U16 desc[UR8][R16.64], R29 ;  /* 0x0000001d10003986 */ /* 0x0003e8000c101508 */
[----:B0-----:R-:W2:Y:S04]  /*26e50*/  LDL.LU R2, [R1+0xac] ;  /* 0x0000ac0001027983 */ /* 0x001ea80000300800 */
[----:B------:R-:W3:Y:S04]  /*26e60*/  LDL R0, [R1+0x1038] ;  /* 0x0010380001007983 */ /* 0x000ee80000100800 */
[----:B-1----:R-:W4:Y:S04]  /*26e70*/  LDL.LU R16, [R1+0x38] ;  /* 0x0000380001107983 */ /* 0x002f280000300800 */
[----:B------:R-:W2:Y:S04]  /*26e80*/  LDL R17, [R1+0x1034] ;  /* 0x0010340001117983 */ /* 0x000ea80000100800 */
[----:B------:R0:W-:Y:S04]  /*26e90*/  @P4 STG.E.U16 desc[UR8][R18.64], R9 ;  /* 0x0000000912004986 */ /* 0x0001e8000c101508 */
[----:B------:R1:W-:Y:S04]  /*26ea0*/  @P5 STG.E.U16 desc[UR8][R24.64], R28 ;  /* 0x0000001c18005986 */ /* 0x0003e8000c101508 */
[----:B0-----:R-:W2:Y:S04]  /*26eb0*/  LDL.LU R9, [R1+0x11b4] ;  /* 0x0011b40001097983 */ /* 0x001ea80000300800 */
[----:B-1----:R-:W2:Y:S04]  /*26ec0*/  LDL R25, [R1+0x1044] ;  /* 0x0010440001197983 */ /* 0x002ea80000100800 */
[----:B------:R-:W2:Y:S04]  /*26ed0*/  LDL R18, [R1+0x1030] ;  /* 0x0010300001127983 */ /* 0x000ea80000100800 */
[----:B------:R-:W2:Y:S01]  /*26ee0*/  LDL R19, [R1+0x103c] ;  /* 0x00103c0001137983 */ /* 0x000ea20000100800 */
[----:B------:R-:W-:-:S03]  /*26ef0*/  IMAD.WIDE R26, R3, 0x2, R10 ;  /* 0x00000002031a7825 */ /* 0x000fc600078e020a */
[----:B------:R-:W-:Y:S01]  /*26f00*/  STL [R1+0x11a4], R8 ;  /* 0x0011a40801007387 */ /* 0x000fe20000100800 */
[----:B---3--:R-:W-:Y:S01]  /*26f10*/  ISETP.LT.AND P5, PT, R0, UR10, !P1 ;  /* 0x0000000a00007c0c */ /* 0x008fe2000cfa1270 */
[----:B------:R-:W-:Y:S01]  /*26f20*/  VIADD R0, R3, UR26 ;  /* 0x0000001a03007c36 */ /* 0x000fe20008000000 */
[----:B------:R-:W-:Y:S01]  /*26f30*/  ULDC UR10, c[0x0][0x228] ;  /* 0x00008a00000a7ab9 */ /* 0x000fe20000000800 */
[----:B----4-:R0:W-:Y:S01]  /*26f40*/  @P6 STG.E.U16 desc[UR8][R26.64], R16 ;  /* 0x000000101a006986 */ /* 0x0101e2000c101508 */
[----:B------:R-:W-:Y:S01]  /*26f50*/  PRMT R29, R16, 0x7632, R29 ;  /* 0x00007632101d7816 */ /* 0x000fe2000000001d */
[----:B--2---:R-:W-:Y:S01]  /*26f60*/  VIADD R28, R17, 0x7 ;  /* 0x00000007111c7836 */ /* 0x004fe20000000000 */
[----:B------:R-:W-:Y:S02]  /*26f70*/  ISETP.LT.AND P3, PT, R25, UR4, !P0 ;  /* 0x0000000419007c0c */ /* 0x000fe4000c761270 */
        /* <DEDUP_REMOVED lines=33> */
[----:B---3--:R-:W-:Y:S01]  /*27190*/  ISETP.LT.AND P5, PT, R2, UR6, !P1 ;  /* 0x0000000602007c0c */ /* 0x008fe2000cfa1270 */
[----:B------:R1:W-:Y:S01]  /*271a0*/  STL [R1+0x119c], R2 ;  /* 0x00119c0201007387 */ /* 0x0003e20000100800 */
[----:B------:R-:W-:Y:S01]  /*271b0*/  PRMT R8, R5, 0x7632, R8 ;  /* 0x0000763205087816 */ /* 0x000fe20000000008 */
[C---:B0-----:R-:W-:Y:S01]  /*271c0*/  IMAD.WIDE R26, R0.reuse, 0x2, R10 ;  /* 0x00000002001a7825 */ /* 0x041fe200078e020a */
[----:B------:R-:W-:Y:S01]  /*271d0*/  ISETP.LT.AND P6, PT, R17, UR4, !P1 ;  /* 0x0000000411007c0c */ /* 0x000fe2000cfc1270 */
[----:B------:R-:W-:Y:S01]  /*271e0*/  ULDC UR4, c[0x0][0x228] ;  /* 0x00008a0000047ab9 */ /* 0x000fe20000000800 */
[----:B------:R-:W-:Y:S01]  /*271f0*/  ISETP.LT.AND P1, PT, R19, UR14, !P1 ;  /* 0x0000000e13007c0c */ /* 0x000fe2000cf21270 */
[C---:B------:R-:W-:Y:S01]  /*27200*/  IMAD.WIDE R16, R0.reuse, 0x2, R22 ;  /* 0x0000000200107825 */ /* 0x040fe200078e0216 */
[----:B------:R-:W-:Y:S01]  /*27210*/  PRMT R3, R9, 0x7632, R3 ;  /* 0x0000763209037816 */ /* 0x000fe20000000003 */
[----:B------:R-:W-:Y:S01]  /*27220*/  ULDC UR6, c[0x0][0x228] ;  /* 0x00008a0000067ab9 */ /* 0x000fe20000000800 */
[----:B------:R-:W-:Y:S01]  /*27230*/  ULDC UR14, c[0x0][0x228] ;  /* 0x00008a00000e7ab9 */ /* 0x000fe20000000800 */
[C---:B------:R-:W-:Y:S01]  /*27240*/  IMAD.WIDE R18, R0.reuse, 0x2, R20 ;  /* 0x0000000200127825 */ /* 0x040fe200078e0214 */
        /* <DEDUP_REMOVED lines=16> */
[----:B------:R-:W-:-:S04]  /*27350*/  IMAD.WIDE R28, R0, 0x2, R14 ;  /* 0x00000002001c7825 */ /* 0x000fc800078e020e */
[----:B------:R-:W-:Y:S01]  /*27360*/  VIADD R0, R0, UR26 ;  /* 0x0000001a00007c36 */ /* 0x000fe20008000000 */
[----:B------:R2:W-:Y:S02]  /*27370*/  @P1 STG.E.U16 desc[UR8][R28.64], R3 ;  /* 0x000000031c001986 */ /* 0x0005e4000c101508 */
[----:B--2---:R-:W-:Y:S02]  /*27380*/  PRMT R29, R2, 0x7632, R29 ;  /* 0x00007632021d7816 */ /* 0x004fe4000000001d */
[----:B----4-:R-:W-:Y:S01]  /*27390*/  ISETP.LT.AND P6, PT, R16, UR12, !P0 ;  /* 0x0000000c10007c0c */ /* 0x010fe2000c7c1270 */
[----:B------:R-:W-:Y:S01]  /*273a0*/  ULDC UR12, c[0x0][0x228] ;  /* 0x00008a00000c7ab9 */ /* 0x000fe20000000800 */
[----:B------:R-:W-:Y:S01]  /*273b0*/  VIADD R3, R17, 0x8 ;  /* 0x0000000811037836 */ /* 0x000fe20000000000 */
[----:B---3--:R-:W-:Y:S01]  /*273c0*/  ISETP.LT.AND P4, PT, R18, UR6, !P0 ;  /* 0x0000000612007c0c */ /* 0x008fe2000c781270 */
[----:B------:R-:W-:Y:S01]  /*273d0*/  ULDC UR6, c[0x0][0x228] ;  /* 0x00008a0000067ab9 */ /* 0x000fe20000000800 */
[----:B------:R-:W-:Y:S01]  /*273e0*/  ISETP.LT.AND P5, PT, R19, UR10, !P0 ;  /* 0x0000000a13007c0c */ /* 0x000fe2000c7a1270 */
[C---:B------:R-:W-:Y:S01]  /*273f0*/  IMAD.WIDE R18, R0.reuse, 0x2, R4 ;  /* 0x0000000200127825 */ /* 0x040fe200078e0204 */
[----:B------:R-:W-:Y:S01]  /*27400*/  ISETP.LT.AND P3, PT, R25, UR4, !P0 ;  /* 0x0000000419007c0c */ /* 0x000fe2000c761270 */
[----:B------:R-:W-:Y:S01]  /*27410*/  ULDC UR4, c[0x0][0x22c] ;  /* 0x00008b0000047ab9 */ /* 0x000fe20000000800 */
[----:B------:R0:W-:Y:S01]  /*27420*/  STL [R1+0x1194], R9 ;  /* 0x0011940901007387 */ /* 0x0001e20000100800 */
[C---:B------:R-:W-:Y:S01]  /*27430*/  IMAD.WIDE R16, R0.reuse, 0x2, R8 ;  /* 0x0000000200107825 */ /* 0x040fe200078e0208 */
        /* <DEDUP_REMOVED lines=42> */
[----:B-1----:R-:W4:Y:S04]  /*276e0*/  LDL.LU R16, [R1+0x20] ;  /* 0x0000200001107983 */ /* 0x002f280000300800 */
[----:B------:R-:W4:Y:S04]  /*276f0*/  LDL R17, [R1+0x1034] ;  /* 0x0010340001117983 */ /* 0x000f280000100800 */
[----:B---3--:R-:W3:Y:S04]  /*27700*/  LDL.LU R5, [R1+0x1190] ;  /* 0x0011900001057983 */ /* 0x008ee80000300800 */
[----:B------:R0:W-:Y:S04]  /*27710*/  @P0 STG.E.U16 desc[UR8][R26.64], R0 ;  /* 0x000000001a000986 */ /* 0x0001e8000c101508 */
[----:B------:R-:W3:Y:S04]  /*27720*/  LDL R24, [R1+0x103c] ;  /* 0x00103c0001187983 */ /* 0x000ee80000100800 */
[----:B------:R-:W3:Y:S04]  /*27730*/  LDL R25, [R1+0x1040] ;  /* 0x0010400001197983 */ /* 0x000ee80000100800 */
[----:B0-----:R-:W3:Y:S04]  /*27740*/  LDL R27, [R1+0x1038] ;  /* 0x00103800011b7983 */ /* 0x001ee80000100800 */
[----:B------:R0:W-:Y:S01]  /*27750*/  STL [R1+0x1184], R2 ;  /* 0x0011840201007387 */ /* 0x0001e20000100800 */
[----:B--2---:R-:W-:Y:S01]  /*27760*/  PRMT R28, R13, 0x7632, R28 ;  /* 0x000076320d1c7816 */ /* 0x004fe2000000001c */
[----:B----4-:R-:W-:Y:S01]  /*27770*/  IMAD.WIDE R18, R3, 0x2, R8 ;  /* 0x0000000203127825 */ /* 0x010fe200078e0208 */
[----:B------:R-:W-:-:S04]  /*27780*/  PRMT R29, R16, 0x7632, R29 ;  /* 0x00007632101d7816 */ /* 0x000fc8000000001d */
[----:B------:R1:W-:Y:S01]  /*27790*/  @P6 STG.E.U16 desc[UR8][R18.64], R16 ;  /* 0x0000001012006986 */ /* 0x0003e2000c101508 */
[----:B------:R-:W-:Y:S01]  /*277a0*/  VIADD R0, R17, 0x9 ;  /* 0x0000000911007836 */ /* 0x000fe20000000000 */
[----:B------:R-:W-:Y:S01]  /*277b0*/  ISETP.LT.AND P6, PT, R2, UR12, !P1 ;  /* 0x0000000c02007c0c */ /* 0x000fe2000cfc1270 */
[----:B------:R-:W-:Y:S01]  /*277c0*/  ULDC UR12, c[0x0][0x228] ;  /* 0x00008a00000c7ab9 */ /* 0x000fe20000000800 */
[----:B0-----:R-:W2:Y:S01]  /*277d0*/  LDL.LU R2, [R1+0xf0] ;  /* 0x0000f00001027983 */ /* 0x001ea20000300800 */
[----:B---3--:R-:W-:Y:S02]  /*277e0*/  ISETP.LT.AND P4, PT, R24, UR6, !P1 ;  /* 0x0000000618007c0c */ /* 0x008fe4000cf81270 */
[----:B------:R-:W-:Y:S02]  /*277f0*/  ISETP.LT.AND P5, PT, R25, UR10, !P1 ;  /* 0x0000000a19007c0c */ /* 0x000fe4000cfa1270 */
[----:B------:R-:W-:Y:S01]  /*27800*/  ISETP.LT.AND P3, PT, R27, UR4, !P1 ;  /* 0x000000041b007c0c */ /* 0x000fe2000cf61270 */
[C---:B-1----:R-:W-:Y:S01]  /*27810*/  IMAD.WIDE R16, R3.reuse, 0x2, R4 ;  /* 0x0000000203107825 */ /* 0x042fe200078e0204 */
[----:B------:R0:W-:Y:S01]  /*27820*/  STL [R1+0x1188], R7 ;  /* 0x0011880701007387 */ /* 0x0001e20000100800 */
[----:B------:R-:W-:Y:S01]  /*27830*/  ULDC UR4, c[0x0][0x22c] ;  /* 0x00008b0000047ab9 */ /* 0x000fe20000000800 */
[----:B------:R-:W-:Y:S01]  /*27840*/  ULDC UR6, c[0x0][0x228] ;  /* 0x00008a0000067ab9 */ /* 0x000fe20000000800 */
[----:B------:R-:W-:Y:S01]  /*27850*/  IMAD.WIDE R18, R3, 0x2, R6 ;  /* 0x0000000203127825 */ /* 0x000fe200078e0206 */
[----:B------:R-:W-:-:S03]  /*27860*/  ULDC UR10, c[0x0][0x228] ;  /* 0x00008a00000a7ab9 */ /* 0x000fc60000000800 */
[C---:B------:R-:W-:Y:S01]  /*27870*/  IMAD.WIDE R24, R3.reuse, 0x2, R22 ;  /* 0x0000000203187825 */ /* 0x040fe200078e0216 */
[----:B0-----:R-:W3:Y:S04]  /*27880*/  LDL.LU R7, [R1] ;  /* 0x0000000001077983 */ /* 0x001ee80000300800 */
[----:B------:R0:W-:Y:S04]  /*27890*/  @P3 STG.E.U16 desc[UR8][R16.64], R29 ;  /* 0x0000001d10003986 */ /* 0x0001e8000c101508 */
[----:B------:R1:W-:Y:S04]  /*278a0*/  @P4 STG.E.U16 desc[UR8][R18.64], R13 ;  /* 0x0000000d12004986 */ /* 0x0003e8000c101508 */
[----:B------:R4:W-:Y:S04]  /*278b0*/  @P5 STG.E.U16 desc[UR8][R24.64], R28 ;  /* 0x0000001c18005986 */ /* 0x0009e8000c101508 */
[----:B0-----:R-:W2:Y:S04]  /*278c0*/  LDL R16, [R1+0x1030] ;  /* 0x0010300001107983 */ /* 0x001ea80000100800 */
[----:B------:R-:W3:Y:S04]  /*278d0*/  LDL R29, [R1+0x103c] ;  /* 0x00103c00011d7983 */ /* 0x000ee80000100800 */
[----:B-1----:R-:W3:Y:S04]  /*278e0*/  LDL.LU R13, [R1+0x118c] ;  /* 0x00118c00010d7983 */ /* 0x002ee80000300800 */
[----:B------:R-:W2:Y:S04]  /*278f0*/  LDL.LU R18, [R1+0xb0] ;  /* 0x0000b00001127983 */ /* 0x000ea80000300800 */
[----:B----4-:R-:W4:Y:S04]  /*27900*/  LDL R28, [R1+0x104c] ;  /* 0x00104c00011c7983 */ /* 0x010f280000100800 */
[----:B------:R-:W3:Y:S04]  /*27910*/  LDL R19, [R1+0x1048] ;  /* 0x0010480001137983 */ /* 0x000ee80000100800 */
[----:B------:R-:W3:Y:S04]  /*27920*/  LDL R24, [R1+0x1044] ;  /* 0x0010440001187983 */ /* 0x000ee80000100800 */
[----:B------:R-:W3:Y:S01]  /*27930*/  LDL R25, [R1+0x1038] ;  /* 0x0010380001197983 */ /* 0x000ee20000100800 */
[----:B------:R-:W-:Y:S01]  /*27940*/  ISETP.GE.AND P0, PT, R0, UR4, PT ;  /* 0x0000000400007c0c */ /* 0x000fe2000bf06270 */
[----:B------:R-:W-:Y:S01]  /*27950*/  ULDC UR4, c[0x0][0x228] ;  /* 0x00008a0000047ab9 */ /* 0x000fe20000000800 */
[----:B------:R-:W-:Y:S01]  /*27960*/  IMAD.WIDE R26, R3, 0x2, R20 ;  /* 0x00000002031a7825 */ /* 0x000fe200078e0214 */
[----:B------:R-:W-:Y:S01]  /*27970*/  STL [R1+0x1180], R9 ;  /* 0x0011800901007387 */ /* 0x000fe20000100800 */
[----:B----4-:R-:W-:Y:S01]  /*27980*/  ISETP.LT.AND P4, PT, R28, UR4, !P1 ;  /* 0x000000041c007c0c */ /* 0x010fe2000cf81270 */
[----:B------:R-:W-:-:S02]  /*27990*/  ULDC UR4, c[0x0][0x228] ;  /* 0x00008a0000047ab9 */ /* 0x000fc40000000800 */
[----:B--2---:R0:W-:Y:S01]  /*279a0*/  @P6 STG.E.U16 desc[UR8][R26.64], R18 ;  /* 0x000000121a006986 */ /* 0x0041e2000c101508 */
[----:B------:R-:W-:Y:S02]  /*279b0*/  PRMT R0, R18, 0x7632, R0 ;  /* 0x0000763212007816 */ /* 0x000fe40000000000 */
[----:B---3--:R-:W-:Y:S01]  /*279c0*/  ISETP.LT.AND P3, PT, R19, UR4, !P1 ;  /* 0x0000000413007c0c */ /* 0x008fe2000cf61270 */
[----:B------:R-:W-:Y:S01]  /*279d0*/  ULDC UR4, c[0x0][0x228] ;  /* 0x00008a0000047ab9 */ /* 0x000fe20000000800 */
[----:B------:R-:W-:Y:S01]  /*279e0*/  ISETP.LT.AND P1, PT, R24, UR6, !P1 ;  /* 0x0000000618007c0c */ /* 0x000fe2000cf21270 */
[----:B------:R-:W-:Y:S01]  /*279f0*/  ULDC UR6, c[0x0][0x228] ;  /* 0x00008a0000067ab9 */ /* 0x000fe20000000800 */
[----:B------:R-:W-:Y:S01]  /*27a00*/  ISETP.LT.AND P6, PT, R16, UR10, !P0 ;  /* 0x0000000a10007c0c */ /* 0x000fe2000c7c1270 */
[----:B0-----:R-:W-:Y:S01]  /*27a10*/  IMAD.WIDE R18, R3, 0x2, R12 ;  /* 0x0000000203127825 */ /* 0x001fe200078e020c */
[----:B------:R-:W-:Y:S01]  /*27a20*/  ISETP.LT.AND P5, PT, R25, UR12, !P0 ;  /* 0x0000000c19007c0c */ /* 0x000fe2000c7a1270 */
[----:B------:R-:W-:Y:S01]  /*27a30*/  ULDC UR10, c[0x0][0x228] ;  /* 0x00008a00000a7ab9 */ /* 0x000fe20000000800 */
[----:B------:R-:W-:Y:S01]  /*27a40*/  ULDC UR12, c[0x0][0x228] ;  /* 0x00008a00000c7ab9 */ /* 0x000fe20000000800 */
[----:B------:R-:W-:Y:S01]  /*27a50*/  VIADD R16, R3, UR26 ;  /* 0x0000001a03107c36 */ /* 0x000fe20008000000 */
[----:B------:R0:W-:Y:S01]  /*27a60*/  @P4 STG.E.U16 desc[UR8][R18.64], R0 ;  /* 0x0000000012004986 */ /* 0x0001e2000c101508 */
[----:B------:R-:W-:Y:S01]  /*27a70*/  ISETP.LT.AND P4, PT, R29, UR14, !P0 ;  /* 0x0000000e1d007c0c */ /* 0x000fe2000c781270 */
[----:B------:R-:W-:Y:S01]  /*27a80*/  IMAD.WIDE R28, R3, 0x2, R14 ;  /* 0x00000002031c7825 */ /* 0x000fe200078e020e */
[----:B------:R-:W-:-:S03]  /*27a90*/  ULDC UR14, c[0x0][0x228] ;  /* 0x00008a00000e7ab9 */ /* 0x000fc60000000800 */
[----:B------:R-:W-:Y:S02]  /*27aa0*/  IMAD.WIDE R24, R16, 0x2, R8 ;  /* 0x0000000210187825 */ /* 0x000fe400078e0208 */
[----:B------:R-:W2:Y:S02]  /*27ab0*/  LDL.LU R9, [R1+0x120] ;  /* 0x0001200001097983 */ /* 0x000ea40000300800 */
[----:B0-----:R-:W-:Y:S01]  /*27ac0*/  IMAD.WIDE R18, R3, 0x2, R10 ;  /* 0x0000000203127825 */ /* 0x001fe200078e020a */
[----:B------:R-:W-:Y:S02]  /*27ad0*/  PRMT R3, R7, 0x7632, R3 ;  /* 0x0000763207037816 */ /* 0x000fe40000000003 */
[----:B------:R-:W-:Y:S01]  /*27ae0*/  PRMT R0, R2, 0x7632, R0 ;  /* 0x0000763202007816 */ /* 0x000fe20000000000 */
[C---:B------:R-:W-:Y:S01]  /*27af0*/  IMAD.WIDE R26, R16.reuse, 0x2, R4 ;  /* 0x00000002101a7825 */ /* 0x040fe200078e0204 */
        /* <DEDUP_REMOVED lines=10> */
[----:B0-----:R-:W3:Y:S01]  /*27ba0*/  LDL R27, [R1+0x1040] ;  /* 0x00104000011b7983 */ /* 0x001ee20000100800 */
[----:B--2---:R-:W-:Y:S01]  /*27bb0*/  PRMT R3, R9, 0x7632, R3 ;  /* 0x0000763209037816 */ /* 0x004fe20000000003 */
[----:B----4-:R-:W-:-:S05]  /*27bc0*/  IMAD.WIDE R18, R16, 0x2, R6 ;  /* 0x0000000210127825 */ /* 0x010fca00078e0206 */
[----:B------:R0:W-:Y:S01]  /*27bd0*/  @P4 STG.E.U16 desc[UR8][R18.64], R28 ;  /* 0x0000001c12004986 */ /* 0x0001e2000c101508 */
[----:B------:R-:W-:Y:S02]  /*27be0*/  PRMT R17, R28, 0x7632, R17 ;  /* 0x000076321c117816 */ /* 0x000fe40000000011 */
[----:B---3--:R-:W-:Y:S01]  /*27bf0*/  ISETP.LT.AND P4, PT, R2, UR6, !P0 ;  /* 0x0000000602007c0c */ /* 0x008fe2000c781270 */
[----:B------:R-:W-:Y:S01]  /*27c00*/  VIADD R0, R29, 0xa ;  /* 0x0000000a1d007836 */ /* 0x000fe20000000000 */
[----:B------:R1:W-:Y:S01]  /*27c10*/  STL [R1+0x117c], R2 ;  /* 0x00117c0201007387 */ /* 0x0003e20000100800 */
[----:B------:R-:W-:Y:S01]  /*27c20*/  ULDC UR6, c[0x0][0x228] ;  /* 0x00008a0000067ab9 */ /* 0x000fe20000000800 */
[----:B0-----:R-:W-:Y:S01]  /*27c30*/  IMAD.WIDE R18, R16, 0x2, R22 ;  /* 0x0000000210127825 */ /* 0x001fe200078e0216 */
[----:B------:R-:W-:Y:S02]  /*27c40*/  ISETP.LT.AND P5, PT, R24, UR10, !P0 ;  /* 0x0000000a18007c0c */ /* 0x000fe4000c7a1270 */
[----:B------:R-:W-:Y:S01]  /*27c50*/  ISETP.LT.AND P3, PT, R27, UR4, !P0 ;  /* 0x000000041b007c0c */ /* 0x000fe2000c761270 */
[----:B------:R-:W-:Y:S01]  /*27c60*/  ULDC UR4, c[0x0][0x22c] ;  /* 0x00008b0000047ab9 */ /* 0x000fe20000000800 */
[----:B------:R-:W-:Y:S01]  /*27c70*/  ISETP.LT.AND P6, PT, R25, UR12, !P0 ;  /* 0x0000000c19007c0c */ /* 0x000fe2000c7c1270 */
[----:B------:R-:W-:Y:S01]  /*27c80*/  IMAD.WIDE R24, R16, 0x2, R20 ;  /* 0x0000000210187825 */ /* 0x000fe200078e0214 */
[----:B-1----:R-:W2:Y:S01]  /*27c90*/  LDL.LU R2, [R1+0x24] ;  /* 0x0000240001027983 */ /* 0x002ea20000300800 */
[----:B------:R-:W-:Y:S01]  /*27ca0*/  ISETP.GE.AND P1, PT, R0, UR4, PT ;  /* 0x0000000400007c0c */ /* 0x000fe2000bf26270 */
[----:B------:R-:W-:Y:S01]  /*27cb0*/  ULDC UR4, c[0x0][0x228] ;  /* 0x00008a0000047ab9 */ /* 0x000fe20000000800 */
[----:B------:R-:W-:Y:S01]  /*27cc0*/  IMAD.WIDE R26, R16, 0x2, R12 ;  /* 0x00000002101a7825 */ /* 0x000fe200078e020c */
[----:B------:R-:W3:Y:S01]  /*27cd0*/  LDL R0, [R1+0x103c] ;  /* 0x00103c0001007983 */ /* 0x000ee20000100800 */
[----:B------:R-:W-:Y:S01]  /*27ce0*/  ULDC UR12, c[0x0][0x228] ;  /* 0x00008a00000c7ab9 */ /* 0x000fe20000000800 */
[----:B------:R-:W-:-:S03]  /*27cf0*/  ULDC UR10, c[0x0][0x228] ;  /* 0x00008a00000a7ab9 */ /* 0x000fc60000000800 */
[----:B------:R0:W-:Y:S04]  /*27d00*/  @P3 STG.E.U16 desc[UR8][R18.64], R17 ;  /* 0x0000001112003986 */ /* 0x0001e8000c101508 */
[----:B------:R1:W-:Y:S04]  /*27d10*/  @P4 STG.E.U16 desc[UR8][R24.64], R9 ;  /* 0x0000000918004986 */ /* 0x0003e8000c101508 */
[----:B0-----:R-:W4:Y:S04]  /*27d20*/  LDL R17, [R1+0x1038] ;  /* 0x0010380001117983 */ /* 0x001f280000100800 */
[----:B------:R-:W2:Y:S04]  /*27d30*/  LDL.LU R18, [R1+0x100] ;  /* 0x0001000001127983 */ /* 0x000ea80000300800 */
[----:B------:R-:W3:Y:S04]  /*27d40*/  LDL R19, [R1+0x1034] ;  /* 0x0010340001137983 */ /* 0x000ee80000100800 */
[----:B-1----:R-:W3:Y:S04]  /*27d50*/  LDL.LU R9, [R1+0x1180] ;  /* 0x0011800001097983 */ /* 0x002ee80000300800 */
[----:B------:R-:W3:Y:S04]  /*27d60*/  LDL R24, [R1+0x1044] ;  /* 0x0010440001187983 */ /* 0x000ee80000100800 */
[----:B------:R-:W3:Y:S01]  /*27d70*/  LDL R25, [R1+0x1030] ;  /* 0x0010300001197983 */ /* 0x000ee20000100800 */
[----:B------:R-:W-:-:S03]  /*27d80*/  IMAD.WIDE R28, R16, 0x2, R10 ;  /* 0x00000002101c7825 */ /* 0x000fc600078e020a */
[----:B------:R0:W-:Y:S04]  /*27d90*/  @P5 STG.E.U16 desc[UR8][R26.64], R3 ;  /* 0x000000031a005986 */ /* 0x0001e8000c101508 */
[----:B------:R-:W-:Y:S01]  /*27da0*/  STL [R1+0x1170], R8 ;  /* 0x0011700801007387 */ /* 0x000fe20000100800 */
[----:B----4-:R-:W-:Y:S01]  /*27db0*/  ISETP.LT.AND P5, PT, R17, UR10, !P1 ;  /* 0x0000000a11007c0c */ /* 0x010fe2000cfa1270 */
[----:B------:R-:W-:Y:S02]  /*27dc0*/  ULDC UR10, c[0x0][0x228] ;  /* 0x00008a00000a7ab9 */ /* 0x000fe40000000800 */
[----:B--2---:R1:W-:Y:S01]  /*27dd0*/  @P6 STG.E.U16 desc[UR8][R28.64], R18 ;  /* 0x000000121c006986 */ /* 0x0043e2000c101508 */
[----:B---3--:R-:W-:Y:S01]  /*27de0*/  ISETP.LT.AND P6, PT, R0, UR12, !P1 ;  /* 0x0000000c00007c0c */ /* 0x008fe2000cfc1270 */
[----:B------:R-:W-:Y:S01]  /*27df0*/  VIADD R0, R16, UR26 ;  /* 0x0000001a10007c36 */ /* 0x000fe20008000000 */
[----:B------:R-:W-:Y:S01]  /*27e00*/  ULDC UR12, c[0x0][0x228] ;  /* 0x00008a00000c7ab9 */ /* 0x000fe20000000800 */
[----:B0-----:R-:W-:Y:S01]  /*27e10*/  VIADD R3, R19, 0xb ;  /* 0x0000000b13037836 */ /* 0x001fe20000000000 */
[----:B------:R-:W-:-:S02]  /*27e20*/  ISETP.LT.AND P3, PT, R24, UR4, !P0 ;  /* 0x0000000418007c0c */ /* 0x000fc4000c761270 */
[----:B------:R-:W-:Y:S01]  /*27e30*/  ISETP.LT.AND P4, PT, R25, UR6, !P1 ;  /* 0x0000000619007c0c */ /* 0x000fe2000cf81270 */
[----:B------:R-:W-:Y:S01]  /*27e40*/  IMAD.WIDE R16, R16, 0x2, R14 ;  /* 0x0000000210107825 */ /* 0x000fe200078e020e */
[----:B-1----:R-:W-:Y:S01]  /*27e50*/  PRMT R29, R18, 0x7632, R29 ;  /* 0x00007632121d7816 */ /* 0x002fe2000000001d */
[----:B------:R0:W-:Y:S01]  /*27e60*/  STL [R1+0x116c], R9 ;  /* 0x00116c0901007387 */ /* 0x0001e20000100800 */
[----:B------:R-:W-:Y:S01]  /*27e70*/  PRMT R28, R2, 0x7632, R28 ;  /* 0x00007632021c7816 */ /* 0x000fe2000000001c */
[C---:B------:R-:W-:Y:S01]  /*27e80*/  IMAD.WIDE R18, R0.reuse, 0x2, R8 ;  /* 0x0000000200127825 */ /* 0x040fe200078e0208 */
[----:B------:R-:W-:Y:S01]  /*27e90*/  ULDC UR4, c[0x0][0x22c] ;  /* 0x00008b0000047ab9 */ /* 0x000fe20000000800 */
[----:B------:R-:W-:Y:S02]  /*27ea0*/  ULDC UR6, c[0x0][0x228] ;  /* 0x00008a0000067ab9 */ /* 0x000fe40000000800 */
[C---:B------:R-:W-:Y:S02]  /*27eb0*/  IMAD.WIDE R24, R0.reuse, 0x2, R4 ;  /* 0x0000000200187825 */ /* 0x040fe400078e0204 */
[----:B------:R-:W-:Y:S04]  /*27ec0*/  @P3 STG.E.U16 desc[UR8][R16.64], R29 ;  /* 0x0000001d10003986 */ /* 0x000fe8000c101508 */
[----:B0-----:R-:W2:Y:S04]  /*27ed0*/  LDL.LU R9, [R1+0x4] ;  /* 0x0000040001097983 */ /* 0x001ea80000300800 */
[----:B------:R-:W-:Y:S04]  /*27ee0*/  STL [R1+0x1178], R4 ;  /* 0x0011780401007387 */ /* 0x000fe80000100800 */
[----:B------:R0:W-:Y:S04]  /*27ef0*/  STL [R1+0x1174], R5 ;  /* 0x0011740501007387 */ /* 0x0001e80000100800 */
[----:B------:R1:W-:Y:S04]  /*27f00*/  @P4 STG.E.U16 desc[UR8][R18.64], R2 ;  /* 0x0000000212004986 */ /* 0x0003e8000c101508 */
[----:B0-----:R-:W3:Y:S04]  /*27f10*/  LDL.LU R5, [R1+0xb4] ;  /* 0x0000b40001057983 */ /* 0x001ee80000300800 */
[----:B------:R-:W4:Y:S04]  /*27f20*/  LDL R29, [R1+0x1048] ;  /* 0x00104800011d7983 */ /* 0x000f280000100800 */
[----:B------:R-:W3:Y:S04]  /*27f30*/  LDL R16, [R1+0x1044] ;  /* 0x0010440001107983 */ /* 0x000ee80000100800 */
[----:B------:R-:W3:Y:S04]  /*27f40*/  LDL.LU R17, [R1+0x14] ;  /* 0x0000140001117983 */ /* 0x000ee80000300800 */
[----:B-1----:R-:W3:Y:S04]  /*27f50*/  LDL.LU R2, [R1+0x117c] ;  /* 0x00117c0001027983 */ /* 0x002ee80000300800 */
[----:B------:R-:W3:Y:S04]  /*27f60*/  LDL R18, [R1+0x1040] ;  /* 0x0010400001127983 */ /* 0x000ee80000100800 */
[----:B------:R-:W3:Y:S01]  /*27f70*/  LDL R19, [R1+0x104c] ;  /* 0x00104c0001137983 */ /* 0x000ee20000100800 */
[C---:B------:R-:W-:Y:S01]  /*27f80*/  IMAD.WIDE R26, R0.reuse, 0x2, R6 ;  /* 0x00000002001a7825 */ /* 0x040fe200078e0206 */
[----:B------:R-:W-:Y:S01]  /*27f90*/  ISETP.GE.AND P0, PT, R3, UR4, PT ;  /* 0x0000000403007c0c */ /* 0x000fe2000bf06270 */
[----:B------:R-:W-:Y:S01]  /*27fa0*/  ULDC UR4, c[0x0][0x228] ;  /* 0x00008a0000047ab9 */ /* 0x000fe20000000800 */
[----:B------:R0:W-:Y:S02]  /*27fb0*/  @P5 STG.E.U16 desc[UR8][R24.64], R28 ;  /* 0x0000001c18005986 */ /* 0x0001e4000c101508 */
[----:B0-----:R-:W-:Y:S01]  /*27fc0*/  IMAD.WIDE R24, R0, 0x2, R12 ;  /* 0x0000000200187825 */ /* 0x001fe200078e020c */
[----:B--2---:R-:W-:-:S02]  /*27fd0*/  PRMT R3, R9, 0x7632, R3 ;  /* 0x0000763209037816 */ /* 0x004fc40000000003 */
[----:B----4-:R-:W-:Y:S01]  /*27fe0*/  ISETP.LT.AND P3, PT, R29, UR12, !P1 ;  /* 0x0000000c1d007c0c */ /* 0x010fe2000cf61270 */
[----:B---3--:R0:W-:Y:S01]  /*27ff0*/  @P6 STG.E.U16 desc[UR8][R26.64], R17 ;  /* 0x000000111a006986 */ /* 0x0081e2000c101508 */
[----:B------:R-:W-:Y:S02]  /*28000*/  ISETP.LT.AND P5, PT, R2, UR6, !P1 ;  /* 0x0000000602007c0c */ /* 0x000fe4000cfa1270 */
[----:B------:R-:W-:Y:S02]  /*28010*/  PRMT R4, R17, 0x7632, R4 ;  /* 0x0000763211047816 */ /* 0x000fe40000000004 */
[----:B------:R-:W-:Y:S01]  /*28020*/  ISETP.LT.AND P4, PT, R19, UR10, !P1 ;  /* 0x0000000a13007c0c */ /* 0x000fe2000cf81270 */
[----:B------:R1:W-:Y:S01]  /*28030*/  STL [R1+0x1168], R2 ;  /* 0x0011680201007387 */ /* 0x0003e20000100800 */
[----:B------:R-:W-:Y:S01]  /*28040*/  ISETP.LT.AND P6, PT, R18, UR4, !P1 ;  /* 0x0000000412007c0c */ /* 0x000fe2000cfc1270 */
[----:B------:R-:W-:Y:S01]  /*28050*/  IMAD.WIDE R18, R0, 0x2, R20 ;  /* 0x0000000200127825 */ /* 0x000fe200078e0214 */
[----:B------:R-:W-:Y:S01]  /*28060*/  ISETP.LT.AND P1, PT, R16, UR14, !P1 ;  /* 0x0000000e10007c0c */ /* 0x000fe2000cf21270 */
[----:B------:R-:W-:Y:S01]  /*28070*/  ULDC UR4, c[0x0][0x228] ;  /* 0x00008a0000047ab9 */ /* 0x000fe20000000800 */
[----:B------:R-:W-:Y:S01]  /*28080*/  PRMT R8, R5, 0x7632, R8 ;  /* 0x0000763205087816 */ /* 0x000fe20000000008 */
[C---:B0-----:R-:W-:Y:S01]  /*28090*/  IMAD.WIDE R16, R0.reuse, 0x2, R22 ;  /* 0x0000000200107825 */ /* 0x041fe200078e0216 */
[----:B------:R-:W-:Y:S01]  /*280a0*/  ULDC UR6, c[0x0][0x228] ;  /* 0x00008a0000067ab9 */ /* 0x000fe20000000800 */
[----:B------:R-:W-:Y:S01]  /*280b0*/  ULDC UR12, c[0x0][0x228] ;  /* 0x00008a00000c7ab9 */ /* 0x000fe20000000800 */
[----:B------:R-:W-:Y:S01]  /*280c0*/  ULDC UR10, c[0x0][0x228] ;  /* 0x00008a00000a7ab9 */ /* 0x000fe20000000800 */
[----:B-1----:R-:W2:Y:S01]  /*280d0*/  LDL.LU R2, [R1+0xf4] ;  /* 0x0000f40001027983 */ /* 0x002ea20000300800 */
[----:B------:R-:W-:Y:S01]  /*280e0*/  IMAD.WIDE R26, R0, 0x2, R10 ;  /* 0x00000002001a7825 */ /* 0x000fe200078e020a */
[----:B------:R-:W-:-:S02]  /*280f0*/  ULDC UR14, c[0x0][0x228] ;  /* 0x00008a00000e7ab9 */ /* 0x000fc40000000800 */
        /* <DEDUP_REMOVED lines=33> */
[C---:B------:R-:W-:Y:S01]  /*28310*/  IMAD.WIDE R26, R3.reuse, 0x2, R22 ;  /* 0x00000002031a7825 */ /* 0x040fe200078e0216 */
        /* <DEDUP_REMOVED lines=14> */
[----:B------:R-:W-:-:S03]  /*28400*/  IMAD.WIDE R24, R3, 0x2, R12 ;  /* 0x0000000203187825 */ /* 0x000fc600078e020c */
[----:B------:R-:W-:Y:S04]  /*28410*/  @P6 STG.E.U16 desc[UR8][R26.64], R29 ;  /* 0x0000001d1a006986 */ /* 0x000fe8000c101508 */
[----:B------:R0:W-:Y:S04]  /*28420*/  STL [R1+0x1150], R29 ;  /* 0x0011501d01007387 */ /* 0x0001e80000100800 */
[----:B0-----:R-:W3:Y:S04]  /*28430*/  LDL R29, [R1+0x1034] ;  /* 0x00103400011d7983 */ /* 0x001ee80000100800 */
[----:B------:R0:W-:Y:S04]  /*28440*/  STL [R1+0x1158], R13 ;  /* 0x0011580d01007387 */ /* 0x0001e80000100800 */
[----:B0-----:R-:W3:Y:S01]  /*28450*/  LDL.LU R13, [R1+0x18] ;  /* 0x00001800010d7983 */ /* 0x001ee20000300800 */
[----:B--2---:R-:W-:-:S02]  /*28460*/  PRMT R28, R9, 0x7632, R28 ;  /* 0x00007632091c7816 */ /* 0x004fc4000000001c */
[----:B----4-:R-:W-:Y:S01]  /*28470*/  ISETP.LT.AND P5, PT, R2, UR4, !P0 ;  /* 0x0000000402007c0c */ /* 0x010fe2000c7a1270 */
[----:B------:R-:W-:Y:S01]  /*28480*/  ULDC UR4, c[0x0][0x228] ;  /* 0x00008a0000047ab9 */ /* 0x000fe20000000800 */
[----:B---3--:R-:W-:Y:S02]  /*28490*/  ISETP.LT.AND P4, PT, R19, UR6, !P0 ;  /* 0x0000000613007c0c */ /* 0x008fe4000c781270 */
[----:B------:R-:W-:Y:S01]  /*284a0*/  ISETP.LT.AND P3, PT, R16, UR10, !P0 ;  /* 0x0000000a10007c0c */ /* 0x000fe2000c761270 */
[----:B------:R-:W-:Y:S01]  /*284b0*/  IMAD.WIDE R18, R3, 0x2, R10 ;  /* 0x0000000203127825 */ /* 0x000fe200078e020a */
[----:B------:R-:W-:Y:S01]  /*284c0*/  ISETP.LT.AND P6, PT, R0, UR4, !P1 ;  /* 0x0000000400007c0c */ /* 0x000fe2000cfc1270 */
[----:B------:R-:W-:Y:S01]  /*284d0*/  ULDC UR4, c[0x0][0x228] ;  /* 0x00008a0000047ab9 */ /* 0x000fe20000000800 */
[----:B------:R-:W-:Y:S01]  /*284e0*/  ISETP.LT.AND P0, PT, R17, UR12, !P0 ;  /* 0x0000000c11007c0c */ /* 0x000fe2000c701270 */
[C---:B------:R-:W-:Y:S01]  /*284f0*/  VIADD R0, R3.reuse, UR26 ;  /* 0x0000001a03007c36 */ /* 0x040fe20008000000 */
[----:B------:R-:W-:Y:S01]  /*28500*/  ULDC UR12, c[0x0][0x228] ;  /* 0x00008a00000c7ab9 */ /* 0x000fe20000000800 */
[----:B------:R-:W-:Y:S01]  /*28510*/  IMAD.WIDE R16, R3, 0x2, R14 ;  /* 0x0000000203107825 */ /* 0x000fe200078e020e */
[----:B------:R-:W-:Y:S01]  /*28520*/  ULDC UR6, c[0x0][0x228] ;  /* 0x00008a0000067ab9 */ /* 0x000fe20000000800 */
[----:B------:R-:W-:-:S02]  /*28530*/  ULDC UR10, c[0x0][0x228] ;  /* 0x00008a00000a7ab9 */ /* 0x000fc40000000800 */
[----:B------:R-:W-:Y:S01]  /*28540*/  IMAD.WIDE R26, R3, 0x2, R20 ;  /* 0x00000002031a7825 */ /* 0x000fe200078e0214 */
[----:B------:R-:W-:-:S04]  /*28550*/  PRMT R3, R5, 0x7632, R3 ;  /* 0x0000763205037816 */ /* 0x000fc80000000003 */
[----:B------:R0:W-:Y:S04]  /*28560*/  @P5 STG.E.U16 desc[UR8][R26.64], R9 ;  /* 0x000000091a005986 */ /* 0x0001e8000c101508 */
[----:B------:R1:W-:Y:S04]  /*28570*/  @P4 STG.E.U16 desc[UR8][R24.64], R28 ;  /* 0x0000001c18004986 */ /* 0x0003e8000c101508 */
[----:B------:R2:W-:Y:S04]  /*28580*/  @P3 STG.E.U16 desc[UR8][R18.64], R5 ;  /* 0x0000000512003986 */ /* 0x0005e8000c101508 */
[----:B0-----:R-:W3:Y:S04]  /*28590*/  LDL.LU R9, [R1+0x1160] ;  /* 0x0011600001097983 */ /* 0x001ee80000300800 */
[----:B-1----:R-:W4:Y:S04]  /*285a0*/  LDL R24, [R1+0x1040] ;  /* 0x0010400001187983 */ /* 0x002f280000100800 */
[----:B------:R-:W4:Y:S04]  /*285b0*/  LDL.LU R25, [R1+0x28] ;  /* 0x0000280001197983 */ /* 0x000f280000300800 */
[----:B--2---:R-:W2:Y:S04]  /*285c0*/  LDL.LU R5, [R1+0x115c] ;  /* 0x00115c0001057983 */ /* 0x004ea80000300800 */
[----:B------:R-:W2:Y:S04]  /*285d0*/  LDL R18, [R1+0x1038] ;  /* 0x0010380001127983 */ /* 0x000ea80000100800 */
[----:B------:R-:W2:Y:S04]  /*285e0*/  LDL R19, [R1+0x103c] ;  /* 0x00103c0001137983 */ /* 0x000ea80000100800 */
[----:B------:R4:W-:Y:S04]  /*285f0*/  @P0 STG.E.U16 desc[UR8][R16.64], R3 ;  /* 0x0000000310000986 */ /* 0x0009e8000c101508 */
[----:B------:R0:W-:Y:S01]  /*28600*/  STL [R1+0x1154], R2 ;  /* 0x0011540201007387 */ /* 0x0001e20000100800 */
[----:B---3--:R-:W-:Y:S01]  /*28610*/  IMAD.WIDE R26, R0, 0x2, R8 ;  /* 0x00000002001a7825 */ /* 0x008fe200078e0208 */
[----:B----4-:R-:W-:-:S02]  /*28620*/  PRMT R3, R25, 0x7632, R3 ;  /* 0x0000763219037816 */ /* 0x010fc40000000003 */
[----:B--2---:R-:W-:Y:S01]  /*28630*/  ISETP.LT.AND P3, PT, R18, UR4, !P1 ;  /* 0x0000000412007c0c */ /* 0x004fe2000cf61270 */
[----:B------:R-:W-:Y:S01]  /*28640*/  IMAD.WIDE R16, R0, 0x2, R4 ;  /* 0x0000000200107825 */ /* 0x000fe200078e0204 */
[----:B------:R1:W-:Y:S01]  /*28650*/  @P6 STG.E.U16 desc[UR8][R26.64], R25 ;  /* 0x000000191a006986 */ /* 0x0003e2000c101508 */
[----:B------:R-:W-:Y:S01]  /*28660*/  ISETP.LT.AND P6, PT, R2, UR12, !P1 ;  /* 0x0000000c02007c0c */ /* 0x000fe2000cfc1270 */
[----:B------:R-:W-:Y:S01]  /*28670*/  ULDC UR4, c[0x0][0x22c] ;  /* 0x00008b0000047ab9 */ /* 0x000fe20000000800 */
[----:B------:R-:W-:Y:S01]  /*28680*/  ISETP.LT.AND P4, PT, R19, UR6, !P1 ;  /* 0x0000000613007c0c */ /* 0x000fe2000cf81270 */
[----:B0-----:R-:W2:Y:S07]  /*28690*/  LDL.LU R2, [R1+0x8] ;  /* 0x0000080001027983 */ /* 0x001eae0000300800 */
[----:B------:R0:W-:Y:S01]  /*286a0*/  @P3 STG.E.U16 desc[UR8][R16.64], R3 ;  /* 0x0000000310003986 */ /* 0x0001e2000c101508 */
[----:B-1----:R-:W-:Y:S01]  /*286b0*/  VIADD R26, R29, 0xd ;  /* 0x0000000d1d1a7836 */ /* 0x002fe20000000000 */
[----:B------:R-:W-:Y:S01]  /*286c0*/  ISETP.LT.AND P5, PT, R24, UR10, !P1 ;  /* 0x0000000a18007c0c */ /* 0x000fe2000cfa1270 */
[C---:B------:R-:W-:Y:S01]  /*286d0*/  IMAD.WIDE R18, R0.reuse, 0x2, R6 ;  /* 0x0000000200127825 */ /* 0x040fe200078e0206 */
[----:B------:R-:W3:Y:S01]  /*286e0*/  LDL.LU R29, [R1+0xf8] ;  /* 0x0000f800011d7983 */ /* 0x000ee20000300800 */
[----:B------:R-:W-:Y:S01]  /*286f0*/  PRMT R28, R13, 0x7632, R28 ;  /* 0x000076320d1c7816 */ /* 0x000fe2000000001c */
[----:B------:R-:W-:Y:S01]  /*28700*/  ULDC UR6, c[0x0][0x228] ;  /* 0x00008a0000067ab9 */ /* 0x000fe20000000800 */
[----:B------:R-:W-:Y:S01]  /*28710*/  IMAD.WIDE R24, R0, 0x2, R22 ;  /* 0x0000000200187825 */ /* 0x000fe200078e0216 */
[----:B------:R-:W-:Y:S01]  /*28720*/  ISETP.GE.AND P0, PT, R26, UR4, PT ;  /* 0x000000041a007c0c */ /* 0x000fe2000bf06270 */
[----:B------:R1:W-:Y:S01]  /*28730*/  @P4 STG.E.U16 desc[UR8][R18.64], R13 ;  /* 0x0000000d12004986 */ /* 0x0003e2000c101508 */
[----:B------:R-:W-:Y:S01]  /*28740*/  ULDC UR4, c[0x0][0x228] ;  /* 0x00008a0000047ab9 */ /* 0x000fe20000000800 */
[----:B------:R-:W-:Y:S01]  /*28750*/  ULDC UR10, c[0x0][0x228] ;  /* 0x00008a00000a7ab9 */ /* 0x000fe20000000800 */
[----:B------:R-:W-:Y:S01]  /*28760*/  ULDC UR12, c[0x0][0x228] ;  /* 0x00008a00000c7ab9 */ /* 0x000fe20000000800 */
[----:B0-----:R-:W4:Y:S01]  /*28770*/  LDL.LU R16, [R1+0xb8] ;  /* 0x0000b80001107983 */ /* 0x001f220000300800 */
[----:B------:R-:W-:-:S03]  /*28780*/  IMAD.WIDE R26, R0, 0x2, R20 ;  /* 0x00000002001a7825 */ /* 0x000fc600078e0214 */
[----:B------:R-:W3:Y:S04]  /*28790*/  LDL R17, [R1+0x1048] ;  /* 0x0010480001117983 */ /* 0x000ee80000100800 */
[----:B------:R-:W2:Y:S04]  /*287a0*/  LDL R3, [R1+0x1038] ;  /* 0x0010380001037983 */ /* 0x000ea80000100800 */
[----:B------:R0:W-:Y:S04]  /*287b0*/  @P5 STG.E.U16 desc[UR8][R24.64], R28 ;  /* 0x0000001c18005986 */ /* 0x0001e8000c101508 */
[----:B-1----:R-:W3:Y:S04]  /*287c0*/  LDL.LU R13, [R1+0x1158] ;  /* 0x00115800010d7983 */ /* 0x002ee80000300800 */
[----:B------:R-:W3:Y:S04]  /*287d0*/  LDL R19, [R1+0x103c] ;  /* 0x00103c0001137983 */ /* 0x000ee80000100800 */
[----:B0-----:R-:W3:Y:S04]  /*287e0*/  LDL R24, [R1+0x1044] ;  /* 0x0010440001187983 */ /* 0x001ee80000100800 */
[----:B------:R-:W3:Y:S04]  /*287f0*/  LDL R25, [R1+0x1030] ;  /* 0x0010300001197983 */ /* 0x000ee80000100800 */
[----:B----4-:R0:W-:Y:S04]  /*28800*/  @P6 STG.E.U16 desc[UR8][R26.64], R16 ;  /* 0x000000101a006986 */ /* 0x0101e8000c101508 */
[----:B0-----:R-:W4:Y:S01]  /*28810*/  LDL R27, [R1+0x104c] ;  /* 0x00104c00011b7983 */ /* 0x001f220000100800 */
[----:B------:R-:W-:-:S02]  /*28820*/  PRMT R18, R16, 0x7632, R18 ;  /* 0x0000763210127816 */ /* 0x000fc40000000012 */
[----:B--2---:R-:W-:Y:S01]  /*28830*/  ISETP.LT.AND P5, PT, R3, UR12, !P0 ;  /* 0x0000000c03007c0c */ /* 0x004fe2000c7a1270 */
[----:B------:R-:W-:Y:S01]  /*28840*/  VIADD R3, R0, UR26 ;  /* 0x0000001a00037c36 */ /* 0x000fe20008000000 */
[----:B------:R-:W-:Y:S01]  /*28850*/  PRMT R28, R2, 0x7632, R28 ;  /* 0x00007632021c7816 */ /* 0x000fe2000000001c */
[----:B------:R0:W-:Y:S01]  /*28860*/  STL [R1+0x114c], R15 ;  /* 0x00114c0f01007387 */ /* 0x0001e20000100800 */
[----:B------:R-:W-:Y:S01]  /*28870*/  ULDC UR12, c[0x0][0x228] ;  /* 0x00008a00000c7ab9 */ /* 0x000fe20000000800 */
[----:B---3--:R-:W-:Y:S01]  /*28880*/  ISETP.LT.AND P6, PT, R25, UR10, !P0 ;  /* 0x0000000a19007c0c */ /* 0x008fe2000c7c1270 */
[----:B------:R-:W-:Y:S01]  /*28890*/  ULDC UR10, c[0x0][0x228] ;  /* 0x00008a00000a7ab9 */ /* 0x000fe20000000800 */
[----:B----4-:R-:W-:Y:S01]  /*288a0*/  ISETP.LT.AND P4, PT, R27, UR4, !P1 ;  /* 0x000000041b007c0c */ /* 0x010fe2000cf81270 */
[----:B------:R-:W-:Y:S02]  /*288b0*/  ULDC UR4, c[0x0][0x228] ;  /* 0x00008a0000047ab9 */ /* 0x000fe40000000800 */
[----:B------:R-:W-:Y:S01]  /*288c0*/  ISETP.LT.AND P3, PT, R17, UR4, !P1 ;  /* 0x0000000411007c0c */ /* 0x000fe2000cf61270 */
[----:B------:R-:W-:Y:S01]  /*288d0*/  IMAD.WIDE R16, R0, 0x2, R12 ;  /* 0x0000000200107825 */ /* 0x000fe200078e020c */
[----:B------:R-:W-:Y:S01]  /*288e0*/  ISETP.LT.AND P1, PT, R24, UR6, !P1 ;  /* 0x0000000618007c0c */ /* 0x000fe2000cf21270 */
[----:B------:R-:W-:Y:S01]  /*288f0*/  ULDC UR4, c[0x0][0x228] ;  /* 0x00008a0000047ab9 */ /* 0x000fe20000000800 */
[----:B------:R-:W-:Y:S01]  /*28900*/  ULDC UR6, c[0x0][0x228] ;  /* 0x00008a0000067ab9 */ /* 0x000fe20000000800 */
[----:B------:R-:W-:-:S04]  /*28910*/  IMAD.WIDE R26, R0, 0x2, R10 ;  /* 0x00000002001a7825 */ /* 0x000fc800078e020a */
[----:B------:R-:W-:Y:S01]  /*28920*/  IMAD.WIDE R24, R0, 0x2, R14 ;  /* 0x0000000200187825 */ /* 0x000fe200078e020e */
[----:B------:R1:W-:Y:S01]  /*28930*/  @P4 STG.E.U16 desc[UR8][R16.64], R18 ;  /* 0x0000001210004986 */ /* 0x0003e2000c101508 */
[----:B------:R-:W-:Y:S01]  /*28940*/  ISETP.LT.AND P4, PT, R19, UR14, !P0 ;  /* 0x0000000e13007c0c */ /* 0x000fe2000c781270 */
[----:B------:R-:W-:Y:S02]  /*28950*/  ULDC UR14, c[0x0][0x228] ;  /* 0x00008a00000e7ab9 */ /* 0x000fe40000000800 */
[----:B0-----:R-:W2:Y:S04]  /*28960*/  LDL.LU R15, [R1+0x128] ;  /* 0x00012800010f7983 */ /* 0x001ea80000300800 */
[----:B------:R0:W-:Y:S01]  /*28970*/  @P3 STG.E.U16 desc[UR8][R26.64], R2 ;  /* 0x000000021a003986 */ /* 0x0001e2000c101508 */
[----:B-1----:R-:W-:-:S03]  /*28980*/  IMAD.WIDE R18, R3, 0x2, R8 ;  /* 0x0000000203127825 */ /* 0x002fc600078e0208 */
[----:B------:R1:W-:Y:S01]  /*28990*/  @P1 STG.E.U16 desc[UR8][R24.64], R28 ;  /* 0x0000001c18001986 */ /* 0x0003e2000c101508 */
[----:B------:R-:W-:-:S03]  /*289a0*/  PRMT R0, R29, 0x7632, R0 ;  /* 0x000076321d007816 */ /* 0x000fc60000000000 */
[----:B------:R3:W-:Y:S04]  /*289b0*/  @P6 STG.E.U16 desc[UR8][R18.64], R29 ;  /* 0x0000001d12006986 */ /* 0x0007e8000c101508 */
[----:B0-----:R-:W4:Y:S04]  /*289c0*/  LDL.LU R2, [R1+0x1154] ;  /* 0x0011540001027983 */ /* 0x001f280000300800 */
[----:B-1----:R-:W2:Y:S04]  /*289d0*/  LDL R28, [R1+0x1048] ;  /* 0x00104800011c7983 */ /* 0x002ea80000100800 */
[----:B------:R-:W4:Y:S04]  /*289e0*/  LDL.LU R24, [R1+0xc8] ;  /* 0x0000c80001187983 */ /* 0x000f280000300800 */
[----:B------:R-:W2:Y:S04]  /*289f0*/  LDL R25, [R1+0x1034] ;  /* 0x0010340001197983 */ /* 0x000ea80000100800 */
[----:B---3--:R-:W3:Y:S04]  /*28a00*/  LDL.LU R29, [R1+0x1150] ;  /* 0x00115000011d7983 */ /* 0x008ee80000300800 */
[----:B------:R-:W3:Y:S04]  /*28a10*/  LDL R18, [R1+0x1040] ;  /* 0x0010400001127983 */ /* 0x000ee80000100800 */
[----:B------:R-:W3:Y:S01]  /*28a20*/  LDL R19, [R1+0x104c] ;  /* 0x00104c0001137983 */ /* 0x000ee20000100800 */
[----:B------:R-:W-:-:S04]  /*28a30*/  IMAD.WIDE R16, R3, 0x2, R4 ;  /* 0x0000000203107825 */ /* 0x000fc800078e0204 */
[C---:B------:R-:W-:Y:S01]  /*28a40*/  IMAD.WIDE R26, R3.reuse, 0x2, R6 ;  /* 0x00000002031a7825 */ /* 0x040fe200078e0206 */
[----:B------:R0:W-:Y:S03]  /*28a50*/  @P5 STG.E.U16 desc[UR8][R16.64], R0 ;  /* 0x0000000010005986 */ /* 0x0001e6000c101508 */
[----:B0-----:R-:W-:Y:S01]  /*28a60*/  IMAD.WIDE R16, R3, 0x2, R22 ;  /* 0x0000000203107825 */ /* 0x001fe200078e0216 */
[----:B----4-:R0:W-:Y:S01]  /*28a70*/  @P4 STG.E.U16 desc[UR8][R26.64], R24 ;  /* 0x000000181a004986 */ /* 0x0101e2000c101508 */
[----:B------:R-:W-:Y:S01]  /*28a80*/  ISETP.LT.AND P4, PT, R2, UR6, !P0 ;  /* 0x0000000602007c0c */ /* 0x000fe2000c781270 */
[----:B------:R-:W-:Y:S01]  /*28a90*/  ULDC UR6, c[0x0][0x228] ;  /* 0x00008a0000067ab9 */ /* 0x000fe20000000800 */
[----:B--2---:R-:W-:Y:S01]  /*28aa0*/  ISETP.LT.AND P6, PT, R28, UR12, !P0 ;  /* 0x0000000c1c007c0c */ /* 0x004fe2000c7c1270 */
[----:B------:R-:W-:Y:S01]  /*28ab0*/  VIADD R28, R25, 0xe ;  /* 0x0000000e191c7836 */ /* 0x000fe20000000000 */
[----:B---3--:R-:W-:Y:S01]  /*28ac0*/  ISETP.LT.AND P3, PT, R18, UR4, !P0 ;  /* 0x0000000412007c0c */ /* 0x008fe2000c761270 */
[----:B------:R-:W-:Y:S01]  /*28ad0*/  ULDC UR4, c[0x0][0x22c] ;  /* 0x00008b0000047ab9 */ /* 0x000fe20000000800 */
[----:B------:R-:W-:-:S02]  /*28ae0*/  PRMT R0, R24, 0x7632, R0 ;  /* 0x0000763218007816 */ /* 0x000fc40000000000 */
[----:B------:R-:W-:Y:S01]  /*28af0*/  ISETP.LT.AND P5, PT, R19, UR10, !P0 ;  /* 0x0000000a13007c0c */ /* 0x000fe2000c7a1270 */
[----:B------:R-:W-:Y:S01]  /*28b00*/  IMAD.WIDE R18, R3, 0x2, R20 ;  /* 0x0000000203127825 */ /* 0x000fe200078e0214 */
[----:B------:R1:W-:Y:S01]  /*28b10*/  STL [R1+0x1148], R2 ;  /* 0x0011480201007387 */ /* 0x0003e20000100800 */
[----:B------:R-:W-:Y:S01]  /*28b20*/  ISETP.GE.AND P1, PT, R28, UR4, PT ;  /* 0x000000041c007c0c */ /* 0x000fe2000bf26270 */
[----:B------:R-:W-:Y:S01]  /*28b30*/  ULDC UR4, c[0x0][0x228] ;  /* 0x00008a0000047ab9 */ /* 0x000fe20000000800 */
[----:B------:R-:W-:Y:S01]  /*28b40*/  PRMT R29, R15, 0x7632, R29 ;  /* 0x000076320f1d7816 */ /* 0x000fe2000000001d */
[C---:B0-----:R-:W-:Y:S01]  /*28b50*/  IMAD.WIDE R24, R3.reuse, 0x2, R12 ;  /* 0x0000000203187825 */ /* 0x041fe200078e020c */
[----:B------:R-:W-:Y:S01]  /*28b60*/  ULDC UR10, c[0x0][0x228] ;  /* 0x00008a00000a7ab9 */ /* 0x000fe20000000800 */
[----:B------:R-:W-:Y:S01]  /*28b70*/  ULDC UR12, c[0x0][0x228] ;  /* 0x00008a00000c7ab9 */ /* 0x000fe20000000800 */
[----:B------:R0:W-:Y:S04]  /*28b80*/  @P3 STG.E.U16 desc[UR8][R16.64], R0 ;  /* 0x0000000010003986 */ /* 0x0001e8000c101508 */
[----:B-1----:R-:W2:Y:S04]  /*28b90*/  LDL.LU R2, [R1+0x2c] ;  /* 0x00002c0001027983 */ /* 0x002ea80000300800 */
[----:B------:R-:W3:Y:S04]  /*28ba0*/  LDL R28, [R1+0x1034] ;  /* 0x00103400011c7983 */ /* 0x000ee80000100800 */
[----:B0-----:R-:W4:Y:S04]  /*28bb0*/  LDL R0, [R1+0x1038] ;  /* 0x0010380001007983 */ /* 0x001f280000100800 */
[----:B------:R-:W2:Y:S04]  /*28bc0*/  LDL R16, [R1+0x103c] ;  /* 0x00103c0001107983 */ /* 0x000ea80000100800 */
[----:B------:R-:W2:Y:S04]  /*28bd0*/  LDL.LU R17, [R1+0x108] ;  /* 0x0001080001117983 */ /* 0x000ea80000300800 */
[----:B------:R0:W-:Y:S04]  /*28be0*/  @P4 STG.E.U16 desc[UR8][R18.64], R15 ;  /* 0x0000000f12004986 */ /* 0x0001e8000c101508 */
[----:B0-----:R-:W2:Y:S04]  /*28bf0*/  LDL.LU R15, [R1+0x114c] ;  /* 0x00114c00010f7983 */ /* 0x001ea80000300800 */
[----:B------:R-:W2:Y:S04]  /*28c00*/  LDL R18, [R1+0x1044] ;  /* 0x0010440001127983 */ /* 0x000ea80000100800 */
[----:B------:R-:W2:Y:S01]  /*28c10*/  LDL R19, [R1+0x1030] ;  /* 0x0010300001137983 */ /* 0x000ea20000100800 */
[----:B------:R-:W-:-:S03]  /*28c20*/  IMAD.WIDE R26, R3, 0x2, R10 ;  /* 0x00000002031a7825 */ /* 0x000fc600078e020a */
[----:B------:R0:W-:Y:S04]  /*28c30*/  @P5 STG.E.U16 desc[UR8][R24.64], R29 ;  /* 0x0000001d18005986 */ /* 0x0001e8000c101508 */
[----:B------:R-:W-:Y:S04]  /*28c40*/  STL [R1+0x113c], R8 ;  /* 0x00113c0801007387 */ /* 0x000fe80000100800 */
[----:B------:R-:W-:Y:S01]  /*28c50*/  STL [R1+0x1138], R9 ;  /* 0x0011380901007387 */ /* 0x000fe20000100800 */
[----:B---3--:R-:W-:Y:S01]  /*28c60*/  VIADD R28, R28, 0xf ;  /* 0x0000000f1c1c7836 */ /* 0x008fe20000000000 */
[----:B----4-:R-:W-:Y:S01]  /*28c70*/  ISETP.LT.AND P5, PT, R0, UR10, !P1 ;  /* 0x0000000a00007c0c */ /* 0x010fe2000cfa1270 */
[----:B------:R-:W-:Y:S01]  /*28c80*/  VIADD R0, R3, UR26 ;  /* 0x0000001a03007c36 */ /* 0x000fe20008000000 */
[----:B------:R-:W-:Y:S01]  /*28c90*/  ULDC UR10, c[0x0][0x228] ;  /* 0x00008a00000a7ab9 */ /* 0x000fe20000000800 */
[----:B--2---:R1:W-:Y:S01]  /*28ca0*/  @P6 STG.E.U16 desc[UR8][R26.64], R17 ;  /* 0x000000111a006986 */ /* 0x0043e2000c101508 */
[----:B------:R-:W-:-:S02]  /*28cb0*/  ISETP.LT.AND P6, PT, R16, UR12, !P1 ;  /* 0x0000000c10007c0c */ /* 0x000fc4000cfc1270 */
[----:B0-----:R-:W-:Y:S01]  /*28cc0*/  PRMT R29, R17, 0x7632, R29 ;  /* 0x00007632111d7816 */ /* 0x001fe2000000001d */
[----:B------:R-:W-:Y:S01]  /*28cd0*/  IMAD.WIDE R24, R0, 0x2, R4 ;  /* 0x0000000200187825 */ /* 0x000fe200078e0204 */
[----:B------:R-:W-:Y:S01]  /*28ce0*/  ULDC UR12, c[0x0][0x228] ;  /* 0x00008a00000c7ab9 */ /* 0x000fe20000000800 */
[----:B------:R-:W-:Y:S02]  /*28cf0*/  ISETP.LT.AND P3, PT, R18, UR4, !P0 ;  /* 0x0000000412007c0c */ /* 0x000fe4000c761270 */
[----:B------:R-:W-:Y:S01]  /*28d00*/  ISETP.LT.AND P4, PT, R19, UR6, !P1 ;  /* 0x0000000613007c0c */ /* 0x000fe2000cf81270 */
[----:B-1----:R-:W-:Y:S01]  /*28d10*/  IMAD.WIDE R16, R3, 0x2, R14 ;  /* 0x0000000203107825 */ /* 0x002fe200078e020e */
[----:B------:R-:W-:Y:S01]  /*28d20*/  ULDC UR4, c[0x0][0x22c] ;  /* 0x00008b0000047ab9 */ /* 0x000fe20000000800 */
[----:B------:R-:W-:Y:S02]  /*28d30*/  ULDC UR6, c[0x0][0x228] ;  /* 0x00008a0000067ab9 */ /* 0x000fe40000000800 */
[----:B------:R-:W-:-:S02]  /*28d40*/  IMAD.WIDE R18, R0, 0x2, R8 ;  /* 0x0000000200127825 */ /* 0x000fc400078e0208 */
[----:B------:R-:W2:Y:S01]  /*28d50*/  LDL.LU R9, [R1+0xc] ;  /* 0x00000c0001097983 */ /* 0x000ea20000300800 */
[----:B------:R-:W-:Y:S01]  /*28d60*/  ISETP.GE.AND P0, PT, R28, UR4, PT ;  /* 0x000000041c007c0c */ /* 0x000fe2000bf06270 */
[----:B------:R-:W-:Y:S01]  /*28d70*/  IMAD.WIDE R26, R0, 0x2, R6 ;  /* 0x00000002001a7825 */ /* 0x000fe200078e0206 */
[----:B------:R-:W-:Y:S01]  /*28d80*/  PRMT R3, R2, 0x7632, R3 ;  /* 0x0000763202037816 */ /* 0x000fe20000000003 */
[----:B------:R-:W-:Y:S01]  /*28d90*/  STL [R1+0x1144], R4 ;  /* 0x0011440401007387 */ /* 0x000fe20000100800 */
[----:B------:R-:W-:-:S03]  /*28da0*/  ULDC UR4, c[0x0][0x228] ;  /* 0x00008a0000047ab9 */ /* 0x000fc60000000800 */
        /* <DEDUP_REMOVED lines=12> */
[----:B--2---:R-:W-:Y:S01]  /*28e70*/  @P6 STG.E.U16 desc[UR8][R26.64], R28 ;  /* 0x0000001c1a006986 */ /* 0x004fe2000c101508 */
[----:B----4-:R-:W-:Y:S01]  /*28e80*/  ISETP.LT.AND P4, PT, R29, UR10, !P1 ;  /* 0x0000000a1d007c0c */ /* 0x010fe2000cf81270 */
[----:B------:R-:W-:Y:S01]  /*28e90*/  ULDC UR10, c[0x0][0x228] ;  /* 0x00008a00000a7ab9 */ /* 0x000fe20000000800 */
[----:B------:R-:W-:Y:S02]  /*28ea0*/  PRMT R4, R28, 0x7632, R4 ;  /* 0x000076321c047816 */ /* 0x000fe40000000004 */
[----:B------:R-:W-:Y:S01]  /*28eb0*/  ISETP.LT.AND P3, PT, R16, UR12, !P1 ;  /* 0x0000000c10007c0c */ /* 0x000fe2000cf61270 */
[----:B------:R-:W-:Y:S01]  /*28ec0*/  ULDC UR12, c[0x0][0x228] ;  /* 0x00008a00000c7ab9 */ /* 0x000fe20000000800 */
[----:B---3--:R-:W-:Y:S02]  /*28ed0*/  ISETP.LT.AND P5, PT, R2, UR6, !P1 ;  /* 0x0000000602007c0c */ /* 0x008fe4000cfa1270 */
[----:B------:R-:W-:Y:S01]  /*28ee0*/  ISETP.LT.AND P6, PT, R19, UR4, !P1 ;  /* 0x0000000413007c0c */ /* 0x000fe2000cfc1270 */
[----:B------:R0:W-:Y:S01]  /*28ef0*/  STL [R1+0x1134], R2 ;  /* 0x0011340201007387 */ /* 0x0001e20000100800 */
[----:B------:R-:W-:Y:S01]  /*28f00*/  ISETP.LT.AND P1, PT, R17, UR14, !P1 ;  /* 0x0000000e11007c0c */ /* 0x000fe2000cf21270 */
[C---:B------:R-:W-:Y:S01]  /*28f10*/  IMAD.WIDE R16, R0.reuse, 0x2, R22 ;  /* 0x0000000200107825 */ /* 0x040fe200078e0216 */
[----:B------:R-:W-:Y:S01]  /*28f20*/  PRMT R8, R5, 0x7632, R8 ;  /* 0x0000763205087816 */ /* 0x000fe20000000008 */
[----:B------:R-:W-:Y:S01]  /*28f30*/  ULDC UR4, c[0x0][0x228] ;  /* 0x00008a0000047ab9 */ /* 0x000fe20000000800 */
[----:B------:R-:W-:Y:S01]  /*28f40*/  PRMT R3, R9, 0x7632, R3 ;  /* 0x0000763209037816 */ /* 0x000fe20000000003 */
[C---:B------:R-:W-:Y:S01]  /*28f50*/  IMAD.WIDE R18, R0.reuse, 0x2, R20 ;  /* 0x0000000200127825 */ /* 0x040fe200078e0214 */
[----:B------:R-:W-:Y:S01]  /*28f60*/  ULDC UR6, c[0x0][0x228] ;  /* 0x00008a0000067ab9 */ /* 0x000fe20000000800 */
[----:B------:R-:W-:Y:S01]  /*28f70*/  ULDC UR14, c[0x0][0x228] ;  /* 0x00008a00000e7ab9 */ /* 0x000fe20000000800 */
[----:B0-----:R-:W2:Y:S04]  /*28f80*/  LDL.LU R2, [R1+0xfc] ;  /* 0x0000fc0001027983 */ /* 0x001ea80000300800 */
        /* <DEDUP_REMOVED lines=10> */
[----:B------:R0:W-:Y:S01]  /*29030*/  @P4 STG.E.U16 desc[UR8][R24.64], R8 ;  /* 0x0000000818004986 */ /* 0x0001e2000c101508 */
[----:B------:R-:W-:-:S03]  /*29040*/  IMAD.WIDE R26, R0, 0x2, R10 ;  /* 0x00000002001a7825 */ /* 0x000fc600078e020a */
[----:B0-----:R-:W3:Y:S04]  /*29050*/  LDL.LU R8, [R1+0x113c] ;  /* 0x00113c0001087983 */ /* 0x001ee80000300800 */
[----:B------:R-:W3:Y:S04]  /*29060*/  LDL R25, [R1+0x1030] ;  /* 0x0010300001197983 */ /* 0x000ee80000100800 */
[----:B------:R0:W-:Y:S04]  /*29070*/  @P3 STG.E.U16 desc[UR8][R26.64], R9 ;  /* 0x000000091a003986 */ /* 0x0001e8000c101508 */
[----:B0-----:R-:W3:Y:S01]  /*29080*/  LDL.LU R9, [R1+0x1138] ;  /* 0x0011380001097983 */ /* 0x001ee20000300800 */
        /* <DEDUP_REMOVED lines=12> */
[----:B------:R-:W-:Y:S01]  /*29150*/  PRMT R29, R21, 0x7632, R29 ;  /* 0x00007632151d7816 */ /* 0x000fe2000000001d */
[----:B------:R-:W-:Y:S01]  /*29160*/  ULDC UR10, c[0x0][0x228] ;  /* 0x00008a00000a7ab9 */ /* 0x000fe20000000800 */
[----:B------:R-:W-:Y:S01]  /*29170*/  ISETP.GE.AND P1, PT, R0, UR4, PT ;  /* 0x0000000400007c0c */ /* 0x000fe2000bf26270 */
[----:B------:R-:W-:Y:S01]  /*29180*/  IMAD.WIDE R24, R3, 0x2, R6 ;  /* 0x0000000203187825 */ /* 0x000fe200078e0206 */
[----:B------:R-:W-:Y:S01]  /*29190*/  ULDC UR4, c[0x0][0x228] ;  /* 0x00008a0000047ab9 */ /* 0x000fe20000000800 */
[----:B------:R-:W-:-:S02]  /*291a0*/  ULDC UR12, c[0x0][0x228] ;  /* 0x00008a00000c7ab9 */ /* 0x000fc40000000800 */
[C---:B------:R-:W-:Y:S01]  /*291b0*/  IMAD.WIDE R16, R3.reuse, 0x2, R8 ;  /* 0x0000000203107825 */ /* 0x040fe200078e0208 */
[----:B------:R0:W-:Y:S04]  /*291c0*/  STL [R1+0x112c], R9 ;  /* 0x00112c0901007387 */ /* 0x0001e80000100800 */
[----:B------:R-:W-:Y:S04]  /*291d0*/  @P3 STG.E.U16 desc[UR8][R16.64], R2 ;  /* 0x0000000210003986 */ /* 0x000fe8000c101508 */
[----:B0-----:R-:W2:Y:S04]  /*291e0*/  LDL.LU R9, [R1+0x12c] ;  /* 0x00012c0001097983 */ /* 0x001ea80000300800 */
[----:B------:R0:W-:Y:S04]  /*291f0*/  STL [R1+0x1128], R5 ;  /* 0x0011280501007387 */ /* 0x0001e80000100800 */
[----:B------:R1:W-:Y:S04]  /*29200*/  @P4 STG.E.U16 desc[UR8][R18.64], R28 ;  /* 0x0000001c12004986 */ /* 0x0003e8000c101508 */
[----:B0-----:R-:W3:Y:S04]  /*29210*/  LDL.LU R5, [R1+0x10c] ;  /* 0x00010c0001057983 */ /* 0x001ee80000300800 */
[----:B------:R-:W4:Y:S04]  /*29220*/  LDL R0, [R1+0x1030] ;  /* 0x0010300001007983 */ /* 0x000f280000100800 */
[----:B------:R-:W3:Y:S04]  /*29230*/  LDL.LU R2, [R1+0x1134] ;  /* 0x0011340001027983 */ /* 0x000ee80000300800 */
[----:B-1----:R-:W4:Y:S04]  /*29240*/  LDL R19, [R1+0x104c] ;  /* 0x00104c0001137983 */ /* 0x002f280000100800 */
[----:B------:R-:W4:Y:S04]  /*29250*/  LDL R16, [R1+0x1048] ;  /* 0x0010480001107983 */ /* 0x000f280000100800 */
[----:B------:R-:W4:Y:S04]  /*29260*/  LDL R17, [R1+0x1044] ;  /* 0x0010440001117983 */ /* 0x000f280000100800 */
[----:B------:R0:W-:Y:S04]  /*29270*/  @P5 STG.E.U16 desc[UR8][R24.64], R21 ;  /* 0x0000001518005986 */ /* 0x0001e8000c101508 */
[----:B0-----:R-:W4:Y:S01]  /*29280*/  LDL.LU R21, [R1+0x1130] ;  /* 0x0011300001157983 */ /* 0x001f220000300800 */
[----:B------:R-:W-:-:S05]  /*29290*/  IMAD.WIDE R26, R3, 0x2, R22 ;  /* 0x00000002031a7825 */ /* 0x000fca00078e0216 */
[----:B------:R-:W-:Y:S01]  /*292a0*/  @P6 STG.E.U16 desc[UR8][R26.64], R29 ;  /* 0x0000001d1a006986 */ /* 0x000fe2000c101508 */
[----:B------:R-:W-:-:S03]  /*292b0*/  IMAD.WIDE R24, R3, 0x2, R12 ;  /* 0x0000000203187825 */ /* 0x000fc600078e020c */
[----:B------:R0:W-:Y:S04]  /*292c0*/  STL [R1+0x111c], R29 ;  /* 0x00111c1d01007387 */ /* 0x0001e80000100800 */
[----:B0-----:R-:W4:Y:S04]  /*292d0*/  LDL R29, [R1+0x1034] ;  /* 0x00103400011d7983 */ /* 0x001f280000100800 */
[----:B------:R0:W-:Y:S04]  /*292e0*/  STL [R1+0x1124], R13 ;  /* 0x0011240d01007387 */ /* 0x0001e80000100800 */
[----:B0-----:R-:W4:Y:S01]  /*292f0*/  LDL.LU R13, [R1+0x130] ;  /* 0x00013000010d7983 */ /* 0x001f220000300800 */
[----:B--2---:R-:W-:-:S02]  /*29300*/  PRMT R28, R9, 0x7632, R28 ;  /* 0x00007632091c7816 */ /* 0x004fc4000000001c */
[----:B---3--:R-:W-:Y:S01]  /*29310*/  ISETP.LT.AND P5, PT, R2, UR4, !P0 ;  /* 0x0000000402007c0c */ /* 0x008fe2000c7a1270 */
[----:B------:R-:W-:Y:S01]  /*29320*/  ULDC UR4, c[0x0][0x228] ;  /* 0x00008a0000047ab9 */ /* 0x000fe20000000800 */
[----:B----4-:R-:W-:Y:S02]  /*29330*/  ISETP.LT.AND P4, PT, R19, UR6, !P0 ;  /* 0x0000000613007c0c */ /* 0x010fe4000c781270 */
        /* <DEDUP_REMOVED lines=196> */
[----:B---3--:R-:W-:Y:S02]  /*29f80*/  ISETP.LT.AND P4, PT, R18, UR6, !P0 ;  /* 0x0000000612007c0c */ /* 0x008fe4000c781270 */
[----:B------:R-:W-:Y:S01]  /*29f90*/  ISETP.LT.AND P5, PT, R19, UR10, !P0 ;  /* 0x0000000a13007c0c */ /* 0x000fe2000c7a1270 */
[----:B------:R-:W-:Y:S01]  /*29fa0*/  IMAD.WIDE R18, R3, 0x2, R4 ;  /* 0x0000000203127825 */ /* 0x000fe200078e0204 */
[----:B------:R-:W-:Y:S01]  /*29fb0*/  PRMT R29, R21, 0x7632, R29 ;  /* 0x00007632151d7816 */ /* 0x000fe2000000001d */
[----:B------:R-:W-:Y:S01]  /*29fc0*/  ULDC UR6, c[0x0][0x228] ;  /* 0x00008a0000067ab9 */ /* 0x000fe20000000800 */
[----:B------:R-:W-:Y:S01]  /*29fd0*/  ULDC UR10, c[0x0][0x228] ;  /* 0x00008a00000a7ab9 */ /* 0x000fe20000000800 */
[----:B------:R-:W-:Y:S01]  /*29fe0*/  ISETP.LT.AND P1, PT, R25, UR4, !P0 ;  /* 0x0000000419007c0c */ /* 0x000fe2000c721270 */
[----:B------:R-:W-:Y:S01]  /*29ff0*/  ULDC UR4, c[0x0][0x22c] ;  /* 0x00008b0000047ab9 */ /* 0x000fe20000000800 */
[----:B------:R0:W-:Y:S01]  /*2a000*/  STL [R1+0x10f8], R9 ;  /* 0x0010f80901007387 */ /* 0x0001e20000100800 */
[----:B------:R-:W-:Y:S01]  /*2a010*/  IMAD.WIDE R16, R3, 0x2, R8 ;  /* 0x0000000203107825 */ /* 0x000fe200078e0208 */
[----:B------:R-:W-:Y:S01]  /*2a020*/  ISETP.GE.AND P3, PT, R0, UR4, PT ;  /* 0x0000000400007c0c */ /* 0x000fe2000bf66270 */
[----:B------:R-:W-:Y:S01]  /*2a030*/  ULDC UR4, c[0x0][0x228] ;  /* 0x00008a0000047ab9 */ /* 0x000fe20000000800 */
[----:B------:R-:W-:-:S07]  /*2a040*/  ULDC UR12, c[0x0][0x228] ;  /* 0x00008a00000c7ab9 */ /* 0x000fce0000000800 */
[----:B------:R-:W-:Y:S04]  /*2a050*/  @P1 STG.E.U16 desc[UR8][R16.64], R2 ;  /* 0x0000000210001986 */ /* 0x000fe8000c101508 */
[----:B0-----:R-:W2:Y:S04]  /*2a060*/  LDL.LU R9, [R1+0xd4] ;  /* 0x0000d40001097983 */ /* 0x001ea80000300800 */
[----:B------:R0:W-:Y:S01]  /*2a070*/  STL [R1+0x10f4], R5 ;  /* 0x0010f40501007387 */ /* 0x0001e20000100800 */
[----:B------:R-:W-:-:S03]  /*2a080*/  IMAD.WIDE R24, R3, 0x2, R6 ;  /* 0x0000000203187825 */ /* 0x000fc600078e0206 */
[----:B0-----:R-:W3:Y:S04]  /*2a090*/  LDL.LU R5, [R1+0x154] ;  /* 0x0001540001057983 */ /* 0x001ee80000300800 */
[----:B------:R-:W4:Y:S04]  /*2a0a0*/  LDL R0, [R1+0x1030] ;  /* 0x0010300001007983 */ /* 0x000f280000100800 */
[----:B------:R-:W3:Y:S04]  /*2a0b0*/  LDL.LU R2, [R1+0x1100] ;  /* 0x0011000001027983 */ /* 0x000ee80000300800 */
[----:B------:R0:W-:Y:S04]  /*2a0c0*/  @P4 STG.E.U16 desc[UR8][R18.64], R28 ;  /* 0x0000001c12004986 */ /* 0x0001e8000c101508 */
[----:B------:R-:W4:Y:S04]  /*2a0d0*/  LDL R16, [R1+0x1048] ;  /* 0x0010480001107983 */ /* 0x000f280000100800 */
[----:B------:R-:W4:Y:S04]  /*2a0e0*/  LDL R17, [R1+0x1044] ;  /* 0x0010440001117983 */ /* 0x000f280000100800 */
[----:B0-----:R-:W4:Y:S04]  /*2a0f0*/  LDL R19, [R1+0x104c] ;  /* 0x00104c0001137983 */ /* 0x001f280000100800 */
[----:B------:R0:W-:Y:S04]  /*2a100*/  @P5 STG.E.U16 desc[UR8][R24.64], R21 ;  /* 0x0000001518005986 */ /* 0x0001e8000c101508 */
[----:B0-----:R-:W4:Y:S01]  /*2a110*/  LDL.LU R21, [R1+0x10fc] ;  /* 0x0010fc0001157983 */ /* 0x001f220000300800 */
[----:B------:R-:W-:-:S05]  /*2a120*/  IMAD.WIDE R26, R3, 0x2, R22 ;  /* 0x00000002031a7825 */ /* 0x000fca00078e0216 */
[----:B------:R-:W-:Y:S01]  /*2a130*/  @P6 STG.E.U16 desc[UR8][R26.64], R29 ;  /* 0x0000001d1a006986 */ /* 0x000fe2000c101508 */
[----:B------:R-:W-:-:S03]  /*2a140*/  IMAD.WIDE R24, R3, 0x2, R12 ;  /* 0x0000000203187825 */ /* 0x000fc600078e020c */
[----:B------:R0:W-:Y:S04]  /*2a150*/  STL [R1+0x10e8], R29 ;  /* 0x0010e81d01007387 */ /* 0x0001e80000100800 */
[----:B0-----:R-:W4:Y:S04]  /*2a160*/  LDL.LU R29, [R1+0x148] ;  /* 0x00014800011d7983 */ /* 0x001f280000300800 */
[----:B------:R0:W-:Y:S04]  /*2a170*/  STL [R1+0x10f0], R13 ;  /* 0x0010f00d01007387 */ /* 0x0001e80000100800 */
[----:B0-----:R-:W4:Y:S01]  /*2a180*/  LDL.LU R13, [R1+0x138] ;  /* 0x00013800010d7983 */ /* 0x001f220000300800 */
[----:B--2---:R-:W-:-:S02]  /*2a190*/  PRMT R28, R9, 0x7632, R28 ;  /* 0x00007632091c7816 */ /* 0x004fc4000000001c */
[----:B---3--:R-:W-:Y:S01]  /*2a1a0*/  ISETP.LT.AND P5, PT, R2, UR4, !P0 ;  /* 0x0000000402007c0c */ /* 0x008fe2000c7a1270 */
[----:B------:R-:W-:Y:S01]  /*2a1b0*/  ULDC UR4, c[0x0][0x228] ;  /* 0x00008a0000047ab9 */ /* 0x000fe20000000800 */
[----:B----4-:R-:W-:-:S11]  /*2a1c0*/  IMAD.WIDE R26, R3, 0x2, R20 ;  /* 0x00000002031a7825 */ /* 0x010fd600078e0214 */
[----:B------:R0:W-:Y:S04]  /*2a1d0*/  @P5 STG.E.U16 desc[UR8][R26.64], R9 ;  /* 0x000000091a005986 */ /* 0x0001e8000c101508 */
[----:B0-----:R-:W2:Y:S01]  /*2a1e0*/  LDL.LU R9, [R1+0x10f8] ;  /* 0x0010f80001097983 */ /* 0x001ea20000300800 */
[----:B------:R-:W-:Y:S02]  /*2a1f0*/  ISETP.LT.AND P4, PT, R19, UR6, !P0 ;  /* 0x0000000613007c0c */ /* 0x000fe4000c781270 */
[----:B------:R-:W-:Y:S02]  /*2a200*/  ISETP.LT.AND P1, PT, R16, UR10, !P0 ;  /* 0x0000000a10007c0c */ /* 0x000fe4000c721270 */
[----:B------:R-:W-:Y:S01]  /*2a210*/  ISETP.LT.AND P6, PT, R0, UR4, !P3 ;  /* 0x0000000400007c0c */ /* 0x000fe2000dfc1270 */
[----:B------:R-:W-:Y:S01]  /*2a220*/  IMAD.WIDE R18, R3, 0x2, R10 ;  /* 0x0000000203127825 */ /* 0x000fe200078e020a */
[----:B------:R-:W-:Y:S01]  /*2a230*/  ISETP.LT.AND P0, PT, R17, UR12, !P0 ;  /* 0x0000000c11007c0c */ /* 0x000fe2000c701270 */
[----:B------:R-:W-:Y:S01]  /*2a240*/  ULDC UR4, c[0x0][0x228] ;  /* 0x00008a0000047ab9 */ /* 0x000fe20000000800 */
[----:B------:R-:W-:Y:S01]  /*2a250*/  ULDC UR6, c[0x0][0x228] ;  /* 0x00008a0000067ab9 */ /* 0x000fe20000000800 */
[C---:B------:R-:W-:Y:S01]  /*2a260*/  VIADD R0, R3.reuse, UR26 ;  /* 0x0000001a03007c36 */ /* 0x040fe20008000000 */
[----:B------:R-:W-:Y:S01]  /*2a270*/  ULDC UR10, c[0x0][0x228] ;  /* 0x00008a00000a7ab9 */ /* 0x000fe20000000800 */
[----:B------:R-:W-:Y:S01]  /*2a280*/  IMAD.WIDE R16, R3, 0x2, R14 ;  /* 0x0000000203107825 */ /* 0x000fe200078e020e */
[----:B------:R-:W-:Y:S01]  /*2a290*/  PRMT R3, R5, 0x7632, R3 ;  /* 0x0000763205037816 */ /* 0x000fe20000000003 */
[----:B------:R0:W-:Y:S01]  /*2a2a0*/  @P4 STG.E.U16 desc[UR8][R24.64], R28 ;  /* 0x0000001c18004986 */ /* 0x0001e2000c101508 */
[----:B------:R-:W-:-:S03]  /*2a2b0*/  ULDC UR12, c[0x0][0x228] ;  /* 0x00008a00000c7ab9 */ /* 0x000fc60000000800 */
[----:B------:R1:W-:Y:S04]  /*2a2c0*/  @P1 STG.E.U16 desc[UR8][R18.64], R5 ;  /* 0x0000000512001986 */ /* 0x0003e8000c101508 */
[----:B------:R-:W-:Y:S04]  /*2a2d0*/  @P0 STG.E.U16 desc[UR8][R16.64], R3 ;  /* 0x0000000310000986 */ /* 0x000fe8000c101508 */
[----:B0-----:R-:W3:Y:S04]  /*2a2e0*/  LDL R24, [R1+0x1040] ;  /* 0x0010400001187983 */ /* 0x001ee80000100800 */
[----:B------:R-:W4:Y:S04]  /*2a2f0*/  LDL R25, [R1+0x1034] ;  /* 0x0010340001197983 */ /* 0x000f280000100800 */
[----:B-1----:R-:W3:Y:S04]  /*2a300*/  LDL.LU R5, [R1+0x10f4] ;  /* 0x0010f40001057983 */ /* 0x002ee80000300800 */
[----:B------:R-:W3:Y:S01]  /*2a310*/  LDL R19, [R1+0x103c] ;  /* 0x00103c0001137983 */ /* 0x000ee20000100800 */
[----:B--2---:R-:W-:-:S05]  /*2a320*/  IMAD.WIDE R26, R0, 0x2, R8 ;  /* 0x00000002001a7825 */ /* 0x004fca00078e0208 */
[----:B------:R0:W-:Y:S04]  /*2a330*/  @P6 STG.E.U16 desc[UR8][R26.64], R29 ;  /* 0x0000001d1a006986 */ /* 0x0001e8000c101508 */
[----:B0-----:R-:W2:Y:S01]  /*2a340*/  LDL R27, [R1+0x1038] ;  /* 0x00103800011b7983 */ /* 0x001ea20000100800 */
[----:B------:R-:W-:Y:S01]  /*2a350*/  PRMT R26, R29, 0x7632, R26 ;  /* 0x000076321d1a7816 */ /* 0x000fe2000000001a */
[----:B------:R-:W-:Y:S02]  /*2a360*/  IMAD.WIDE R16, R0, 0x2, R22 ;  /* 0x0000000200107825 */ /* 0x000fe400078e0216 */
[----:B------:R0:W-:Y:S02]  /*2a370*/  STL [R1+0x10ec], R2 ;  /* 0x0010ec0201007387 */ /* 0x0001e40000100800 */
[----:B----4-:R-:W-:Y:S01]  /*2a380*/  VIADD R3, R25, 0x16 ;  /* 0x0000001619037836 */ /* 0x010fe20000000000 */
[----:B---3--:R-:W-:Y:S01]  /*2a390*/  ISETP.LT.AND P5, PT, R19, UR6, !P3 ;  /* 0x0000000613007c0c */ /* 0x008fe2000dfa1270 */
[----:B------:R-:W-:-:S03]  /*2a3a0*/  ULDC UR6, c[0x0][0x228] ;  /* 0x00008a0000067ab9 */ /* 0x000fc60000000800 */
[----:B------:R-:W-:Y:S01]  /*2a3b0*/  ISETP.GE.AND P1, PT, R3, UR13, PT ;  /* 0x0000000d03007c0c */ /* 0x000fe2000bf26270 */
[----:B------:R-:W-:Y:S01]  /*2a3c0*/  IMAD.WIDE R18, R0, 0x2, R6 ;  /* 0x0000000200127825 */ /* 0x000fe200078e0206 */
[----:B------:R-:W-:Y:S02]  /*2a3d0*/  PRMT R3, R13, 0x7632, R3 ;  /* 0x000076320d037816 */ /* 0x000fe40000000003 */
[----:B------:R-:W-:Y:S01]  /*2a3e0*/  ISETP.LT.AND P4, PT, R2, UR6, !P3 ;  /* 0x0000000602007c0c */ /* 0x000fe2000df81270 */
[----:B------:R-:W-:Y:S01]  /*2a3f0*/  ULDC UR6, c[0x0][0x228] ;  /* 0x00008a0000067ab9 */ /* 0x000fe20000000800 */
[----:B0-----:R-:W3:Y:S04]  /*2a400*/  LDL R2, [R1+0xe8] ;  /* 0x0000e80001027983 */ /* 0x001ee80000100800 */
[----:B------:R-:W4:Y:S01]  /*2a410*/  LDL.LU R29, [R1+0x118] ;  /* 0x00011800011d7983 */ /* 0x000f220000300800 */
[----:B--2---:R-:W-:Y:S01]  /*2a420*/  ISETP.LT.AND P0, PT, R27, UR4, !P3 ;  /* 0x000000041b007c0c */ /* 0x004fe2000df01270 */
[----:B------:R-:W-:-:S02]  /*2a430*/  ULDC UR4, c[0x0][0x228] ;  /* 0x00008a0000047ab9 */ /* 0x000fc40000000800 */
[----:B------:R-:W-:Y:S01]  /*2a440*/  ISETP.LT.AND P6, PT, R24, UR4, !P3 ;  /* 0x0000000418007c0c */ /* 0x000fe2000dfc1270 */
[----:B------:R-:W-:Y:S01]  /*2a450*/  IMAD.WIDE R24, R0, 0x2, R4 ;  /* 0x0000000200187825 */ /* 0x000fe200078e0204 */
[----:B------:R-:W-:-:S08]  /*2a460*/  ULDC UR4, c[0x0][0x228] ;  /* 0x00008a0000047ab9 */ /* 0x000fd00000000800 */
[----:B------:R0:W-:Y:S04]  /*2a470*/  @P0 STG.E.U16 desc[UR8][R24.64], R26 ;  /* 0x0000001a18000986 */ /* 0x0001e8000c101508 */
[----:B------:R1:W-:Y:S04]  /*2a480*/  @P5 STG.E.U16 desc[UR8][R18.64], R13 ;  /* 0x0000000d12005986 */ /* 0x0003e8000c101508 */
[----:B------:R2:W-:Y:S04]  /*2a490*/  @P6 STG.E.U16 desc[UR8][R16.64], R3 ;  /* 0x0000000310006986 */ /* 0x0005e8000c101508 */
[----:B0-----:R-:W4:Y:S04]  /*2a4a0*/  LDL R26, [R1+0x1030] ;  /* 0x00103000011a7983 */ /* 0x001f280000100800 */
[----:B-1----:R-:W4:Y:S04]  /*2a4b0*/  LDL.LU R13, [R1+0x10f0] ;  /* 0x0010f000010d7983 */ /* 0x002f280000300800 */
[----:B--2---:R-:W2:Y:S04]  /*2a4c0*/  LDL R3, [R1+0x104c] ;  /* 0x00104c0001037983 */ /* 0x004ea80000100800 */
[----:B------:R-:W4:Y:S04]  /*2a4d0*/  LDL R19, [R1+0x1044] ;  /* 0x0010440001137983 */ /* 0x000f280000100800 */
[----:B------:R-:W4:Y:S04]  /*2a4e0*/  LDL.LU R16, [R1+0x188] ;  /* 0x0001880001107983 */ /* 0x000f280000300800 */
[----:B------:R-:W4:Y:S01]  /*2a4f0*/  LDL R17, [R1+0x1048] ;  /* 0x0010480001117983 */ /* 0x000f220000100800 */
[----:B------:R-:W-:Y:S01]  /*2a500*/  IMAD.WIDE R24, R0, 0x2, R20 ;  /* 0x0000000200187825 */ /* 0x000fe200078e0214 */
[----:B---3--:R-:W-:-:S02]  /*2a510*/  PRMT R28, R2, 0x7632, R28 ;  /* 0x00007632021c7816 */ /* 0x008fc4000000001c */
[----:B------:R-:W-:Y:S01]  /*2a520*/  STL [R1+0x10e4], R15 ;  /* 0x0010e40f01007387 */ /* 0x000fe20000100800 */
[----:B--2---:R-:W-:Y:S01]  /*2a530*/  ISETP.LT.AND P0, PT, R3, UR4, !P3 ;  /* 0x0000000403007c0c */ /* 0x004fe2000df01270 */
[----:B------:R-:W-:Y:S02]  /*2a540*/  ULDC UR4, c[0x0][0x228] ;  /* 0x00008a0000047ab9 */ /* 0x000fe40000000800 */
[----:B----4-:R0:W-:Y:S01]  /*2a550*/  @P4 STG.E.U16 desc[UR8][R24.64], R16 ;  /* 0x0000001018004986 */ /* 0x0101e2000c101508 */
[----:B------:R-:W-:Y:S02]  /*2a560*/  PRMT R18, R16, 0x7632, R18 ;  /* 0x0000763210127816 */ /* 0x000fe40000000012 */
[----:B------:R-:W-:Y:S01]  /*2a570*/  ISETP.LT.AND P6, PT, R17, UR4, !P3 ;  /* 0x0000000411007c0c */ /* 0x000fe2000dfc1270 */
[C---:B------:R-:W-:Y:S02]  /*2a580*/  VIADD R3, R0.reuse, UR26 ;  /* 0x0000001a00037c36 */ /* 0x040fe40008000000 */
[----:B0-----:R-:W-:-:S04]  /*2a590*/  IMAD.WIDE R16, R0, 0x2, R12 ;  /* 0x0000000200107825 */ /* 0x001fc800078e020c */
[----:B------:R-:W-:Y:S01]  /*2a5a0*/  IMAD.WIDE R24, R0, 0x2, R14 ;  /* 0x0000000200187825 */ /* 0x000fe200078e020e */
[----:B------:R0:W-:Y:S01]  /*2a5b0*/  @P0 STG.E.U16 desc[UR8][R16.64], R18 ;  /* 0x0000001210000986 */ /* 0x0001e2000c101508 */
[----:B------:R-:W-:Y:S01]  /*2a5c0*/  ISETP.LT.AND P4, PT, R26, UR10, !P2 ;  /* 0x0000000a1a007c0c */ /* 0x000fe2000d781270 */
[----:B------:R-:W-:Y:S01]  /*2a5d0*/  ULDC UR4, c[0x0][0x228] ;  /* 0x00008a0000047ab9 */ /* 0x000fe20000000800 */
[----:B------:R-:W-:Y:S01]  /*2a5e0*/  ISETP.LT.AND P3, PT, R19, UR6, !P3 ;  /* 0x0000000613007c0c */ /* 0x000fe2000df61270 */
[----:B------:R-:W2:Y:S01]  /*2a5f0*/  LDL.LU R15, [R1+0xd8] ;  /* 0x0000d800010f7983 */ /* 0x000ea20000300800 */
[----:B------:R-:W-:Y:S01]  /*2a600*/  ISETP.LT.AND P5, PT, R27, UR12, !P2 ;  /* 0x0000000c1b007c0c */ /* 0x000fe2000d7a1270 */
[----:B------:R-:W-:Y:S01]  /*2a610*/  ULDC UR6, c[0x0][0x228] ;  /* 0x00008a0000067ab9 */ /* 0x000fe20000000800 */
[----:B------:R-:W-:Y:S01]  /*2a620*/  ULDC UR10, c[0x0][0x228] ;  /* 0x00008a00000a7ab9 */ /* 0x000fe20000000800 */
[----:B------:R-:W3:Y:S01]  /*2a630*/  LDL.LU R2, [R1+0x10ec] ;  /* 0x0010ec0001027983 */ /* 0x000ee20000300800 */
[----:B0-----:R-:W-:Y:S01]  /*2a640*/  IMAD.WIDE R16, R0, 0x2, R10 ;  /* 0x0000000200107825 */ /* 0x001fe200078e020a */
[----:B------:R-:W-:Y:S01]  /*2a650*/  PRMT R0, R29, 0x7632, R0 ;  /* 0x000076321d007816 */ /* 0x000fe20000000000 */
[----:B------:R-:W-:-:S03]  /*2a660*/  ULDC UR12, c[0x0][0x228] ;  /* 0x00008a00000c7ab9 */ /* 0x000fc60000000800 */
[----:B------:R0:W-:Y:S04]  /*2a670*/  @P6 STG.E.U16 desc[UR8][R16.64], R29 ;  /* 0x0000001d10006986 */ /* 0x0001e8000c101508 */
[----:B0-----:R-:W2:Y:S04]  /*2a680*/  LDL.LU R29, [R1+0x10e8] ;  /* 0x0010e800011d7983 */ /* 0x001ea80000300800 */
[----:B------:R-:W4:Y:S04]  /*2a690*/  LDL R16, [R1+0x103c] ;  /* 0x00103c0001107983 */ /* 0x000f280000100800 */
[----:B------:R-:W3:Y:S01]  /*2a6a0*/  LDL.LU R17, [R1+0xe8] ;  /* 0x0000e80001117983 */ /* 0x000ee20000300800 */
[----:B------:R-:W-:-:S04]  /*2a6b0*/  IMAD.WIDE R18, R3, 0x2, R8 ;  /* 0x0000000203127825 */ /* 0x000fc800078e0208 */
[C---:B------:R-:W-:Y:S01]  /*2a6c0*/  IMAD.WIDE R26, R3.reuse, 0x2, R4 ;  /* 0x00000002031a7825 */ /* 0x040fe200078e0204 */
[----:B------:R0:W-:Y:S04]  /*2a6d0*/  @P3 STG.E.U16 desc[UR8][R24.64], R0 ;  /* 0x0000000018003986 */ /* 0x0001e8000c101508 */
[----:B0-----:R-:W2:Y:S04]  /*2a6e0*/  LDL.LU R24, [R1+0x178] ;  /* 0x0001780001187983 */ /* 0x001ea80000300800 */
[----:B------:R-:W2:Y:S04]  /*2a6f0*/  LDL R25, [R1+0x1034] ;  /* 0x0010340001197983 */ /* 0x000ea80000100800 */
[----:B---3--:R0:W-:Y:S04]  /*2a700*/  @P4 STG.E.U16 desc[UR8][R18.64], R17 ;  /* 0x0000001112004986 */ /* 0x0081e8000c101508 */
[----:B------:R1:W-:Y:S04]  /*2a710*/  @P5 STG.E.U16 desc[UR8][R26.64], R28 ;  /* 0x0000001c1a005986 */ /* 0x0003e8000c101508 */
[----:B0-----:R-:W3:Y:S04]  /*2a720*/  LDL R18, [R1+0x104c] ;  /* 0x00104c0001127983 */ /* 0x001ee80000100800 */
[----:B-1----:R-:W3:Y:S04]  /*2a730*/  LDL R27, [R1+0x1040] ;  /* 0x00104000011b7983 */ /* 0x002ee80000100800 */
[----:B------:R-:W3:Y:S01]  /*2a740*/  LDL R19, [R1+0x1048] ;  /* 0x0010480001137983 */ /* 0x000ee20000100800 */
[----:B----4-:R-:W-:Y:S01]  /*2a750*/  ISETP.LT.AND P0, PT, R16, UR4, !P2 ;  /* 0x0000000410007c0c */ /* 0x010fe2000d701270 */
[----:B------:R-:W-:Y:S01]  /*2a760*/  ULDC UR4, c[0x0][0x228] ;  /* 0x00008a0000047ab9 */ /* 0x000fe20000000800 */
[----:B------:R-:W-:Y:S01]  /*2a770*/  IMAD.WIDE R16, R3, 0x2, R6 ;  /* 0x0000000203107825 */ /* 0x000fe200078e0206 */
[----:B------:R-:W-:-:S02]  /*2a780*/  ISETP.LT.AND P4, PT, R2, UR6, !P2 ;  /* 0x0000000602007c0c */ /* 0x000fc4000d781270 */
[----:B--2---:R-:W-:Y:S01]  /*2a790*/  PRMT R0, R24, 0x7632, R0 ;  /* 0x0000763218007816 */ /* 0x004fe20000000000 */
[----:B------:R0:W-:Y:S01]  /*2a7a0*/  STL [R1+0x10e0], R7 ;  /* 0x0010e00701007387 */ /* 0x0001e20000100800 */
[----:B------:R-:W-:Y:S01]  /*2a7b0*/  PRMT R29, R15, 0x7632, R29 ;  /* 0x000076320f1d7816 */ /* 0x000fe2000000001d */
[----:B------:R-:W-:Y:S01]  /*2a7c0*/  VIADD R28, R25, 0x17 ;  /* 0x00000017191c7836 */ /* 0x000fe20000000000 */
[----:B------:R-:W-:-:S04]  /*2a7d0*/  ULDC UR6, c[0x0][0x228] ;  /* 0x00008a0000067ab9 */ /* 0x000fc80000000800 */
[----:B------:R1:W-:Y:S04]  /*2a7e0*/  @P0 STG.E.U16 desc[UR8][R16.64], R24 ;  /* 0x0000001810000986 */ /* 0x0003e8000c101508 */
[----:B0-----:R-:W2:Y:S01]  /*2a7f0*/  LDL R7, [R1+0x14c] ;  /* 0x00014c0001077983 */ /* 0x001ea20000100800 */
[----:B-1----:R-:W-:-:S04]  /*2a800*/  IMAD.WIDE R16, R3, 0x2, R22 ;  /* 0x0000000203107825 */ /* 0x002fc800078e0216 */
[----:B------:R-:W-:Y:S01]  /*2a810*/  IMAD.WIDE R24, R3, 0x2, R12 ;  /* 0x0000000203187825 */ /* 0x000fe200078e020c */
[----:B---3--:R-:W-:Y:S02]  /*2a820*/  ISETP.LT.AND P3, PT, R27, UR4, !P2 ;  /* 0x000000041b007c0c */ /* 0x008fe4000d761270 */
[----:B------:R-:W-:Y:S02]  /*2a830*/  ISETP.LT.AND P5, PT, R18, UR10, !P2 ;  /* 0x0000000a12007c0c */ /* 0x000fe4000d7a1270 */
[----:B------:R-:W-:Y:S01]  /*2a840*/  ISETP.LT.AND P6, PT, R19, UR12, !P2 ;  /* 0x0000000c13007c0c */ /* 0x000fe2000d7c1270 */
[----:B------:R-:W-:Y:S01]  /*2a850*/  IMAD.WIDE R18, R3, 0x2, R20 ;  /* 0x0000000203127825 */ /* 0x000fe200078e0214 */
[----:B------:R-:W-:Y:S01]  /*2a860*/  ULDC UR4, c[0x0][0x228] ;  /* 0x00008a0000047ab9 */ /* 0x000fe20000000800 */
[----:B------:R-:W-:-:S06]  /*2a870*/  ULDC UR10, c[0x0][0x228] ;  /* 0x00008a00000a7ab9 */ /* 0x000fcc0000000800 */
[----:B------:R0:W-:Y:S04]  /*2a880*/  @P3 STG.E.U16 desc[UR8][R16.64], R0 ;  /* 0x0000000010003986 */ /* 0x0001e8000c101508 */
[----:B------:R1:W-:Y:S04]  /*2a890*/  @P4 STG.E.U16 desc[UR8][R18.64], R15 ;  /* 0x0000000f12004986 */ /* 0x0003e8000c101508 */
[----:B0-----:R-:W3:Y:S04]  /*2a8a0*/  LDL.LU R0, [R1+0x158] ;  /* 0x0001580001007983 */ /* 0x001ee80000300800 */
[----:B------:R-:W4:Y:S04]  /*2a8b0*/  LDL R16, [R1+0x1038] ;  /* 0x0010380001107983 */ /* 0x000f280000100800 */
[----:B------:R-:W2:Y:S04]  /*2a8c0*/  LDL R17, [R1+0x103c] ;  /* 0x00103c0001117983 */ /* 0x000ea80000100800 */
[----:B-1----:R-:W2:Y:S04]  /*2a8d0*/  LDL.LU R15, [R1+0x10e4] ;  /* 0x0010e400010f7983 */ /* 0x002ea80000300800 */
[----:B------:R-:W2:Y:S04]  /*2a8e0*/  LDL R19, [R1+0x1044] ;  /* 0x0010440001137983 */ /* 0x000ea80000100800 */
[----:B------:R0:W-:Y:S04]  /*2a8f0*/  @P5 STG.E.U16 desc[UR8][R24.64], R29 ;  /* 0x0000001d18005986 */ /* 0x0001e8000c101508 */
[----:B0-----:R-:W2:Y:S01]  /*2a900*/  LDL R29, [R1+0x1034] ;  /* 0x00103400011d7983 */ /* 0x001ea20000100800 */
[----:B------:R-:W-:-:S05]  /*2a910*/  IMAD.WIDE R26, R3, 0x2, R10 ;  /* 0x00000002031a7825 */ /* 0x000fca00078e020a */
[----:B---3--:R0:W-:Y:S01]  /*2a920*/  @P6 STG.E.U16 desc[UR8][R26.64], R0 ;  /* 0x000000001a006986 */ /* 0x0081e2000c101508 */
[----:B----4-:R-:W-:Y:S01]  /*2a930*/  ISETP.LT.AND P6, PT, R16, UR10, !P1 ;  /* 0x0000000a10007c0c */ /* 0x010fe2000cfc1270 */
[----:B------:R-:W-:Y:S02]  /*2a940*/  ULDC UR10, c[0x0][0x228] ;  /* 0x00008a00000a7ab9 */ /* 0x000fe40000000800 */
[----:B0-----:R-:W3:Y:S01]  /*2a950*/  LDL R27, [R1+0x1030] ;  /* 0x00103000011b7983 */ /* 0x001ee20000100800 */
[----:B--2---:R-:W-:Y:S01]  /*2a960*/  ISETP.LT.AND P3, PT, R19, UR4, !P2 ;  /* 0x0000000413007c0c */ /* 0x004fe2000d761270 */
[----:B------:R-:W-:Y:S01]  /*2a970*/  ULDC UR4, c[0x0][0x228] ;  /* 0x00008a0000047ab9 */ /* 0x000fe20000000800 */
[----:B------:R-:W-:Y:S02]  /*2a980*/  PRMT R26, R0, 0x7632, R26 ;  /* 0x00007632001a7816 */ /* 0x000fe4000000001a */
[----:B------:R-:W-:Y:S01]  /*2a990*/  ISETP.LT.AND P4, PT, R17, UR4, !P1 ;  /* 0x0000000411007c0c */ /* 0x000fe2000cf81270 */
[----:B------:R-:W-:Y:S01]  /*2a9a0*/  IMAD.WIDE R16, R3, 0x2, R14 ;  /* 0x0000000203107825 */ /* 0x000fe200078e020e */
[----:B------:R-:W-:-:S03]  /*2a9b0*/  ULDC UR4, c[0x0][0x228] ;  /* 0x00008a0000047ab9 */ /* 0x000fc60000000800 */
[----:B------:R-:W-:Y:S01]  /*2a9c0*/  VIADD R0, R3, UR26 ;  /* 0x0000001a03007c36 */ /* 0x000fe20008000000 */
[----:B------:R-:W-:-:S03]  /*2a9d0*/  PRMT R3, R7, 0x7632, R3 ;  /* 0x0000763207037816 */ /* 0x000fc60000000003 */
[----:B------:R-:W-:Y:S01]  /*2a9e0*/  @P3 STG.E.U16 desc[UR8][R16.64], R26 ;  /* 0x0000001a10003986 */ /* 0x000fe2000c101508 */
[----:B------:R-:W-:-:S03]  /*2a9f0*/  VIADD R24, R29, 0x18 ;  /* 0x000000181d187836 */ /* 0x000fc60000000000 */
[----:B------:R0:W-:Y:S04]  /*2aa00*/  STL [R1+0x10dc], R29 ;  /* 0x0010dc1d01007387 */ /* 0x0001e80000100800 */
[----:B0-----:R-:W2:Y:S04]  /*2aa10*/  LDL.LU R29, [R1+0x18c] ;  /* 0x00018c00011d7983 */ /* 0x001ea80000300800 */
[----:B------:R-:W4:Y:S04]  /*2aa20*/  LDL.LU R7, [R1+0x10e0] ;  /* 0x0010e00001077983 */ /* 0x000f280000300800 */
[----:B------:R-:W2:Y:S01]  /*2aa30*/  LDL.LU R17, [R1+0x14c] ;  /* 0x00014c0001117983 */ /* 0x000ea20000300800 */
[----:B------:R-:W-:Y:S01]  /*2aa40*/  IMAD.WIDE R18, R0, 0x2, R8 ;  /* 0x0000000200127825 */ /* 0x000fe200078e0208 */
[----:B------:R-:W-:Y:S01]  /*2aa50*/  ISETP.GE.AND P2, PT, R24, UR7, PT ;  /* 0x0000000718007c0c */ /* 0x000fe2000bf46270 */
[----:B------:R-:W-:Y:S01]  /*2aa60*/  ULDC UR7, c[0x0][0x228] ;  /* 0x00008a0000077ab9 */ /* 0x000fe20000000800 */
[----:B------:R-:W4:Y:S01]  /*2aa70*/  LDL R26, [R1+0x1044] ;  /* 0x00104400011a7983 */ /* 0x000f220000100800 */
[----:B------:R-:W-:Y:S01]  /*2aa80*/  IMAD.WIDE R24, R0, 0x2, R4 ;  /* 0x0000000200187825 */ /* 0x000fe200078e0204 */
[----:B---3--:R-:W-:Y:S01]  /*2aa90*/  ISETP.LT.AND P5, PT, R27, UR6, !P1 ;  /* 0x000000061b007c0c */ /* 0x008fe2000cfa1270 */
[----:B------:R-:W-:-:S12]  /*2aaa0*/  ULDC UR6, c[0x0][0x228] ;  /* 0x00008a0000067ab9 */ /* 0x000fd80000000800 */
[----:B--2---:R0:W-:Y:S04]  /*2aab0*/  @P5 STG.E.U16 desc[UR8][R18.64], R17 ;  /* 0x0000001112005986 */ /* 0x0041e8000c101508 */
[----:B------:R1:W-:Y:S04]  /*2aac0*/  @P6 STG.E.U16 desc[UR8][R24.64], R3 ;  /* 0x0000000318006986 */ /* 0x0003e8000c101508 */
[----:B0-----:R-:W2:Y:S04]  /*2aad0*/  LDL R18, [R1+0x104c] ;  /* 0x00104c0001127983 */ /* 0x001ea80000100800 */
[----:B-1----:R-:W3:Y:S04]  /*2aae0*/  LDL R24, [R1+0x1040] ;  /* 0x0010400001187983 */ /* 0x002ee80000100800 */
[----:B------:R-:W2:Y:S04]  /*2aaf0*/  LDL R19, [R1+0x1048] ;  /* 0x0010480001137983 */ /* 0x000ea80000100800 */
[----:B------:R-:W2:Y:S01]  /*2ab00*/  LDL.LU R25, [R1+0x13c] ;  /* 0x00013c0001197983 */ /* 0x000ea20000300800 */
[----:B----4-:R-:W-:-:S03]  /*2ab10*/  IMAD.WIDE R16, R0, 0x2, R6 ;  /* 0x0000000200107825 */ /* 0x010fc600078e0206 */
[----:B------:R-:W-:Y:S01]  /*2ab20*/  STL [R1+0x10d8], R21 ;  /* 0x0010d81501007387 */ /* 0x000fe20000100800 */
[----:B---3--:R-:W-:Y:S01]  /*2ab30*/  ISETP.LT.AND P6, PT, R24, UR4, !P1 ;  /* 0x0000000418007c0c */ /* 0x008fe2000cfc1270 */
[----:B------:R-:W-:Y:S02]  /*2ab40*/  ULDC UR4, c[0x0][0x228] ;  /* 0x00008a0000047ab9 */ /* 0x000fe40000000800 */
[----:B--2---:R0:W-:Y:S01]  /*2ab50*/  @P4 STG.E.U16 desc[UR8][R16.64], R25 ;  /* 0x0000001910004986 */ /* 0x0041e2000c101508 */
[----:B------:R-:W-:Y:S02]  /*2ab60*/  PRMT R3, R25, 0x7632, R3 ;  /* 0x0000763219037816 */ /* 0x000fe40000000003 */
[----:B------:R-:W-:Y:S01]  /*2ab70*/  ISETP.LT.AND P5, PT, R18, UR6, !P1 ;  /* 0x0000000612007c0c */ /* 0x000fe2000cfa1270 */
[----:B------:R-:W-:Y:S01]  /*2ab80*/  ULDC UR6, c[0x0][0x228] ;  /* 0x00008a0000067ab9 */ /* 0x000fe20000000800 */
[----:B------:R-:W-:Y:S01]  /*2ab90*/  ISETP.LT.AND P4, PT, R19, UR7, !P1 ;  /* 0x0000000713007c0c */ /* 0x000fe2000cf81270 */
[----:B0-----:R-:W-:Y:S01]  /*2aba0*/  IMAD.WIDE R16, R0, 0x2, R22 ;  /* 0x0000000200107825 */ /* 0x001fe200078e0216 */
[----:B------:R-:W-:Y:S01]  /*2abb0*/  ISETP.LT.AND P3, PT, R2, UR4, !P1 ;  /* 0x0000000402007c0c */ /* 0x000fe2000cf61270 */
[----:B------:R-:W-:Y:S01]  /*2abc0*/  ULDC UR4, c[0x0][0x228] ;  /* 0x00008a0000047ab9 */ /* 0x000fe20000000800 */
[----:B------:R-:W-:Y:S01]  /*2abd0*/  ISETP.GE.AND P0, PT, R28, UR11, PT ;  /* 0x0000000b1c007c0c */ /* 0x000fe2000bf06270 */
[----:B------:R-:W-:Y:S01]  /*2abe0*/  IMAD.WIDE R18, R0, 0x2, R12 ;  /* 0x0000000200127825 */ /* 0x000fe200078e020c */
[----:B------:R0:W-:Y:S01]  /*2abf0*/  @P6 STG.E.U16 desc[UR8][R16.64], R3 ;  /* 0x0000000310006986 */ /* 0x0001e2000c101508 */
[----:B------:R-:W-:-:S02]  /*2ac00*/  ULDC UR7, c[0x0][0x228] ;  /* 0x00008a0000077ab9 */ /* 0x000fc40000000800 */
[C---:B0-----:R-:W-:Y:S02]  /*2ac10*/  IMAD.WIDE R16, R0.reuse, 0x2, R20 ;  /* 0x0000000200107825 */ /* 0x041fe400078e0214 */
[----:B------:R-:W2:Y:S04]  /*2ac20*/  LDL R21, [R1+0x17c] ;  /* 0x00017c0001157983 */ /* 0x000ea80000100800 */
[----:B------:R0:W-:Y:S04]  /*2ac30*/  STL [R1+0x10d4], R13 ;  /* 0x0010d40d01007387 */ /* 0x0001e80000100800 */
[----:B0-----:R-:W3:Y:S01]  /*2ac40*/  LDL.LU R13, [R1+0x11c] ;  /* 0x00011c00010d7983 */ /* 0x001ee20000300800 */
[----:B------:R-:W-:Y:S01]  /*2ac50*/  PRMT R3, R29, 0x7632, R3 ;  /* 0x000076321d037816 */ /* 0x000fe20000000003 */
[----:B------:R-:W-:-:S02]  /*2ac60*/  IMAD.WIDE R24, R0, 0x2, R10 ;  /* 0x0000000200187825 */ /* 0x000fc400078e020a */
[----:B------:R0:W-:Y:S04]  /*2ac70*/  @P3 STG.E.U16 desc[UR8][R16.64], R29 ;  /* 0x0000001d10003986 */ /* 0x0001e8000c101508 */
[----:B------:R1:W-:Y:S04]  /*2ac80*/  @P5 STG.E.U16 desc[UR8][R18.64], R3 ;  /* 0x0000000312005986 */ /* 0x0003e8000c101508 */
[----:B0-----:R-:W4:Y:S04]  /*2ac90*/  LDL.LU R29, [R1+0x10dc] ;  /* 0x0010dc00011d7983 */ /* 0x001f280000300800 */
[----:B-1----:R-:W2:Y:S01]  /*2aca0*/  LDL.LU R18, [R1+0xec] ;  /* 0x0000ec0001127983 */ /* 0x002ea20000300800 */
[----:B------:R-:W-:Y:S01]  /*2acb0*/  ISETP.LT.AND P1, PT, R26, UR10, !P1 ;  /* 0x0000000a1a007c0c */ /* 0x000fe2000cf21270 */
[----:B------:R-:W-:Y:S01]  /*2acc0*/  ULDC UR10, c[0x0][0x228] ;  /* 0x00008a00000a7ab9 */ /* 0x000fe20000000800 */
[----:B------:R-:W-:Y:S01]  /*2acd0*/  ISETP.LT.AND P6, PT, R27, UR4, !P0 ;  /* 0x000000041b007c0c */ /* 0x000fe2000c7c1270 */
[----:B---3--:R0:W-:Y:S01]  /*2ace0*/  @P4 STG.E.U16 desc[UR8][R24.64], R13 ;  /* 0x0000000d18004986 */ /* 0x0081e2000c101508 */
[C---:B------:R-:W-:Y:S01]  /*2acf0*/  IMAD.WIDE R26, R0.reuse, 0x2, R14 ;  /* 0x00000002001a7825 */ /* 0x040fe200078e020e */
[----:B------:R-:W-:Y:S01]  /*2ad00*/  PRMT R28, R13, 0x7632, R28 ;  /* 0x000076320d1c7816 */ /* 0x000fe2000000001c */
[----:B------:R-:W-:Y:S01]  /*2ad10*/  ULDC UR4, c[0x0][0x228] ;  /* 0x00008a0000047ab9 */ /* 0x000fe20000000800 */
[----:B------:R-:W3:Y:S04]  /*2ad20*/  LDL R19, [R1+0x1040] ;  /* 0x0010400001137983 */ /* 0x000ee80000100800 */
[----:B0-----:R-:W3:Y:S01]  /*2ad30*/  LDL R25, [R1+0x1038] ;  /* 0x0010380001197983 */ /* 0x001ee20000100800 */
[----:B------:R-:W-:-:S03]  /*2ad40*/  VIADD R0, R0, UR26 ;  /* 0x0000001a00007c36 */ /* 0x000fc60008000000 */
[----:B------:R0:W-:Y:S01]  /*2ad50*/  @P1 STG.E.U16 desc[UR8][R26.64], R28 ;  /* 0x0000001c1a001986 */ /* 0x0001e2000c101508 */
[----:B------:R-:W-:Y:S01]  /*2ad60*/  IMAD.WIDE R16, R0, 0x2, R8 ;  /* 0x0000000200107825 */ /* 0x000fe200078e0208 */
[----:B--2---:R-:W-:Y:S02]  /*2ad70*/  PRMT R3, R18, 0x7632, R3 ;  /* 0x0000763212037816 */ /* 0x004fe40000000003 */
[----:B------:R-:W2:Y:S04]  /*2ad80*/  LDL R13, [R1+0x104c] ;  /* 0x00104c00010d7983 */ /* 0x000ea80000100800 */
[----:B0-----:R-:W2:Y:S01]  /*2ad90*/  LDL R27, [R1+0x103c] ;  /* 0x00103c00011b7983 */ /* 0x001ea20000100800 */
[----:B----4-:R-:W-:-:S03]  /*2ada0*/  VIADD R24, R29, 0x19 ;  /* 0x000000191d187836 */ /* 0x010fc60000000000 */
[----:B------:R0:W-:Y:S01]  /*2adb0*/  @P6 STG.E.U16 desc[UR8][R16.64], R18 ;  /* 0x0000001210006986 */ /* 0x0001e2000c101508 */
[----:B------:R-:W-:-:S03]  /*2adc0*/  PRMT R26, R21, 0x7632, R26 ;  /* 0x00007632151a7816 */ /* 0x000fc6000000001a */
[----:B------:R1:W-:Y:S01]  /*2add0*/  STL [R1+0x10d0], R29 ;  /* 0x0010d01d01007387 */ /* 0x0003e20000100800 */
[----:B0-----:R-:W-:-:S03]  /*2ade0*/  IMAD.WIDE R16, R0, 0x2, R4 ;  /* 0x0000000200107825 */ /* 0x001fc600078e0204 */
[----:B-1----:R-:W4:Y:S01]  /*2adf0*/  LDL.LU R29, [R1+0x15c] ;  /* 0x00015c00011d7983 */ /* 0x002f220000300800 */
[----:B---3--:R-:W-:Y:S01]  /*2ae00*/  ISETP.LT.AND P3, PT, R25, UR4, !P0 ;  /* 0x0000000419007c0c */ /* 0x008fe2000c761270 */
[----:B------:R-:W-:Y:S02]  /*2ae10*/  ULDC UR4, c[0x0][0x228] ;  /* 0x00008a0000047ab9 */ /* 0x000fe40000000800 */
[----:B------:R-:W-:Y:S01]  /*2ae20*/  ISETP.LT.AND P5, PT, R2, UR4, !P0 ;  /* 0x0000000402007c0c */ /* 0x000fe2000c7a1270 */
[----:B------:R-:W-:Y:S01]  /*2ae30*/  ULDC UR4, c[0x0][0x228] ;  /* 0x00008a0000047ab9 */ /* 0x000fe20000000800 */
[----:B------:R-:W3:Y:S04]  /*2ae40*/  LDL.LU R2, [R1+0x1a0] ;  /* 0x0001a00001027983 */ /* 0x000ee80000300800 */
[----:B------:R-:W3:Y:S04]  /*2ae50*/  LDL.LU R21, [R1+0x10d8] ;  /* 0x0010d80001157983 */ /* 0x000ee80000300800 */
[----:B------:R0:W-:Y:S04]  /*2ae60*/  @P3 STG.E.U16 desc[UR8][R16.64], R3 ;  /* 0x0000000310003986 */ /* 0x0001e8000c101508 */
[----:B0-----:R-:W3:Y:S01]  /*2ae70*/  LDL.LU R17, [R1+0x17c] ;  /* 0x00017c0001117983 */ /* 0x001ee20000300800 */
[----:B--2---:R-:W-:Y:S01]  /*2ae80*/  ISETP.LT.AND P4, PT, R27, UR6, !P0 ;  /* 0x000000061b007c0c */ /* 0x004fe2000c781270 */
[----:B------:R-:W-:Y:S01]  /*2ae90*/  ULDC UR6, c[0x0][0x228] ;  /* 0x00008a0000067ab9 */ /* 0x000fe20000000800 */
[----:B------:R-:W-:Y:S01]  /*2aea0*/  ISETP.LT.AND P6, PT, R19, UR7, !P0 ;  /* 0x0000000713007c0c */ /* 0x000fe2000c7c1270 */
[----:B------:R-:W-:Y:S01]  /*2aeb0*/  IMAD.WIDE R18, R0, 0x2, R6 ;  /* 0x0000000200127825 */ /* 0x000fe200078e0206 */
[----:B------:R-:W-:Y:S01]  /*2aec0*/  ISETP.GE.AND P1, PT, R24, UR5, PT ;  /* 0x0000000518007c0c */ /* 0x000fe2000bf26270 */
[----:B------:R-:W2:Y:S01]  /*2aed0*/  LDL R3, [R1+0x1038] ;  /* 0x0010380001037983 */ /* 0x000ea20000100800 */
[----:B------:R-:W-:Y:S01]  /*2aee0*/  ISETP.LT.AND P3, PT, R13, UR4, !P0 ;  /* 0x000000040d007c0c */ /* 0x000fe2000c761270 */
[----:B------:R-:W-:Y:S01]  /*2aef0*/  IMAD.WIDE R24, R0, 0x2, R22 ;  /* 0x0000000200187825 */ /* 0x000fe200078e0216 */
[----:B------:R-:W-:Y:S01]  /*2af00*/  ULDC UR4, c[0x0][0x228] ;  /* 0x00008a0000047ab9 */ /* 0x000fe20000000800 */
[----:B------:R-:W-:Y:S01]  /*2af10*/  ULDC UR5, c[0x0][0x228] ;  /* 0x00008a0000057ab9 */ /* 0x000fe20000000800 */
[----:B----4-:R-:W-:Y:S01]  /*2af20*/  PRMT R28, R29, 0x7632, R28 ;  /* 0x000076321d1c7816 */ /* 0x010fe2000000001c */
[----:B------:R-:W-:-:S02]  /*2af30*/  ULDC UR7, c[0x0][0x228] ;  /* 0x00008a0000077ab9 */ /* 0x000fc40000000800 */
[----:B---3--:R0:W-:Y:S04]  /*2af40*/  @P4 STG.E.U16 desc[UR8][R18.64], R17 ;  /* 0x0000001112004986 */ /* 0x0081e8000c101508 */
[----:B------:R1:W-:Y:S04]  /*2af50*/  @P6 STG.E.U16 desc[UR8][R24.64], R26 ;  /* 0x0000001a18006986 */ /* 0x0003e8000c101508 */
[----:B0-----:R-:W3:Y:S04]  /*2af60*/  LDL R19, [R1+0x1030] ;  /* 0x0010300001137983 */ /* 0x001ee80000100800 */
[----:B-1----:R-:W4:Y:S04]  /*2af70*/  LDL.LU R26, [R1+0xdc] ;  /* 0x0000dc00011a7983 */ /* 0x002f280000300800 */
[----:B------:R-:W2:Y:S04]  /*2af80*/  LDL R24, [R1+0x1048] ;  /* 0x0010480001187983 */ /* 0x000ea80000100800 */
[----:B------:R-:W3:Y:S04]  /*2af90*/  LDL R25, [R1+0x1044] ;  /* 0x0010440001197983 */ /* 0x000ee80000100800 */
[----:B------:R-:W3:Y:S01]  /*2afa0*/  LDL.LU R13, [R1+0x10d4] ;  /* 0x0010d400010d7983 */ /* 0x000ee20000300800 */
[----:B------:R-:W-:-:S05]  /*2afb0*/  IMAD.WIDE R16, R0, 0x2, R20 ;  /* 0x0000000200107825 */ /* 0x000fca00078e0214 */
[----:B----4-:R0:W-:Y:S01]  /*2afc0*/  @P5 STG.E.U16 desc[UR8][R16.64], R26 ;  /* 0x0000001a10005986 */ /* 0x0101e2000c101508 */
[----:B------:R-:W-:Y:S02]  /*2afd0*/  PRMT R18, R26, 0x7632, R18 ;  /* 0x000076321a127816 */ /* 0x000fe40000000012 */
[----:B--2---:R-:W-:Y:S01]  /*2afe0*/  ISETP.LT.AND P4, PT, R24, UR4, !P0 ;  /* 0x0000000418007c0c */ /* 0x004fe2000c781270 */
[----:B------:R-:W-:Y:S01]  /*2aff0*/  ULDC UR4, c[0x0][0x228] ;  /* 0x00008a0000047ab9 */ /* 0x000fe20000000800 */
[----:B---3--:R-:W-:Y:S01]  /*2b000*/  ISETP.LT.AND P0, PT, R25, UR5, !P0 ;  /* 0x0000000519007c0c */ /* 0x008fe2000c701270 */
[C---:B0-----:R-:W-:Y:S01]  /*2b010*/  IMAD.WIDE R16, R0.reuse, 0x2, R12 ;  /* 0x0000000200107825 */ /* 0x041fe200078e020c */
[----:B------:R0:W-:Y:S01]  /*2b020*/  STL [R1+0x10cc], R13 ;  /* 0x0010cc0d01007387 */ /* 0x0001e20000100800 */
[----:B------:R-:W-:Y:S01]  /*2b030*/  ISETP.LT.AND P6, PT, R19, UR6, !P2 ;  /* 0x0000000613007c0c */ /* 0x000fe2000d7c1270 */
[----:B------:R-:W-:Y:S01]  /*2b040*/  ULDC UR5, c[0x0][0x228] ;  /* 0x00008a0000057ab9 */ /* 0x000fe20000000800 */
[C---:B------:R-:W-:Y:S01]  /*2b050*/  IMAD.WIDE R24, R0.reuse, 0x2, R14 ;  /* 0x0000000200187825 */ /* 0x040fe200078e020e */
[----:B------:R-:W-:Y:S01]  /*2b060*/  @P3 STG.E.U16 desc[UR8][R16.64], R18 ;  /* 0x0000001210003986 */ /* 0x000fe2000c101508 */
[----:B------:R-:W-:Y:S01]  /*2b070*/  ISETP.LT.AND P3, PT, R27, UR10, !P2 ;  /* 0x0000000a1b007c0c */ /* 0x000fe2000d761270 */
[----:B------:R-:W-:Y:S01]  /*2b080*/  ULDC UR6, c[0x0][0x228] ;  /* 0x00008a0000067ab9 */ /* 0x000fe20000000800 */
[----:B------:R-:W-:Y:S01]  /*2b090*/  IMAD.WIDE R26, R0, 0x2, R10 ;  /* 0x00000002001a7825 */ /* 0x000fe200078e020a */
[----:B------:R-:W-:Y:S01]  /*2b0a0*/  ISETP.LT.AND P5, PT, R3, UR7, !P2 ;  /* 0x0000000703007c0c */ /* 0x000fe2000d7a1270 */
[----:B------:R-:W-:Y:S01]  /*2b0b0*/  ULDC UR7, c[0x0][0x228] ;  /* 0x00008a0000077ab9 */ /* 0x000fe20000000800 */
[----:B0-----:R-:W2:Y:S01]  /*2b0c0*/  LDL R13, [R1+0x1048] ;  /* 0x00104800010d7983 */ /* 0x001ea20000100800 */
[----:B------:R-:W-:-:S03]  /*2b0d0*/  ULDC UR10, c[0x0][0x228] ;  /* 0x00008a00000a7ab9 */ /* 0x000fc60000000800 */
[----:B------:R0:W-:Y:S04]  /*2b0e0*/  @P4 STG.E.U16 desc[UR8][R26.64], R29 ;  /* 0x0000001d1a004986 */ /* 0x0001e8000c101508 */
[----:B------:R1:W-:Y:S04]  /*2b0f0*/  @P0 STG.E.U16 desc[UR8][R24.64], R28 ;  /* 0x0000001c18000986 */ /* 0x0003e8000c101508 */
[----:B0-----:R-:W3:Y:S04]  /*2b100*/  LDL.LU R29, [R1+0x10d0] ;  /* 0x0010d000011d7983 */ /* 0x001ee80000300800 */
[----:B-1----:R-:W4:Y:S01]  /*2b110*/  LDL.LU R24, [R1+0x1c0] ;  /* 0x0001c00001187983 */ /* 0x002f220000300800 */
[----:B------:R-:W-:Y:S01]  /*2b120*/  VIADD R3, R0, UR26 ;  /* 0x0000001a00037c36 */ /* 0x000fe20008000000 */
[----:B------:R-:W-:-:S02]  /*2b130*/  PRMT R0, R2, 0x7632, R0 ;  /* 0x0000763202007816 */ /* 0x000fc40000000000 */
[----:B------:R-:W3:Y:S01]  /*2b140*/  LDL R28, [R1+0x1044] ;  /* 0x00104400011c7983 */ /* 0x000ee20000100800 */
[----:B------:R-:W-:-:S03]  /*2b150*/  IMAD.WIDE R18, R3, 0x2, R8 ;  /* 0x0000000203127825 */ /* 0x000fc600078e0208 */
[----:B------:R-:W3:Y:S01]  /*2b160*/  LDL.LU R25, [R1+0x1b0] ;  /* 0x0001b00001197983 */ /* 0x000ee20000300800 */
[----:B------:R-:W-:-:S04]  /*2b170*/  IMAD.WIDE R16, R3, 0x2, R4 ;  /* 0x0000000203107825 */ /* 0x000fc800078e0204 */
[C---:B------:R-:W-:Y:S01]  /*2b180*/  IMAD.WIDE R26, R3.reuse, 0x2, R6 ;  /* 0x00000002031a7825 */ /* 0x040fe200078e0206 */
[----:B------:R0:W-:Y:S04]  /*2b190*/  @P6 STG.E.U16 desc[UR8][R18.64], R2 ;  /* 0x0000000212006986 */ /* 0x0001e8000c101508 */
[----:B------:R-:W-:Y:S04]  /*2b1a0*/  @P5 STG.E.U16 desc[UR8][R16.64], R0 ;  /* 0x0000000010005986 */ /* 0x000fe8000c101508 */
[----:B0-----:R-:W3:Y:S04]  /*2b1b0*/  LDL R18, [R1+0x1040] ;  /* 0x0010400001127983 */ /* 0x001ee80000100800 */
[----:B------:R-:W3:Y:S04]  /*2b1c0*/  LDL R19, [R1+0x104c] ;  /* 0x00104c0001137983 */ /* 0x000ee80000100800 */
[----:B------:R-:W3:Y:S04]  /*2b1d0*/  LDL R2, [R1+0x1d0] ;  /* 0x0001d00001027983 */ /* 0x000ee80000100800 */
[----:B----4-:R0:W-:Y:S04]  /*2b1e0*/  @P3 STG.E.U16 desc[UR8][R26.64], R24 ;  /* 0x000000181a003986 */ /* 0x0101e8000c101508 */
[----:B0-----:R-:W4:Y:S01]  /*2b1f0*/  LDL R27, [R1+0x1050] ;  /* 0x00105000011b7983 */ /* 0x001f220000100800 */
[----:B------:R-:W-:Y:S01]  /*2b200*/  PRMT R0, R24, 0x7632, R0 ;  /* 0x0000763218007816 */ /* 0x000fe20000000000 */
[----:B------:R-:W-:Y:S01]  /*2b210*/  IMAD.WIDE R16, R3, 0x2, R22 ;  /* 0x0000000203107825 */ /* 0x000fe200078e0216 */
[----:B----4-:R-:W-:Y:S01]  /*2b220*/  ISETP.LT.AND P6, PT, R27, UR5, !P2 ;  /* 0x000000051b007c0c */ /* 0x010fe2000d7c1270 */
[----:B------:R-:W-:-:S02]  /*2b230*/  ULDC UR5, c[0x0][0x228] ;  /* 0x00008a0000057ab9 */ /* 0x000fc40000000800 */
[----:B--2---:R-:W-:Y:S02]  /*2b240*/  ISETP.LT.AND P4, PT, R13, UR5, !P2 ;  /* 0x000000050d007c0c */ /* 0x004fe4000d781270 */
[----:B---3--:R-:W-:Y:S01]  /*2b250*/  ISETP.LT.AND P3, PT, R18, UR4, !P2 ;  /* 0x0000000412007c0c */ /* 0x008fe2000d761270 */
[----:B------:R-:W2:Y:S01]  /*2b260*/  LDL.LU R13, [R1+0x10cc] ;  /* 0x0010cc00010d7983 */ /* 0x000ea20000300800 */
[----:B------:R-:W-:Y:S01]  /*2b270*/  ULDC UR4, c[0x0][0x228] ;  /* 0x00008a0000047ab9 */ /* 0x000fe20000000800 */
[----:B------:R-:W-:Y:S01]  /*2b280*/  VIADD R24, R29, 0x1a ;  /* 0x0000001a1d187836 */ /* 0x000fe20000000000 */
[----:B------:R-:W-:Y:S01]  /*2b290*/  ISETP.LT.AND P5, PT, R19, UR4, !P2 ;  /* 0x0000000413007c0c */ /* 0x000fe2000d7a1270 */
[----:B------:R-:W-:Y:S01]  /*2b2a0*/  IMAD.WIDE R18, R3, 0x2, R20 ;  /* 0x0000000203127825 */ /* 0x000fe200078e0214 */
[----:B------:R-:W-:Y:S01]  /*2b2b0*/  ISETP.LT.AND P2, PT, R28, UR6, !P2 ;  /* 0x000000061c007c0c */ /* 0x000fe2000d741270 */
[----:B------:R-:W-:Y:S01]  /*2b2c0*/  ULDC UR4, c[0x0][0x228] ;  /* 0x00008a0000047ab9 */ /* 0x000fe20000000800 */
[----:B------:R-:W3:Y:S01]  /*2b2d0*/  LDL.LU R28, [R1+0x1e0] ;  /* 0x0001e000011c7983 */ /* 0x000ee20000300800 */
[----:B------:R-:W-:Y:S01]  /*2b2e0*/  ISETP.GE.AND P0, PT, R24, UR25, PT ;  /* 0x0000001918007c0c */ /* 0x000fe2000bf06270 */
[----:B------:R-:W-:Y:S01]  /*2b2f0*/  ULDC UR5, c[0x0][0x228] ;  /* 0x00008a0000057ab9 */ /* 0x000fe20000000800 */
[----:B------:R-:W-:-:S02]  /*2b300*/  PRMT R26, R2, 0x7632, R26 ;  /* 0x00007632021a7816 */ /* 0x000fc4000000001a */
[----:B------:R0:W-:Y:S01]  /*2b310*/  @P3 STG.E.U16 desc[UR8][R16.64], R0 ;  /* 0x0000000010003986 */ /* 0x0001e2000c101508 */
[----:B------:R-:W-:-:S03]  /*2b320*/  ULDC UR6, c[0x0][0x228] ;  /* 0x00008a0000067ab9 */ /* 0x000fc60000000800 */
[----:B------:R1:W-:Y:S04]  /*2b330*/  @P6 STG.E.U16 desc[UR8][R18.64], R25 ;  /* 0x0000001912006986 */ /* 0x0003e8000c101508 */
[----:B------:R-:W-:Y:S01]  /*2b340*/  STL [R1+0x10b8], R12 ;  /* 0x0010b80c01007387 */ /* 0x000fe20000100800 */
[----:B0-----:R-:W-:Y:S01]  /*2b350*/  PRMT R0, R25, 0x7632, R0 ;  /* 0x0000763219007816 */ /* 0x001fe20000000000 */
[----:B-1----:R-:W-:-:S04]  /*2b360*/  IMAD.WIDE R18, R3, 0x2, R10 ;  /* 0x0000000203127825 */ /* 0x002fc800078e020a */
[C---:B--2---:R-:W-:Y:S01]  /*2b370*/  IMAD.WIDE R24, R3.reuse, 0x2, R12 ;  /* 0x0000000203187825 */ /* 0x044fe200078e020c */
[----:B------:R0:W-:Y:S04]  /*2b380*/  STL [R1+0x10b4], R13 ;  /* 0x0010b40d01007387 */ /* 0x0001e80000100800 */
[----:B------:R-:W-:Y:S04]  /*2b390*/  @P5 STG.E.U16 desc[UR8][R24.64], R0 ;  /* 0x0000000018005986 */ /* 0x000fe8000c101508 */
[----:B0-----:R-:W2:Y:S04]  /*2b3a0*/  LDL.LU R13, [R1+0x190] ;  /* 0x00019000010d7983 */ /* 0x001ea80000300800 */
[----:B------:R0:W-:Y:S04]  /*2b3b0*/  STL.64 [R1+0x10c0], R10 ;  /* 0x0010c00a01007387 */ /* 0x0001e80000100a00 */
[----:B0-----:R-:W4:Y:S04]  /*2b3c0*/  LDL R10, [R1+0x103c] ;  /* 0x00103c00010a7983 */ /* 0x001f280000100800 */
[----:B------:R-:W3:Y:S04]  /*2b3d0*/  LDL R11, [R1+0x1040] ;  /* 0x00104000010b7983 */ /* 0x000ee80000100800 */
[----:B------:R-:W2:Y:S04]  /*2b3e0*/  LDL.LU R2, [R1+0x10c8] ;  /* 0x0010c80001027983 */ /* 0x000ea80000300800 */
[----:B------:R-:W4:Y:S04]  /*2b3f0*/  LDL R24, [R1+0x1030] ;  /* 0x0010300001187983 */ /* 0x000f280000100800 */
[----:B------:R-:W3:Y:S01]  /*2b400*/  LDL.LU R25, [R1+0x1d0] ;  /* 0x0001d00001197983 */ /* 0x000ee20000300800 */
[----:B------:R-:W-:-:S03]  /*2b410*/  IMAD.WIDE R16, R3, 0x2, R14 ;  /* 0x0000000203107825 */ /* 0x000fc600078e020e */
[----:B---3--:R-:W-:Y:S04]  /*2b420*/  @P4 STG.E.U16 desc[UR8][R18.64], R25 ;  /* 0x0000001912004986 */ /* 0x008fe8000c101508 */
[----:B------:R-:W-:Y:S04]  /*2b430*/  @P2 STG.E.U16 desc[UR8][R16.64], R26 ;  /* 0x0000001a10002986 */ /* 0x000fe8000c101508 */
[----:B--2---:R-:W0:Y:S04]  /*2b440*/  LDS.128 R16, [R2] ;  /* 0x0000000002107984 */ /* 0x004e280000000c00 */
[----:B0-----:R0:W-:Y:S04]  /*2b450*/  STL [R1+0x1098], R17 ;  /* 0x0010981101007387 */ /* 0x0011e80000100800 */
[----:B0-----:R-:W2:Y:S01]  /*2b460*/  LDL R17, [R1+0x1038] ;  /* 0x0010380001117983 */ /* 0x001ea20000100800 */
[----:B----4-:R-:W-:Y:S01]  /*2b470*/  ISETP.LT.AND P3, PT, R24, UR4, !P1 ;  /* 0x0000000418007c0c */ /* 0x010fe2000cf61270 */
[----:B------:R-:W-:Y:S01]  /*2b480*/  ULDC UR4, c[0x0][0x228] ;  /* 0x00008a0000047ab9 */ /* 0x000fe20000000800 */
[----:B------:R-:W-:Y:S01]  /*2b490*/  VIADD R3, R3, UR26 ;  /* 0x0000001a03037c36 */ /* 0x000fe20008000000 */
[----:B------:R-:W-:Y:S01]  /*2b4a0*/  ISETP.LT.AND P5, PT, R10, UR5, !P1 ;  /* 0x000000050a007c0c */ /* 0x000fe2000cfa1270 */
[----:B------:R0:W-:Y:S01]  /*2b4b0*/  STL [R1+0x1084], R18 ;  /* 0x0010841201007387 */ /* 0x0001e20000100800 */
[----:B------:R-:W-:Y:S01]  /*2b4c0*/  ISETP.LT.AND P4, PT, R11, UR6, !P1 ;  /* 0x000000060b007c0c */ /* 0x000fe2000cf81270 */
[----:B------:R-:W-:Y:S01]  /*2b4d0*/  IMAD.WIDE R24, R3, 0x2, R8 ;  /* 0x0000000203187825 */ /* 0x000fe200078e0208 */
[----:B------:R-:W-:Y:S01]  /*2b4e0*/  PRMT R12, R28, 0x7632, R12 ;  /* 0x000076321c0c7816 */ /* 0x000fe2000000000c */
[----:B------:R-:W-:Y:S01]  /*2b4f0*/  ULDC UR5, c[0x0][0x228] ;  /* 0x00008a0000057ab9 */ /* 0x000fe20000000800 */
[----:B------:R-:W-:Y:S01]  /*2b500*/  ISETP.LT.AND P6, PT, R27, UR7, !P1 ;  /* 0x000000071b007c0c */ /* 0x000fe2000cfc1270 */
[----:B------:R-:W-:Y:S01]  /*2b510*/  IMAD.WIDE R10, R3, 0x2, R4 ;  /* 0x00000002030a7825 */ /* 0x000fe200078e0204 */
[----:B------:R-:W-:Y:S01]  /*2b520*/  PRMT R0, R13, 0x7632, R0 ;  /* 0x000076320d007816 */ /* 0x000fe20000000000 */
[----:B------:R-:W-:Y:S01]  /*2b530*/  ULDC UR7, c[0x0][0x228] ;  /* 0x00008a0000077ab9 */ /* 0x000fe20000000800 */
[----:B------:R1:W-:Y:S01]  /*2b540*/  @P3 STG.E.U16 desc[UR8][R24.64], R28 ;  /* 0x0000001c18003986 */ /* 0x0003e2000c101508 */
[----:B------:R-:W-:Y:S01]  /*2b550*/  IMAD.WIDE R26, R3, 0x2, R22 ;  /* 0x00000002031a7825 */ /* 0x000fe200078e0216 */
[----:B------:R-:W-:-:S02]  /*2b560*/  ULDC UR6, c[0x0][0x228] ;  /* 0x00008a0000067ab9 */ /* 0x000fc40000000800 */
[----:B0-----:R-:W3:Y:S04]  /*2b570*/  LDL R18, [R1+0x1048] ;  /* 0x0010480001127983 */ /* 0x001ee80000100800 */
[----:B------:R0:W-:Y:S01]  /*2b580*/  STL [R1+0x1078], R19 ;  /* 0x0010781301007387 */ /* 0x0001e20000100800 */
[----:B-1----:R-:W-:-:S03]  /*2b590*/  IMAD.WIDE R24, R3, 0x2, R6 ;  /* 0x0000000203187825 */ /* 0x002fc600078e0206 */
[----:B0-----:R-:W4:Y:S04]  /*2b5a0*/  LDL.LU R19, [R1+0x1044] ;  /* 0x0010440001137983 */ /* 0x001f280000300800 */
[----:B------:R0:W-:Y:S04]  /*2b5b0*/  STL [R1+0x10b0], R22 ;  /* 0x0010b01601007387 */ /* 0x0001e80000100800 */
[----:B0-----:R-:W4:Y:S04]  /*2b5c0*/  LDL.LU R22, [R1+0x1a4] ;  /* 0x0001a40001167983 */ /* 0x001f280000300800 */
[----:B------:R-:W-:Y:S01]  /*2b5d0*/  STL [R1+0x10ac], R23 ;  /* 0x0010ac1701007387 */ /* 0x000fe20000100800 */
[----:B--2---:R-:W-:Y:S01]  /*2b5e0*/  ISETP.LT.AND P2, PT, R17, UR4, !P1 ;  /* 0x0000000411007c0c */ /* 0x004fe2000cf41270 */
[----:B------:R-:W-:-:S12]  /*2b5f0*/  ULDC UR4, c[0x0][0x228] ;  /* 0x00008a0000047ab9 */ /* 0x000fd80000000800 */
[----:B------:R0:W-:Y:S04]  /*2b600*/  @P2 STG.E.U16 desc[UR8][R10.64], R12 ;  /* 0x0000000c0a002986 */ /* 0x0001e8000c101508 */
[----:B------:R1:W-:Y:S04]  /*2b610*/  @P5 STG.E.U16 desc[UR8][R24.64], R13 ;  /* 0x0000000d18005986 */ /* 0x0003e8000c101508 */
[----:B0-----:R-:W2:Y:S04]  /*2b620*/  LDL.LU.64 R10, [R1+0x10c0] ;  /* 0x0010c000010a7983 */ /* 0x001ea80000300a00 */
[----:B------:R-:W2:Y:S04]  /*2b630*/  LDL.LU R12, [R1+0x10b8] ;  /* 0x0010b800010c7983 */ /* 0x000ea80000300800 */
[----:B-1----:R-:W2:Y:S04]  /*2b640*/  LDL.LU R13, [R1+0x10b4] ;  /* 0x0010b400010d7983 */ /* 0x002ea80000300800 */
[----:B------:R-:W3:Y:S04]  /*2b650*/  LDL R24, [R1+0x104c] ;  /* 0x00104c0001187983 */ /* 0x000ee80000100800 */
[----:B------:R-:W4:Y:S04]  /*2b660*/  LDL.LU R25, [R1+0x160] ;  /* 0x0001600001197983 */ /* 0x000f280000300800 */
[----:B------:R0:W-:Y:S01]  /*2b670*/  @P4 STG.E.U16 desc[UR8][R26.64], R0 ;  /* 0x000000001a004986 */ /* 0x0001e2000c101508 */
[----:B------:R-:W-:-:S02]  /*2b680*/  VIADD R2, R29, 0x1b ;  /* 0x0000001b1d027836 */ /* 0x000fc40000000000 */
[C---:B------:R-:W-:Y:S01]  /*2b690*/  IMAD.WIDE R28, R3.reuse, 0x2, R20 ;  /* 0x00000002031c7825 */ /* 0x040fe200078e0214 */
[----:B0-----:R-:W2:Y:S02]  /*2b6a0*/  LDL R26, [R1+0x1030] ;  /* 0x00103000011a7983 */ /* 0x001ea40000100800 */
[----:B------:R-:W-:Y:S01]  /*2b6b0*/  ISETP.GE.AND P3, PT, R2, UR23, PT ;  /* 0x0000001702007c0c */ /* 0x000fe2000bf66270 */
[----:B------:R-:W-:Y:S01]  /*2b6c0*/  VIADD R0, R3, UR26 ;  /* 0x0000001a03007c36 */ /* 0x000fe20008000000 */
[----:B------:R-:W2:Y:S01]  /*2b6d0*/  LDL R27, [R1+0x103c] ;  /* 0x00103c00011b7983 */ /* 0x000ea20000100800 */
[----:B------:R-:W-:Y:S01]  /*2b6e0*/  ISETP.LT.AND P5, PT, R17, UR7, !P0 ;  /* 0x0000000711007c0c */ /* 0x000fe2000c7a1270 */
[----:B------:R-:W-:Y:S02]  /*2b6f0*/  ULDC UR7, c[0x0][0x228] ;  /* 0x00008a0000077ab9 */ /* 0x000fe40000000800 */
[----:B------:R0:W-:Y:S04]  /*2b700*/  STL [R1+0x10a4], R17 ;  /* 0x0010a41101007387 */ /* 0x0001e80000100800 */
[----:B0-----:R-:W2:Y:S04]  /*2b710*/  LDL.LU R17, [R1+0x1d4] ;  /* 0x0001d40001117983 */ /* 0x001ea80000300800 */
[----:B------:R-:W-:Y:S01]  /*2b720*/  STL [R1+0x10a8], R9 ;  /* 0x0010a80901007387 */ /* 0x000fe20000100800 */
[----:B---3--:R-:W-:Y:S01]  /*2b730*/  ISETP.LT.AND P4, PT, R24, UR4, !P1 ;  /* 0x0000000418007c0c */ /* 0x008fe2000cf81270 */
[----:B------:R-:W-:-:S02]  /*2b740*/  ULDC UR4, c[0x0][0x228] ;  /* 0x00008a0000047ab9 */ /* 0x000fc40000000800 */
[----:B------:R-:W-:Y:S01]  /*2b750*/  ISETP.LT.AND P2, PT, R18, UR4, !P1 ;  /* 0x0000000412007c0c */ /* 0x000fe2000cf41270 */
[----:B----4-:R2:W-:Y:S01]  /*2b760*/  @P6 STG.E.U16 desc[UR8][R28.64], R25 ;  /* 0x000000191c006986 */ /* 0x0105e2000c101508 */
[----:B------:R-:W-:Y:S01]  /*2b770*/  PRMT R2, R25, 0x7632, R2 ;  /* 0x0000763219027816 */ /* 0x000fe20000000002 */
[----:B------:R-:W-:Y:S01]  /*2b780*/  ULDC UR4, c[0x0][0x228] ;  /* 0x00008a0000047ab9 */ /* 0x000fe20000000800 */
[----:B------:R-:W-:Y:S01]  /*2b790*/  ISETP.LT.AND P1, PT, R19, UR5, !P1 ;  /* 0x0000000513007c0c */ /* 0x000fe2000cf21270 */
[----:B------:R-:W-:Y:S01]  /*2b7a0*/  ULDC UR5, c[0x0][0x228] ;  /* 0x00008a0000057ab9 */ /* 0x000fe20000000800 */
[----:B--2---:R-:W-:-:S04]  /*2b7b0*/  IMAD.WIDE R24, R3, 0x2, R12 ;  /* 0x0000000203187825 */ /* 0x004fc800078e020c */
[----:B------:R-:W-:Y:S01]  /*2b7c0*/  IMAD.WIDE R28, R3, 0x2, R10 ;  /* 0x00000002031c7825 */ /* 0x000fe200078e020a */
[----:B------:R0:W-:Y:S04]  /*2b7d0*/  @P4 STG.E.U16 desc[UR8][R24.64], R2 ;  /* 0x0000000218004986 */ /* 0x0001e8000c101508 */
[----:B------:R-:W-:Y:S01]  /*2b7e0*/  @P2 STG.E.U16 desc[UR8][R28.64], R16 ;  /* 0x000000101c002986 */ /* 0x000fe2000c101508 */
[----:B0-----:R-:W-:Y:S01]  /*2b7f0*/  IMAD.WIDE R24, R0, 0x2, R8 ;  /* 0x0000000200187825 */ /* 0x001fe200078e0208 */
[----:B------:R-:W-:-:S03]  /*2b800*/  PRMT R9, R16, 0x7632, R9 ;  /* 0x0000763210097816 */ /* 0x000fc60000000009 */
[----:B------:R-:W-:-:S05]  /*2b810*/  IMAD.WIDE R2, R3, 0x2, R14 ;  /* 0x0000000203027825 */ /* 0x000fca00078e020e */
[----:B------:R0:W-:Y:S04]  /*2b820*/  @P1 STG.E.U16 desc[UR8][R2.64], R9 ;  /* 0x0000000902001986 */ /* 0x0001e8000c101508 */
[----:B0-----:R-:W2:Y:S01]  /*2b830*/  LDL.LU R2, [R1+0x1c4] ;  /* 0x0001c40001027983 */ /* 0x001ea20000300800 */
[----:B------:R-:W-:Y:S02]  /*2b840*/  ISETP.LT.AND P6, PT, R26, UR6, !P0 ;  /* 0x000000061a007c0c */ /* 0x000fe4000c7c1270 */
[----:B------:R-:W-:Y:S01]  /*2b850*/  ISETP.LT.AND P4, PT, R27, UR10, !P0 ;  /* 0x0000000a1b007c0c */ /* 0x000fe2000c781270 */
[----:B------:R-:W3:Y:S01]  /*2b860*/  LDL R3, [R1+0x104c] ;  /* 0x00104c0001037983 */ /* 0x000ee20000100800 */
[----:B------:R-:W-:-:S03]  /*2b870*/  PRMT R23, R22, 0x7632, R23 ;  /* 0x0000763216177816 */ /* 0x000fc60000000017 */
[----:B------:R-:W4:Y:S01]  /*2b880*/  LDL R9, [R1+0x1030] ;  /* 0x0010300001097983 */ /* 0x000f220000100800 */
[----:B------:R-:W-:Y:S01]  /*2b890*/  IMAD.WIDE R26, R0, 0x2, R4 ;  /* 0x00000002001a7825 */ /* 0x000fe200078e0204 */
[----:B------:R-:W-:Y:S01]  /*2b8a0*/  ULDC UR6, c[0x0][0x228] ;  /* 0x00008a0000067ab9 */ /* 0x000fe20000000800 */
[----:B------:R-:W-:-:S03]  /*2b8b0*/  ULDC UR10, c[0x0][0x228] ;  /* 0x00008a00000a7ab9 */ /* 0x000fc60000000800 */
[----:B------:R0:W-:Y:S01]  /*2b8c0*/  @P6 STG.E.U16 desc[UR8][R24.64], R22 ;  /* 0x0000001618006986 */ /* 0x0001e2000c101508 */
[----:B------:R-:W-:-:S03]  /*2b8d0*/  IMAD.WIDE R28, R0, 0x2, R6 ;  /* 0x00000002001c7825 */ /* 0x000fc600078e0206 */
[----:B------:R1:W-:Y:S04]  /*2b8e0*/  @P5 STG.E.U16 desc[UR8][R26.64], R23 ;  /* 0x000000171a005986 */ /* 0x0003e8000c101508 */
[----:B0-----:R-:W4:Y:S04]  /*2b8f0*/  LDL.LU R22, [R1+0x10b0] ;  /* 0x0010b00001167983 */ /* 0x001f280000300800 */
[----:B------:R-:W3:Y:S04]  /*2b900*/  LDL R24, [R1+0x1040] ;  /* 0x0010400001187983 */ /* 0x000ee80000100800 */
[----:B------:R-:W4:Y:S04]  /*2b910*/  LDL R25, [R1+0x1050] ;  /* 0x0010500001197983 */ /* 0x000f280000100800 */
[----:B-1----:R-:W4:Y:S04]  /*2b920*/  LDL.LU R23, [R1+0x10ac] ;  /* 0x0010ac0001177983 */ /* 0x002f280000300800 */
[----:B------:R-:W4:Y:S04]  /*2b930*/  LDL.LU R27, [R1+0x1b4] ;  /* 0x0001b400011b7983 */ /* 0x000f280000300800 */
[----:B--2---:R0:W-:Y:S04]  /*2b940*/  @P4 STG.E.U16 desc[UR8][R28.64], R2 ;  /* 0x000000021c004986 */ /* 0x0041e8000c101508 */
[----:B0-----:R-:W2:Y:S01]  /*2b950*/  LDL R29, [R1+0x1034] ;  /* 0x00103400011d7983 */ /* 0x001ea20000100800 */
[----:B------:R-:W-:-:S02]  /*2b960*/  PRMT R16, R2, 0x7632, R16 ;  /* 0x0000763202107816 */ /* 0x000fc40000000010 */
[----:B---3--:R-:W-:Y:S01]  /*2b970*/  ISETP.LT.AND P6, PT, R24, UR4, !P0 ;  /* 0x0000000418007c0c */ /* 0x008fe2000c7c1270 */
[----:B------:R-:W-:Y:S01]  /*2b980*/  ULDC UR4, c[0x0][0x228] ;  /* 0x00008a0000047ab9 */ /* 0x000fe20000000800 */
[----:B----4-:R-:W-:Y:S01]  /*2b990*/  ISETP.LT.AND P5, PT, R25, UR5, !P0 ;  /* 0x0000000519007c0c */ /* 0x010fe2000c7a1270 */
[----:B------:R-:W-:Y:S01]  /*2b9a0*/  ULDC UR5, c[0x0][0x228] ;  /* 0x00008a0000057ab9 */ /* 0x000fe20000000800 */
[----:B------:R-:W-:Y:S01]  /*2b9b0*/  ISETP.LT.AND P1, PT, R3, UR4, !P0 ;  /* 0x0000000403007c0c */ /* 0x000fe2000c721270 */
[----:B------:R-:W-:Y:S01]  /*2b9c0*/  IMAD.WIDE R24, R0, 0x2, R20 ;  /* 0x0000000200187825 */ /* 0x000fe200078e0214 */
[----:B------:R-:W-:Y:S01]  /*2b9d0*/  ISETP.LT.AND P2, PT, R18, UR5, !P0 ;  /* 0x0000000512007c0c */ /* 0x000fe2000c741270 */
[----:B------:R0:W-:Y:S01]  /*2b9e0*/  STL [R1+0x109c], R18 ;  /* 0x00109c1201007387 */ /* 0x0001e20000100800 */
[----:B------:R-:W-:Y:S01]  /*2b9f0*/  ULDC UR4, c[0x0][0x228] ;  /* 0x00008a0000047ab9 */ /* 0x000fe20000000800 */
[----:B------:R-:W-:Y:S01]  /*2ba00*/  IMAD.WIDE R2, R0, 0x2, R22 ;  /* 0x0000000200027825 */ /* 0x000fe200078e0216 */
[----:B------:R-:W-:Y:S01]  /*2ba10*/  PRMT R28, R27, 0x7632, R28 ;  /* 0x000076321b1c7816 */ /* 0x000fe2000000001c */
[----:B------:R-:W-:-:S03]  /*2ba20*/  ULDC UR5, c[0x0][0x228] ;  /* 0x00008a0000057ab9 */ /* 0x000fc60000000800 */
[----:B------:R-:W-:Y:S04]  /*2ba30*/  @P6 STG.E.U16 desc[UR8][R2.64], R16 ;  /* 0x0000001002006986 */ /* 0x000fe8000c101508 */
[----:B------:R1:W-:Y:S01]  /*2ba40*/  @P5 STG.E.U16 desc[UR8][R24.64], R27 ;  /* 0x0000001b18005986 */ /* 0x0003e2000c101508 */
[----:B------:R-:W-:Y:S01]  /*2ba50*/  ISETP.LT.AND P5, PT, R9, UR4, !P3 ;  /* 0x0000000409007c0c */ /* 0x000fe2000dfa1270 */
[----:B------:R-:W-:Y:S02]  /*2ba60*/  ULDC UR4, c[0x0][0x228] ;  /* 0x00008a0000047ab9 */ /* 0x000fe40000000800 */
[----:B0-----:R-:W3:Y:S04]  /*2ba70*/  LDL.LU R18, [R1+0x194] ;  /* 0x0001940001127983 */ /* 0x001ee80000300800 */
[----:B------:R-:W-:Y:S01]  /*2ba80*/  STL [R1+0x10a0], R19 ;  /* 0x0010a01301007387 */ /* 0x000fe20000100800 */
[----:B-1----:R-:W-:-:S03]  /*2ba90*/  IMAD.WIDE R24, R0, 0x2, R10 ;  /* 0x0000000200187825 */ /* 0x002fc600078e020a */
[----:B------:R-:W4:Y:S01]  /*2baa0*/  LDL.LU R9, [R1+0x10a8] ;  /* 0x0010a80001097983 */ /* 0x000f220000300800 */
[----:B------:R-:W-:Y:S01]  /*2bab0*/  PRMT R16, R17, 0x7632, R16 ;  /* 0x0000763211107816 */ /* 0x000fe20000000010 */
[----:B--2---:R-:W-:-:S05]  /*2bac0*/  VIADD R26, R29, 0x1c ;  /* 0x0000001c1d1a7836 */ /* 0x004fca0000000000 */
[----:B------:R-:W-:Y:S01]  /*2bad0*/  ISETP.GE.AND P4, PT, R26, UR21, PT ;  /* 0x000000151a007c0c */ /* 0x000fe2000bf86270 */
[----:B------:R-:W-:-:S05]  /*2bae0*/  IMAD.WIDE R26, R0, 0x2, R12 ;  /* 0x00000002001a7825 */ /* 0x000fca00078e020c */
[----:B------:R0:W-:Y:S04]  /*2baf0*/  @P1 STG.E.U16 desc[UR8][R26.64], R28 ;  /* 0x0000001c1a001986 */ /* 0x0001e8000c101508 */
[----:B------:R1:W-:Y:S04]  /*2bb00*/  @P2 STG.E.U16 desc[UR8][R24.64], R17 ;  /* 0x0000001118002986 */ /* 0x0003e8000c101508 */
[----:B0-----:R-:W2:Y:S04]  /*2bb10*/  LDL R28, [R1+0x1040] ;  /* 0x00104000011c7983 */ /* 0x001ea80000100800 */
[----:B------:R-:W3:Y:S04]  /*2bb20*/  LDL R26, [R1+0x1050] ;  /* 0x00105000011a7983 */ /* 0x000ee80000100800 */
[----:B------:R-:W2:Y:S04]  /*2bb30*/  LDL.LU R27, [R1+0x1e4] ;  /* 0x0001e400011b7983 */ /* 0x000ea80000300800 */
[----:B-1----:R-:W3:Y:S01]  /*2bb40*/  LDL.LU R17, [R1+0x10a4] ;  /* 0x0010a40001117983 */ /* 0x002ee20000300800 */
[----:B------:R-:W-:Y:S01]  /*2bb50*/  ISETP.LT.AND P0, PT, R19, UR6, !P0 ;  /* 0x0000000613007c0c */ /* 0x000fe2000c701270 */
[C---:B------:R-:W-:Y:S01]  /*2bb60*/  IMAD.WIDE R2, R0.reuse, 0x2, R14 ;  /* 0x0000000200027825 */ /* 0x040fe200078e020e */
[----:B------:R-:W-:Y:S01]  /*2bb70*/  ULDC UR6, c[0x0][0x228] ;  /* 0x00008a0000067ab9 */ /* 0x000fe20000000800 */
[----:B------:R-:W2:Y:S02]  /*2bb80*/  LDL R25, [R1+0x103c] ;  /* 0x00103c0001197983 */ /* 0x000ea40000100800 */
[----:B------:R-:W-:-:S08]  /*2bb90*/  VIADD R0, R0, UR26 ;  /* 0x0000001a00007c36 */ /* 0x000fd00008000000 */
[----:B------:R4:W-:Y:S02]  /*2bba0*/  @P0 STG.E.U16 desc[UR8][R2.64], R16 ;  /* 0x0000001002000986 */ /* 0x0009e4000c101508 */
[----:B----4-:R-:W-:Y:S02]  /*2bbb0*/  IMAD.WIDE R2, R0, 0x2, R8 ;  /* 0x0000000200027825 */ /* 0x010fe400078e0208 */
[----:B------:R-:W-:Y:S04]  /*2bbc0*/  STL [R1+0x1094], R22 ;  /* 0x0010941601007387 */ /* 0x000fe80000100800 */
[----:B------:R-:W-:Y:S01]  /*2bbd0*/  STL [R1+0x1090], R23 ;  /* 0x0010901701007387 */ /* 0x000fe20000100800 */
[----:B---3--:R-:W-:-:S03]  /*2bbe0*/  ISETP.LT.AND P0, PT, R17, UR4, !P3 ;  /* 0x0000000411007c0c */ /* 0x008fc6000df01270 */
[----:B--2---:R0:W-:Y:S01]  /*2bbf0*/  @P5 STG.E.U16 desc[UR8][R2.64], R27 ;  /* 0x0000001b02005986 */ /* 0x0041e2000c101508 */
[----:B------:R-:W-:Y:S01]  /*2bc00*/  PRMT R19, R27, 0x7632, R19 ;  /* 0x000076321b137816 */ /* 0x000fe20000000013 */
[----:B------:R-:W-:Y:S01]  /*2bc10*/  ULDC UR4, c[0x0][0x228] ;  /* 0x00008a0000047ab9 */ /* 0x000fe20000000800 */
[----:B------:R-:W-:Y:S01]  /*2bc20*/  ISETP.LT.AND P5, PT, R26, UR7, !P3 ;  /* 0x000000071a007c0c */ /* 0x000fe2000dfa1270 */
[----:B------:R-:W-:Y:S01]  /*2bc30*/  ULDC UR7, c[0x0][0x228] ;  /* 0x00008a0000077ab9 */ /* 0x000fe20000000800 */
[----:B0-----:R-:W-:-:S04]  /*2bc40*/  IMAD.WIDE R2, R0, 0x2, R4 ;  /* 0x0000000200027825 */ /* 0x001fc800078e0204 */
[----:B------:R-:W-:Y:S01]  /*2bc50*/  IMAD.WIDE R26, R0, 0x2, R22 ;  /* 0x00000002001a7825 */ /* 0x000fe200078e0216 */
[----:B------:R0:W-:Y:S04]  /*2bc60*/  @P0 STG.E.U16 desc[UR8][R2.64], R19 ;  /* 0x0000001302000986 */ /* 0x0001e8000c101508 */
[----:B------:R-:W2:Y:S04]  /*2bc70*/  LDL.LU R23, [R1+0x1a8] ;  /* 0x0001a80001177983 */ /* 0x000ea80000300800 */
[----:B0-----:R-:W3:Y:S04]  /*2bc80*/  LDL.LU R19, [R1+0x10a0] ;  /* 0x0010a00001137983 */ /* 0x001ee80000300800 */
[----:B------:R-:W4:Y:S04]  /*2bc90*/  LDL R2, [R1+0x104c] ;  /* 0x00104c0001027983 */ /* 0x000f280000100800 */
[----:B------:R-:W2:Y:S01]  /*2bca0*/  LDL.LU R3, [R1+0x164] ;  /* 0x0001640001037983 */ /* 0x000ea20000300800 */
[----:B------:R-:W-:-:S02]  /*2bcb0*/  ISETP.LT.AND P6, PT, R25, UR5, !P3 ;  /* 0x0000000519007c0c */ /* 0x000fc4000dfc1270 */
[----:B------:R-:W-:Y:S01]  /*2bcc0*/  ISETP.LT.AND P1, PT, R28, UR6, !P3 ;  /* 0x000000061c007c0c */ /* 0x000fe2000df21270 */
[----:B------:R-:W-:Y:S01]  /*2bcd0*/  IMAD.WIDE R24, R0, 0x2, R6 ;  /* 0x0000000200187825 */ /* 0x000fe200078e0206 */
[----:B------:R-:W-:Y:S01]  /*2bce0*/  PRMT R16, R18, 0x7632, R16 ;  /* 0x0000763212107816 */ /* 0x000fe20000000010 */
[----:B------:R-:W-:Y:S01]  /*2bcf0*/  ULDC UR5, c[0x0][0x228] ;  /* 0x00008a0000057ab9 */ /* 0x000fe20000000800 */
[----:B------:R-:W-:Y:S01]  /*2bd00*/  ULDC UR6, c[0x0][0x228] ;  /* 0x00008a0000067ab9 */ /* 0x000fe20000000800 */
[----:B------:R-:W-:-:S06]  /*2bd10*/  VIADD R28, R29, 0x1d ;  /* 0x0000001d1d1c7836 */ /* 0x000fcc0000000000 */
[----:B------:R0:W-:Y:S01]  /*2bd20*/  @P6 STG.E.U16 desc[UR8][R24.64], R18 ;  /* 0x0000001218006986 */ /* 0x0001e2000c101508 */
[----:B------:R-:W-:Y:S01]  /*2bd30*/  ISETP.GE.AND P2, PT, R28, UR19, PT ;  /* 0x000000131c007c0c */ /* 0x000fe2000bf46270 */
[----:B------:R-:W-:Y:S02]  /*2bd40*/  IMAD.WIDE R28, R0, 0x2, R20 ;  /* 0x00000002001c7825 */ /* 0x000fe400078e0214 */
[----:B------:R1:W-:Y:S04]  /*2bd50*/  @P1 STG.E.U16 desc[UR8][R26.64], R16 ;  /* 0x000000101a001986 */ /* 0x0003e8000c101508 */
[----:B0-----:R-:W3:Y:S04]  /*2bd60*/  LDL.LU R18, [R1+0x109c] ;  /* 0x00109c0001127983 */ /* 0x001ee80000300800 */
[----:B-1----:R-:W3:Y:S04]  /*2bd70*/  LDL R27, [R1+0x1030] ;  /* 0x00103000011b7983 */ /* 0x002ee80000100800 */
[----:B------:R-:W3:Y:S04]  /*2bd80*/  LDL R25, [R1+0x103c] ;  /* 0x00103c0001197983 */ /* 0x000ee80000100800 */
[----:B--2---:R0:W-:Y:S01]  /*2bd90*/  @P5 STG.E.U16 desc[UR8][R28.64], R3 ;  /* 0x000000031c005986 */ /* 0x0041e2000c101508 */
[----:B------:R-:W-:-:S02]  /*2bda0*/  ISETP.LT.AND P5, PT, R17, UR7, !P4 ;  /* 0x0000000711007c0c */ /* 0x000fc4000e7a1270 */
[----:B------:R-:W-:Y:S01]  /*2bdb0*/  PRMT R24, R3, 0x7632, R24 ;  /* 0x0000763203187816 */ /* 0x000fe20000000018 */
[----:B------:R-:W2:Y:S01]  /*2bdc0*/  LDL.LU R17, [R1+0x1098] ;  /* 0x0010980001117983 */ /* 0x000ea20000300800 */
[----:B----4-:R-:W-:Y:S01]  /*2bdd0*/  ISETP.LT.AND P1, PT, R2, UR4, !P3 ;  /* 0x0000000402007c0c */ /* 0x010fe2000df21270 */
[----:B------:R-:W-:Y:S01]  /*2bde0*/  ULDC UR4, c[0x0][0x228] ;  /* 0x00008a0000047ab9 */ /* 0x000fe20000000800 */
[C---:B------:R-:W-:Y:S01]  /*2bdf0*/  VIADD R16, R0.reuse, UR26 ;  /* 0x0000001a00107c36 */ /* 0x040fe20008000000 */
[----:B------:R-:W-:Y:S01]  /*2be00*/  ULDC UR7, c[0x0][0x228] ;  /* 0x00008a0000077ab9 */ /* 0x000fe20000000800 */
[----:B0-----:R-:W-:Y:S01]  /*2be10*/  IMAD.WIDE R2, R0, 0x2, R12 ;  /* 0x0000000200027825 */ /* 0x001fe200078e020c */
[----:B------:R-:W-:Y:S08]  /*2be20*/  STL [R1+0x108c], R8 ;  /* 0x00108c0801007387 */ /* 0x000ff00000100800 */
[----:B------:R0:W-:Y:S01]  /*2be30*/  @P1 STG.E.U16 desc[UR8][R2.64], R24 ;  /* 0x0000001802001986 */ /* 0x0001e2000c101508 */
[----:B---3--:R-:W-:-:S02]  /*2be40*/  ISETP.LT.AND P0, PT, R18, UR4, !P3 ;  /* 0x0000000412007c0c */ /* 0x008fc4000df01270 */
[----:B------:R-:W-:Y:S01]  /*2be50*/  ISETP.LT.AND P6, PT, R27, UR6, !P4 ;  /* 0x000000061b007c0c */ /* 0x000fe2000e7c1270 */
[C---:B0-----:R-:W-:Y:S01]  /*2be60*/  IMAD.WIDE R2, R0.reuse, 0x2, R10 ;  /* 0x0000000200027825 */ /* 0x041fe200078e020a */
[----:B------:R-:W-:Y:S01]  /*2be70*/  ISETP.LT.AND P3, PT, R19, UR5, !P3 ;  /* 0x0000000513007c0c */ /* 0x000fe2000df61270 */
[----:B------:R-:W-:Y:S01]  /*2be80*/  ULDC UR4, c[0x0][0x228] ;  /* 0x00008a0000047ab9 */ /* 0x000fe20000000800 */
[----:B------:R-:W-:Y:S01]  /*2be90*/  ISETP.LT.AND P1, PT, R25, UR10, !P4 ;  /* 0x0000000a19007c0c */ /* 0x000fe2000e721270 */
[----:B------:R-:W-:-:S04]  /*2bea0*/  IMAD.WIDE R24, R0, 0x2, R14 ;  /* 0x0000000200187825 */ /* 0x000fc800078e020e */
[----:B------:R-:W-:Y:S01]  /*2beb0*/  IMAD.WIDE R26, R16, 0x2, R8 ;  /* 0x00000002101a7825 */ /* 0x000fe200078e0208 */
[----:B------:R-:W-:Y:S01]  /*2bec0*/  ULDC UR5, c[0x0][0x228] ;  /* 0x00008a0000057ab9 */ /* 0x000fe20000000800 */
[----:B------:R-:W3:Y:S01]  /*2bed0*/  LDL R8, [R1+0x1030] ;  /* 0x0010300001087983 */ /* 0x000ee20000100800 */
[----:B------:R-:W-:-:S03]  /*2bee0*/  ULDC UR6, c[0x0][0x228] ;  /* 0x00008a0000067ab9 */ /* 0x000fc60000000800 */
[----:B------:R0:W-:Y:S01]  /*2bef0*/  STL [R1+0x1088], R9 ;  /* 0x0010880901007387 */ /* 0x0001e20000100800 */
[----:B------:R-:W-:Y:S01]  /*2bf00*/  PRMT R0, R23, 0x7632, R0 ;  /* 0x0000763217007816 */ /* 0x000fe20000000000 */
[----:B------:R-:W-:Y:S02]  /*2bf10*/  IMAD.WIDE R28, R16, 0x2, R4 ;  /* 0x00000002101c7825 */ /* 0x000fe400078e0204 */
[----:B0-----:R-:W4:Y:S01]  /*2bf20*/  LDL.LU R9, [R1+0x1d8] ;  /* 0x0001d80001097983 */ /* 0x001f220000300800 */
[----:B--2---:R-:W-:-:S03]  /*2bf30*/  PRMT R22, R17, 0x7632, R22 ;  /* 0x0000763211167816 */ /* 0x004fc60000000016 */
[----:B------:R0:W-:Y:S04]  /*2bf40*/  @P0 STG.E.U16 desc[UR8][R2.64], R17 ;  /* 0x0000001102000986 */ /* 0x0001e8000c101508 */
[----:B------:R1:W-:Y:S04]  /*2bf50*/  @P3 STG.E.U16 desc[UR8][R24.64], R22 ;  /* 0x0000001618003986 */ /* 0x0003e8000c101508 */
[----:B------:R2:W-:Y:S04]  /*2bf60*/  @P6 STG.E.U16 desc[UR8][R26.64], R23 ;  /* 0x000000171a006986 */ /* 0x0005e8000c101508 */
[----:B0-----:R-:W3:Y:S04]  /*2bf70*/  LDL.LU R17, [R1+0x1c8] ;  /* 0x0001c80001117983 */ /* 0x001ee80000300800 */
[----:B-1----:R-:W4:Y:S04]  /*2bf80*/  LDL.LU R22, [R1+0x1094] ;  /* 0x0010940001167983 */ /* 0x002f280000300800 */
[----:B------:R-:W4:Y:S04]  /*2bf90*/  LDL R24, [R1+0x1050] ;  /* 0x0010500001187983 */ /* 0x000f280000100800 */
[----:B------:R-:W4:Y:S04]  /*2bfa0*/  LDL R25, [R1+0x104c] ;  /* 0x00104c0001197983 */ /* 0x000f280000100800 */
[----:B--2---:R-:W2:Y:S04]  /*2bfb0*/  LDL.LU R23, [R1+0x1090] ;  /* 0x0010900001177983 */ /* 0x004ea80000300800 */
[----:B------:R-:W2:Y:S04]  /*2bfc0*/  LDL R26, [R1+0x1040] ;  /* 0x00104000011a7983 */ /* 0x000ea80000100800 */
[----:B------:R-:W2:Y:S04]  /*2bfd0*/  LDL.LU R27, [R1+0x1b8] ;  /* 0x0001b800011b7983 */ /* 0x000ea80000300800 */
[----:B------:R0:W-:Y:S04]  /*2bfe0*/  @P5 STG.E.U16 desc[UR8][R28.64], R0 ;  /* 0x000000001c005986 */ /* 0x0001e8000c101508 */
[----:B0-----:R-:W2:Y:S01]  /*2bff0*/  LDL.LU R29, [R1+0x1034] ;  /* 0x00103400011d7983 */ /* 0x001ea20000300800 */
[----:B------:R-:W-:-:S03]  /*2c000*/  IMAD.WIDE R2, R16, 0x2, R6 ;  /* 0x0000000210027825 */ /* 0x000fc600078e0206 */
[----:B------:R-:W2:Y:S04]  /*2c010*/  LDL.LU R28, [R1+0x1e8] ;  /* 0x0001e800011c7983 */ /* 0x000ea80000300800 */
[----:B---3--:R0:W-:Y:S01]  /*2c020*/  @P1 STG.E.U16 desc[UR8][R2.64], R17 ;  /* 0x0000001102001986 */ /* 0x0081e2000c101508 */
[----:B------:R-:W-:Y:S02]  /*2c030*/  PRMT R0, R17, 0x7632, R0 ;  /* 0x0000763211007816 */ /* 0x000fe40000000000 */
[----:B----4-:R-:W-:Y:S01]  /*2c040*/  ISETP.LT.AND P5, PT, R24, UR5, !P4 ;  /* 0x0000000518007c0c */ /* 0x010fe2000e7a1270 */
[----:B------:R-:W-:Y:S02]  /*2c050*/  ULDC UR5, c[0x0][0x228] ;  /* 0x00008a0000057ab9 */ /* 0x000fe40000000800 */
[----:B------:R-:W-:Y:S01]  /*2c060*/  ISETP.LT.AND P3, PT, R18, UR5, !P4 ;  /* 0x0000000512007c0c */ /* 0x000fe2000e761270 */
[----:B------:R-:W-:Y:S01]  /*2c070*/  ULDC UR5, c[0x0][0x228] ;  /* 0x00008a0000057ab9 */ /* 0x000fe20000000800 */
[----:B--2---:R-:W-:Y:S01]  /*2c080*/  ISETP.LT.AND P6, PT, R26, UR4, !P4 ;  /* 0x000000041a007c0c */ /* 0x004fe2000e7c1270 */
[----:B------:R-:W-:Y:S01]  /*2c090*/  ULDC UR4, c[0x0][0x228] ;  /* 0x00008a0000047ab9 */ /* 0x000fe20000000800 */
[----:B0-----:R-:W-:Y:S01]  /*2c0a0*/  IMAD.WIDE R2, R16, 0x2, R22 ;  /* 0x0000000210027825 */ /* 0x001fe200078e0216 */
[----:B------:R-:W-:Y:S01]  /*2c0b0*/  ISETP.LT.AND P0, PT, R25, UR4, !P4 ;  /* 0x0000000419007c0c */ /* 0x000fe2000e701270 */
[----:B------:R-:W-:-:S02]  /*2c0c0*/  ULDC UR4, c[0x0][0x228] ;  /* 0x00008a0000047ab9 */ /* 0x000fc40000000800 */
[----:B------:R-:W-:-:S07]  /*2c0d0*/  IMAD.WIDE R24, R16, 0x2, R20 ;  /* 0x0000000210187825 */ /* 0x000fce00078e0214 */
[----:B------:R0:W-:Y:S01]  /*2c0e0*/  @P6 STG.E.U16 desc[UR8][R2.64], R0 ;  /* 0x0000000002006986 */ /* 0x0001e2000c101508 */
[----:B------:R-:W-:-:S03]  /*2c0f0*/  VIADD R17, R29, 0x1e ;  /* 0x0000001e1d117836 */ /* 0x000fc60000000000 */
[----:B------:R1:W-:Y:S02]  /*2c100*/  @P5 STG.E.U16 desc[UR8][R24.64], R27 ;  /* 0x0000001b18005986 */ /* 0x0003e4000c101508 */
[----:B------:R-:W-:Y:S02]  /*2c110*/  ISETP.GE.AND P1, PT, R17, UR17, PT ;  /* 0x0000001111007c0c */ /* 0x000fe4000bf26270 */
[----:B------:R-:W-:Y:S02]  /*2c120*/  PRMT R17, R27, 0x7632, R17 ;  /* 0x000076321b117816 */ /* 0x000fe40000000011 */
[----:B------:R-:W-:Y:S02]  /*2c130*/  ISETP.LT.AND P5, PT, R8, UR4, !P2 ;  /* 0x0000000408007c0c */ /* 0x000fe4000d7a1270 */
[----:B0-----:R-:W-:Y:S01]  /*2c140*/  PRMT R0, R9, 0x7632, R0 ;  /* 0x0000763209007816 */ /* 0x001fe20000000000 */
[----:B------:R-:W2:Y:S01]  /*2c150*/  LDL.LU R8, [R1+0x108c] ;  /* 0x00108c0001087983 */ /* 0x000ea20000300800 */
[----:B-1----:R-:W-:Y:S01]  /*2c160*/  IMAD.WIDE R26, R16, 0x2, R12 ;  /* 0x00000002101a7825 */ /* 0x002fe200078e020c */
[----:B------:R-:W-:-:S03]  /*2c170*/  ULDC UR4, c[0x0][0x228] ;  /* 0x00008a0000047ab9 */ /* 0x000fc60000000800 */
[C---:B------:R-:W-:Y:S01]  /*2c180*/  IMAD.WIDE R24, R16.reuse, 0x2, R10 ;  /* 0x0000000210187825 */ /* 0x040fe200078e020a */
[----:B------:R0:W-:Y:S04]  /*2c190*/  @P0 STG.E.U16 desc[UR8][R26.64], R17 ;  /* 0x000000111a000986 */ /* 0x0001e8000c101508 */
[----:B------:R1:W-:Y:S04]  /*2c1a0*/  @P3 STG.E.U16 desc[UR8][R24.64], R9 ;  /* 0x0000000918003986 */ /* 0x0003e8000c101508 */
[----:B0-----:R-:W3:Y:S04]  /*2c1b0*/  LDL R26, [R1+0x1040] ;  /* 0x00104000011a7983 */ /* 0x001ee80000100800 */
[----:B------:R-:W4:Y:S04]  /*2c1c0*/  LDL R27, [R1+0x1050] ;  /* 0x00105000011b7983 */ /* 0x000f280000100800 */
[----:B-1----:R-:W2:Y:S04]  /*2c1d0*/  LDL.LU R9, [R1+0x1088] ;  /* 0x0010880001097983 */ /* 0x002ea80000300800 */
[----:B------:R-:W3:Y:S04]  /*2c1e0*/  LDL R24, [R1+0x1038] ;  /* 0x0010380001187983 */ /* 0x000ee80000100800 */
[----:B------:R-:W4:Y:S01]  /*2c1f0*/  LDL R25, [R1+0x103c] ;  /* 0x00103c0001197983 */ /* 0x000f220000100800 */
[----:B------:R-:W-:-:S04]  /*2c200*/  IMAD.WIDE R2, R16, 0x2, R14 ;  /* 0x0000000210027825 */ /* 0x000fc800078e020e */
[----:B------:R-:W-:Y:S01]  /*2c210*/  VIADD R16, R16, UR26 ;  /* 0x0000001a10107c36 */ /* 0x000fe20008000000 */
[----:B------:R0:W-:Y:S01]  /*2c220*/  STL [R1+0x1080], R6 ;  /* 0x0010800601007387 */ /* 0x0001e20000100800 */
[----:B------:R-:W-:Y:S01]  /*2c230*/  ISETP.LT.AND P4, PT, R19, UR6, !P4 ;  /* 0x0000000613007c0c */ /* 0x000fe2000e781270 */
[----:B------:R-:W-:Y:S01]  /*2c240*/  ULDC UR6, c[0x0][0x228] ;  /* 0x00008a0000067ab9 */ /* 0x000fe20000000800 */
[----:B---3--:R-:W-:Y:S02]  /*2c250*/  ISETP.LT.AND P3, PT, R24, UR4, !P2 ;  /* 0x0000000418007c0c */ /* 0x008fe4000d761270 */
[----:B----4-:R-:W-:Y:S01]  /*2c260*/  ISETP.LT.AND P6, PT, R25, UR5, !P2 ;  /* 0x0000000519007c0c */ /* 0x010fe2000d7c1270 */
[----:B------:R-:W-:-:S08]  /*2c270*/  IMAD.WIDE R24, R16, 0x2, R6 ;  /* 0x0000000210187825 */ /* 0x000fd000078e0206 */
[----:B------:R-:W-:Y:S01]  /*2c280*/  @P4 STG.E.U16 desc[UR8][R2.64], R0 ;  /* 0x0000000002004986 */ /* 0x000fe2000c101508 */
[----:B------:R-:W-:Y:S01]  /*2c290*/  ULDC UR4, c[0x0][0x228] ;  /* 0x00008a0000047ab9 */ /* 0x000fe20000000800 */
[----:B------:R-:W-:Y:S02]  /*2c2a0*/  ULDC UR5, c[0x0][0x228] ;  /* 0x00008a0000057ab9 */ /* 0x000fe40000000800 */
[----:B0-----:R-:W3:Y:S04]  /*2c2b0*/  LDL R6, [R1+0x1ac] ;  /* 0x0001ac0001067983 */ /* 0x001ee80000100800 */
[----:B------:R0:W-:Y:S04]  /*2c2c0*/  STL [R1+0x107c], R7 ;  /* 0x00107c0701007387 */ /* 0x0001e80000100800 */
[----:B0-----:R-:W4:Y:S01]  /*2c2d0*/  LDL.LU R7, [R1+0x198] ;  /* 0x0001980001077983 */ /* 0x001f220000300800 */
[----:B--2---:R-:W-:Y:S01]  /*2c2e0*/  IMAD.WIDE R2, R16, 0x2, R8 ;  /* 0x0000000210027825 */ /* 0x004fe200078e0208 */
[----:B------:R-:W-:-:S04]  /*2c2f0*/  PRMT R0, R28, 0x7632, R0 ;  /* 0x000076321c007816 */ /* 0x000fc80000000000 */
[----:B------:R0:W-:Y:S02]  /*2c300*/  @P5 STG.E.U16 desc[UR8][R2.64], R28 ;  /* 0x0000001c02005986 */ /* 0x0001e4000c101508 */
[----:B0-----:R-:W-:-:S05]  /*2c310*/  IMAD.WIDE R2, R16, 0x2, R4 ;  /* 0x0000000210027825 */ /* 0x001fca00078e0204 */
[----:B------:R0:W-:Y:S04]  /*2c320*/  @P3 STG.E.U16 desc[UR8][R2.64], R0 ;  /* 0x0000000002003986 */ /* 0x0001e8000c101508 */
[----:B0-----:R-:W2:Y:S04]  /*2c330*/  LDL.LU R2, [R1+0x168] ;  /* 0x0001680001027983 */ /* 0x001ea80000300800 */
[----:B------:R-:W3:Y:S04]  /*2c340*/  LDL.LU R3, [R1+0x1030] ;  /* 0x0010300001037983 */ /* 0x000ee80000300800 */
[----:B----4-:R0:W-:Y:S04]  /*2c350*/  @P6 STG.E.U16 desc[UR8][R24.64], R7 ;  /* 0x0000000718006986 */ /* 0x0101e8000c101508 */
[----:B0-----:R-:W4:Y:S01]  /*2c360*/  LDL R25, [R1+0x104c] ;  /* 0x00104c0001197983 */ /* 0x001f220000100800 */
[----:B------:R-:W-:Y:S01]  /*2c370*/  ISETP.LT.AND P4, PT, R26, UR6, !P2 ;  /* 0x000000061a007c0c */ /* 0x000fe2000d781270 */
[----:B------:R-:W-:Y:S01]  /*2c380*/  VIADD R28, R29, 0x1f ;  /* 0x0000001f1d1c7836 */ /* 0x000fe20000000000 */
[----:B------:R-:W-:Y:S01]  /*2c390*/  ISETP.LT.AND P5, PT, R27, UR7, !P2 ;  /* 0x000000071b007c0c */ /* 0x000fe2000d7a1270 */
[----:B------:R-:W-:Y:S01]  /*2c3a0*/  IMAD.WIDE R26, R16, 0x2, R22 ;  /* 0x00000002101a7825 */ /* 0x000fe200078e0216 */
[----:B------:R-:W-:Y:S01]  /*2c3b0*/  PRMT R17, R7, 0x7632, R17 ;  /* 0x0000763207117816 */ /* 0x000fe20000000011 */
[----:B------:R-:W-:Y:S01]  /*2c3c0*/  ULDC UR6, c[0x0][0x228] ;  /* 0x00008a0000067ab9 */ /* 0x000fe20000000800 */
[----:B------:R-:W-:Y:S01]  /*2c3d0*/  ISETP.GE.AND P0, PT, R28, UR15, PT ;  /* 0x0000000f1c007c0c */ /* 0x000fe2000bf06270 */
[----:B------:R-:W-:Y:S01]  /*2c3e0*/  IMAD.WIDE R28, R16, 0x2, R20 ;  /* 0x00000002101c7825 */ /* 0x000fe200078e0214 */
[----:B------:R-:W3:Y:S05]  /*2c3f0*/  LDL R7, [R1+0x103c] ;  /* 0x00103c0001077983 */ /* 0x000eea0000100800 */
[----:B------:R-:W-:Y:S04]  /*2c400*/  @P4 STG.E.U16 desc[UR8][R26.64], R17 ;  /* 0x000000111a004986 */ /* 0x000fe8000c101508 */
[----:B--2---:R0:W-:Y:S04]  /*2c410*/  @P5 STG.E.U16 desc[UR8][R28.64], R2 ;  /* 0x000000021c005986 */ /* 0x0041e8000c101508 */
[----:B0-----:R-:W2:Y:S01]  /*2c420*/  LDL.LU R28, [R1+0x1038] ;  /* 0x00103800011c7983 */ /* 0x001ea20000300800 */
[----:B----4-:R-:W-:Y:S01]  /*2c430*/  ISETP.LT.AND P6, PT, R25, UR4, !P2 ;  /* 0x0000000419007c0c */ /* 0x010fe2000d7c1270 */
[----:B------:R-:W-:-:S02]  /*2c440*/  ULDC UR4, c[0x0][0x228] ;  /* 0x00008a0000047ab9 */ /* 0x000fc40000000800 */
[----:B------:R-:W-:Y:S01]  /*2c450*/  ISETP.LT.AND P5, PT, R18, UR4, !P2 ;  /* 0x0000000412007c0c */ /* 0x000fe2000d7a1270 */
[----:B------:R-:W-:Y:S01]  /*2c460*/  ULDC UR4, c[0x0][0x228] ;  /* 0x00008a0000047ab9 */ /* 0x000fe20000000800 */
[----:B------:R-:W4:Y:S01]  /*2c470*/  LDL.LU R18, [R1+0x1084] ;  /* 0x0010840001127983 */ /* 0x000f220000300800 */
[----:B------:R-:W-:Y:S01]  /*2c480*/  ISETP.LT.AND P2, PT, R19, UR4, !P2 ;  /* 0x0000000413007c0c */ /* 0x000fe2000d741270 */
[----:B------:R-:W-:Y:S01]  /*2c490*/  IMAD.WIDE R24, R16, 0x2, R12 ;  /* 0x0000000210187825 */ /* 0x000fe200078e020c */
[----:B------:R-:W-:Y:S01]  /*2c4a0*/  PRMT R0, R2, 0x7632, R0 ;  /* 0x0000763202007816 */ /* 0x000fe20000000000 */
[----:B------:R-:W2:Y:S01]  /*2c4b0*/  LDL.LU R29, [R1+0x1cc] ;  /* 0x0001cc00011d7983 */ /* 0x000ea20000300800 */
[C---:B---3--:R-:W-:Y:S01]  /*2c4c0*/  ISETP.LT.AND P3, PT, R3.reuse, UR5, !P1 ;  /* 0x0000000503007c0c */ /* 0x048fe2000cf61270 */
[----:B------:R-:W-:Y:S01]  /*2c4d0*/  ULDC UR4, c[0x0][0x228] ;  /* 0x00008a0000047ab9 */ /* 0x000fe20000000800 */
[----:B------:R-:W-:Y:S01]  /*2c4e0*/  ISETP.LT.AND P4, PT, R3, UR6, !P0 ;  /* 0x0000000603007c0c */ /* 0x000fe2000c781270 */
[----:B------:R-:W-:Y:S01]  /*2c4f0*/  IMAD.WIDE R2, R16, 0x2, R10 ;  /* 0x0000000210027825 */ /* 0x000fe200078e020a */
[----:B------:R0:W-:Y:S01]  /*2c500*/  @P6 STG.E.U16 desc[UR8][R24.64], R0 ;  /* 0x0000000018006986 */ /* 0x0001e2000c101508 */
[----:B------:R-:W-:Y:S01]  /*2c510*/  PRMT R26, R6, 0x7632, R26 ;  /* 0x00007632061a7816 */ /* 0x000fe2000000001a */
[----:B------:R-:W-:-:S02]  /*2c520*/  ULDC UR5, c[0x0][0x228] ;  /* 0x00008a0000057ab9 */ /* 0x000fc40000000800 */
[----:B------:R-:W3:Y:S04]  /*2c530*/  LDL.LU R27, [R1+0x1bc] ;  /* 0x0001bc00011b7983 */ /* 0x000ee80000300800 */
[----:B------:R-:W3:Y:S01]  /*2c540*/  LDL.LU R6, [R1+0x1080] ;  /* 0x0010800001067983 */ /* 0x000ee20000300800 */
[C---:B0-----:R-:W-:Y:S02]  /*2c550*/  VIADD R0, R16.reuse, UR26 ;  /* 0x0000001a10007c36 */ /* 0x041fe40008000000 */
[----:B------:R-:W-:Y:S01]  /*2c560*/  IMAD.WIDE R16, R16, 0x2, R14 ;  /* 0x0000000210107825 */ /* 0x000fe200078e020e */
[----:B----4-:R0:W-:Y:S02]  /*2c570*/  @P5 STG.E.U16 desc[UR8][R2.64], R18 ;  /* 0x0000001202005986 */ /* 0x0101e4000c101508 */
[----:B0-----:R-:W-:-:S05]  /*2c580*/  PRMT R18, R18, 0x7632, R18 ;  /* 0x0000763212127816 */ /* 0x001fca0000000012 */
[----:B------:R0:W-:Y:S04]  /*2c590*/  @P2 STG.E.U16 desc[UR8][R16.64], R18 ;  /* 0x0000001210002986 */ /* 0x0001e8000c101508 */
[----:B0-----:R-:W4:Y:S01]  /*2c5a0*/  LDL.LU R16, [R1+0x1ac] ;  /* 0x0001ac0001107983 */ /* 0x001f220000300800 */
[----:B--2---:R-:W-:Y:S01]  /*2c5b0*/  ISETP.LT.AND P6, PT, R28, UR4, !P1 ;  /* 0x000000041c007c0c */ /* 0x004fe2000cfc1270 */
[C---:B------:R-:W-:Y:S01]  /*2c5c0*/  IMAD.WIDE R2, R0.reuse, 0x2, R8 ;  /* 0x0000000200027825 */ /* 0x040fe200078e0208 */
[----:B------:R-:W-:Y:S01]  /*2c5d0*/  ULDC UR4, c[0x0][0x228] ;  /* 0x00008a0000047ab9 */ /* 0x000fe20000000800 */
[----:B------:R-:W2:Y:S02]  /*2c5e0*/  LDL R17, [R1+0x1040] ;  /* 0x0010400001117983 */ /* 0x000ea40000100800 */
[C---:B------:R-:W-:Y:S01]  /*2c5f0*/  IMAD.WIDE R24, R0.reuse, 0x2, R4 ;  /* 0x0000000200187825 */ /* 0x040fe200078e0204 */
[----:B------:R-:W-:Y:S01]  /*2c600*/  ISETP.LT.AND P2, PT, R7, UR4, !P1 ;  /* 0x0000000407007c0c */ /* 0x000fe2000cf41270 */
[----:B------:R-:W-:Y:S01]  /*2c610*/  ULDC UR4, c[0x0][0x228] ;  /* 0x00008a0000047ab9 */ /* 0x000fe20000000800 */
[----:B------:R-:W3:Y:S04]  /*2c620*/  LDL.LU R7, [R1+0x107c] ;  /* 0x00107c0001077983 */ /* 0x000ee80000300800 */
[----:B----4-:R-:W-:Y:S04]  /*2c630*/  @P3 STG.E.U16 desc[UR8][R2.64], R16 ;  /* 0x0000001002003986 */ /* 0x010fe8000c101508 */
[----:B------:R0:W-:Y:S04]  /*2c640*/  @P6 STG.E.U16 desc[UR8][R24.64], R26 ;  /* 0x0000001a18006986 */ /* 0x0001e8000c101508 */
[----:B0-----:R-:W4:Y:S04]  /*2c650*/  LDL.LU R26, [R1+0x1050] ;  /* 0x00105000011a7983 */ /* 0x001f280000300800 */
[----:B------:R-:W4:Y:S01]  /*2c660*/  LDL.LU R24, [R1+0x104c] ;  /* 0x00104c0001187983 */ /* 0x000f220000300800 */
[----:B--2---:R-:W-:Y:S01]  /*2c670*/  ISETP.LT.AND P6, PT, R17, UR4, !P1 ;  /* 0x0000000411007c0c */ /* 0x004fe2000cfc1270 */
[----:B------:R-:W-:Y:S01]  /*2c680*/  ULDC UR4, c[0x0][0x228] ;  /* 0x00008a0000047ab9 */ /* 0x000fe20000000800 */
[----:B---3--:R-:W-:Y:S01]  /*2c690*/  IMAD.WIDE R16, R0, 0x2, R6 ;  /* 0x0000000200107825 */ /* 0x008fe200078e0206 */
[----:B------:R-:W2:Y:S01]  /*2c6a0*/  LDL.LU R25, [R1+0x1048] ;  /* 0x0010480001197983 */ /* 0x000ea20000300800 */
[----:B------:R-:W-:-:S03]  /*2c6b0*/  PRMT R18, R29, 0x7632, R18 ;  /* 0x000076321d127816 */ /* 0x000fc60000000012 */
[----:B------:R0:W-:Y:S01]  /*2c6c0*/  @P2 STG.E.U16 desc[UR8][R16.64], R29 ;  /* 0x0000001d10002986 */ /* 0x0001e2000c101508 */
[----:B------:R-:W-:Y:S01]  /*2c6d0*/  IMAD.WIDE R2, R0, 0x2, R22 ;  /* 0x0000000200027825 */ /* 0x000fe200078e0216 */
[----:B------:R-:W-:Y:S01]  /*2c6e0*/  ISETP.LT.AND P3, PT, R28, UR5, !P0 ;  /* 0x000000051c007c0c */ /* 0x000fe2000c761270 */
[----:B------:R-:W-:Y:S01]  /*2c6f0*/  ULDC UR5, c[0x0][0x228] ;  /* 0x00008a0000057ab9 */ /* 0x000fe20000000800 */
[----:B------:R-:W3:Y:S04]  /*2c700*/  LDL.LU R28, [R1+0x1ec] ;  /* 0x0001ec00011c7983 */ /* 0x000ee80000300800 */
[----:B------:R1:W-:Y:S01]  /*2c710*/  @P6 STG.E.U16 desc[UR8][R2.64], R18 ;  /* 0x0000001202006986 */ /* 0x0003e2000c101508 */
[----:B0-----:R-:W-:Y:S01]  /*2c720*/  IMAD.WIDE R16, R0, 0x2, R20 ;  /* 0x0000000200107825 */ /* 0x001fe200078e0214 */
[----:B-1----:R-:W-:-:S03]  /*2c730*/  PRMT R18, R27, 0x7632, R18 ;  /* 0x000076321b127816 */ /* 0x002fc60000000012 */
[----:B------:R-:W-:Y:S01]  /*2c740*/  IMAD.WIDE R2, R0, 0x2, R12 ;  /* 0x0000000200027825 */ /* 0x000fe200078e020c */
[----:B----4-:R-:W-:Y:S01]  /*2c750*/  ISETP.LT.AND P5, PT, R26, UR4, !P1 ;  /* 0x000000041a007c0c */ /* 0x010fe2000cfa1270 */
[----:B------:R-:W-:Y:S02]  /*2c760*/  ULDC UR4, c[0x0][0x228] ;  /* 0x00008a0000047ab9 */ /* 0x000fe40000000800 */
[----:B------:R-:W-:Y:S01]  /*2c770*/  ISETP.LT.AND P2, PT, R24, UR4, !P1 ;  /* 0x0000000418007c0c */ /* 0x000fe2000cf41270 */
[----:B------:R-:W-:-:S09]  /*2c780*/  ULDC UR4, c[0x0][0x228] ;  /* 0x00008a0000047ab9 */ /* 0x000fd20000000800 */
[----:B------:R0:W-:Y:S04]  /*2c790*/  @P5 STG.E.U16 desc[UR8][R16.64], R27 ;  /* 0x0000001b10005986 */ /* 0x0001e8000c101508 */
[----:B------:R1:W-:Y:S04]  /*2c7a0*/  @P2 STG.E.U16 desc[UR8][R2.64], R18 ;  /* 0x0000001202002986 */ /* 0x0003e8000c101508 */
[----:B0-----:R-:W4:Y:S04]  /*2c7b0*/  LDL.LU R17, [R1+0x103c] ;  /* 0x00103c0001117983 */ /* 0x001f280000300800 */
[----:B------:R-:W3:Y:S04]  /*2c7c0*/  LDL.LU R29, [R1+0x19c] ;  /* 0x00019c00011d7983 */ /* 0x000ee80000300800 */
[----:B------:R-:W3:Y:S04]  /*2c7d0*/  LDL.LU R27, [R1+0x16c] ;  /* 0x00016c00011b7983 */ /* 0x000ee80000300800 */
[----:B-1----:R-:W3:Y:S04]  /*2c7e0*/  LDL.LU R2, [R1+0x1040] ;  /* 0x0010400001027983 */ /* 0x002ee80000300800 */
[----:B------:R-:W3:Y:S01]  /*2c7f0*/  LDL.LU R18, [R1+0x1dc] ;  /* 0x0001dc0001127983 */ /* 0x000ee20000300800 */
[----:B--2---:R-:W-:Y:S01]  /*2c800*/  ISETP.LT.AND P6, PT, R25, UR4, !P1 ;  /* 0x0000000419007c0c */ /* 0x004fe2000cfc1270 */
[----:B------:R-:W-:-:S02]  /*2c810*/  ULDC UR4, c[0x0][0x228] ;  /* 0x00008a0000047ab9 */ /* 0x000fc40000000800 */
[----:B------:R-:W-:Y:S01]  /*2c820*/  ISETP.LT.AND P1, PT, R19, UR4, !P1 ;  /* 0x0000000413007c0c */ /* 0x000fe2000cf21270 */
[----:B------:R-:W-:Y:S01]  /*2c830*/  ULDC UR4, c[0x0][0x228] ;  /* 0x00008a0000047ab9 */ /* 0x000fe20000000800 */
[----:B----4-:R-:W-:Y:S01]  /*2c840*/  ISETP.LT.AND P5, PT, R17, UR5, !P0 ;  /* 0x0000000511007c0c */ /* 0x010fe2000c7a1270 */
[----:B------:R-:W-:Y:S01]  /*2c850*/  IMAD.WIDE R16, R0, 0x2, R10 ;  /* 0x0000000200107825 */ /* 0x000fe200078e020a */
[----:B------:R-:W-:Y:S01]  /*2c860*/  ULDC UR5, c[0x0][0x228] ;  /* 0x00008a0000057ab9 */ /* 0x000fe20000000800 */
[----:B---3--:R-:W-:Y:S02]  /*2c870*/  ISETP.LT.AND P2, PT, R2, UR4, !P0 ;  /* 0x0000000402007c0c */ /* 0x008fe4000c741270 */
[----:B------:R-:W-:Y:S01]  /*2c880*/  VIADD R2, R0, UR26 ;  /* 0x0000001a00027c36 */ /* 0x000fe20008000000 */
[----:B------:R-:W-:Y:S02]  /*2c890*/  ULDC UR4, c[0x0][0x228] ;  /* 0x00008a0000047ab9 */ /* 0x000fe40000000800 */
[----:B------:R0:W-:Y:S01]  /*2c8a0*/  @P6 STG.E.U16 desc[UR8][R16.64], R18 ;  /* 0x0000001210006986 */ /* 0x0001e2000c101508 */
[----:B------:R-:W-:Y:S01]  /*2c8b0*/  PRMT R3, R18, 0x7632, R3 ;  /* 0x0000763212037816 */ /* 0x000fe20000000003 */
[----:B------:R-:W-:Y:S01]  /*2c8c0*/  IMAD.WIDE R8, R2, 0x2, R8 ;  /* 0x0000000202087825 */ /* 0x000fe200078e0208 */
[----:B------:R-:W-:Y:S01]  /*2c8d0*/  ISETP.LT.AND P6, PT, R26, UR4, !P0 ;  /* 0x000000041a007c0c */ /* 0x000fe2000c7c1270 */
[----:B------:R-:W-:-:S02]  /*2c8e0*/  ULDC UR4, c[0x0][0x228] ;  /* 0x00008a0000047ab9 */ /* 0x000fc40000000800 */
[----:B0-----:R-:W-:-:S05]  /*2c8f0*/  IMAD.WIDE R16, R0, 0x2, R14 ;  /* 0x0000000200107825 */ /* 0x001fca00078e020e */
[----:B------:R-:W-:Y:S01]  /*2c900*/  @P1 STG.E.U16 desc[UR8][R16.64], R3 ;  /* 0x0000000310001986 */ /* 0x000fe2000c101508 */
[----:B------:R-:W-:Y:S01]  /*2c910*/  ISETP.LT.AND P1, PT, R24, UR4, !P0 ;  /* 0x0000000418007c0c */ /* 0x000fe2000c721270 */
[----:B------:R-:W-:Y:S02]  /*2c920*/  ULDC UR4, c[0x0][0x228] ;  /* 0x00008a0000047ab9 */ /* 0x000fe40000000800 */
[----:B------:R0:W-:Y:S01]  /*2c930*/  @P4 STG.E.U16 desc[UR8][R8.64], R28 ;  /* 0x0000001c08004986 */ /* 0x0001e2000c101508 */
[----:B------:R-:W-:Y:S02]  /*2c940*/  ISETP.LT.AND P4, PT, R25, UR4, !P0 ;  /* 0x0000000419007c0c */ /* 0x000fe4000c781270 */
[----:B------:R-:W-:Y:S02]  /*2c950*/  ISETP.LT.AND P0, PT, R19, UR5, !P0 ;  /* 0x0000000513007c0c */ /* 0x000fe4000c701270 */
[----:B------:R-:W2:Y:S01]  /*2c960*/  LDL.LU R19, [R1+0x1078] ;  /* 0x0010780001137983 */ /* 0x000ea20000300800 */
[----:B------:R-:W-:Y:S01]  /*2c970*/  PRMT R0, R28, 0x7632, R0 ;  /* 0x000076321c007816 */ /* 0x000fe20000000000 */
[----:B------:R-:W-:-:S04]  /*2c980*/  IMAD.WIDE R4, R2, 0x2, R4 ;  /* 0x0000000202047825 */ /* 0x000fc800078e0204 */
[----:B------:R-:W-:Y:S01]  /*2c990*/  IMAD.WIDE R6, R2, 0x2, R6 ;  /* 0x0000000202067825 */ /* 0x000fe200078e0206 */
[----:B0-----:R-:W-:-:S03]  /*2c9a0*/  PRMT R8, R29, 0x7632, R8 ;  /* 0x000076321d087816 */ /* 0x001fc60000000008 */
[C---:B------:R-:W-:Y:S01]  /*2c9b0*/  IMAD.WIDE R22, R2.reuse, 0x2, R22 ;  /* 0x0000000202167825 */ /* 0x040fe200078e0216 */
[----:B------:R-:W-:Y:S01]  /*2c9c0*/  PRMT R9, R27, 0x7632, R9 ;  /* 0x000076321b097816 */ /* 0x000fe20000000009 */
[----:B------:R0:W-:Y:S02]  /*2c9d0*/  @P3 STG.E.U16 desc[UR8][R4.64], R0 ;  /* 0x0000000004003986 */ /* 0x0001e4000c101508 */
[C---:B------:R-:W-:Y:S02]  /*2c9e0*/  IMAD.WIDE R20, R2.reuse, 0x2, R20 ;  /* 0x0000000202147825 */ /* 0x040fe400078e0214 */
[----:B------:R0:W-:Y:S02]  /*2c9f0*/  @P5 STG.E.U16 desc[UR8][R6.64], R29 ;  /* 0x0000001d06005986 */ /* 0x0001e4000c101508 */
[C---:B------:R-:W-:Y:S02]  /*2ca00*/  IMAD.WIDE R12, R2.reuse, 0x2, R12 ;  /* 0x00000002020c7825 */ /* 0x040fe400078e020c */
[----:B------:R0:W-:Y:S02]  /*2ca10*/  @P2 STG.E.U16 desc[UR8][R22.64], R8 ;  /* 0x0000000816002986 */ /* 0x0001e4000c101508 */
[----:B------:R-:W-:-:S02]  /*2ca20*/  IMAD.WIDE R10, R2, 0x2, R10 ;  /* 0x00000002020a7825 */ /* 0x000fc400078e020a */
[----:B------:R0:W-:Y:S04]  /*2ca30*/  @P6 STG.E.U16 desc[UR8][R20.64], R27 ;  /* 0x0000001b14006986 */ /* 0x0001e8000c101508 */
[----:B------:R0:W-:Y:S01]  /*2ca40*/  @P1 STG.E.U16 desc[UR8][R12.64], R9 ;  /* 0x000000090c001986 */ /* 0x0001e2000c101508 */
[----:B------:R-:W-:-:S03]  /*2ca50*/  IMAD.WIDE R2, R2, 0x2, R14 ;  /* 0x0000000202027825 */ /* 0x000fc600078e020e */
[----:B--2---:R0:W-:Y:S01]  /*2ca60*/  @P4 STG.E.U16 desc[UR8][R10.64], R19 ;  /* 0x000000130a004986 */ /* 0x0041e2000c101508 */
[----:B------:R-:W-:Y:S05]  /*2ca70*/  @!P0 EXIT ;  /* 0x000000000000894d */ /* 0x000fea0003800000 */
[----:B0-----:R-:W-:-:S05]  /*2ca80*/  PRMT R19, R19, 0x7632, R19 ;  /* 0x0000763213137816 */ /* 0x001fca0000000013 */
[----:B------:R-:W-:Y:S01]  /*2ca90*/  STG.E.U16 desc[UR8][R2.64], R19 ;  /* 0x0000001302007986 */ /* 0x000fe2000c101508 */
[----:B------:R-:W-:Y:S05]  /*2caa0*/  EXIT ;  /* 0x000000000000794d */ /* 0x000fea0003800000 */
.L_x_2:
[----:B------:R-:W-:-:S00]  /*2cab0*/  BRA `(.L_x_2) ;  /* 0xfffffffc00fc7947 */ /* 0x000fc0000383ffff */
[----:B------:R-:W-:-:S00]  /*2cac0*/  NOP ;  /* 0x0000000000007918 */ /* 0x000fc00000000000 */
        /* <DEDUP_REMOVED lines=11> */
.L_x_3:


//--------------------- .nv.shared.matmul_kernel  --------------------------
	.section	.nv.shared.matmul_kernel,"aw",@nobits
	.sectionflags	@""
	.align	16
	.zero		1024


//--------------------- .nv.shared.reserved.0     --------------------------
	.section	.nv.shared.reserved.0,"aw",@nobits
	.weak		__nv_reservedSMEM_offset_0_alias
	.size		__nv_reservedSMEM_offset_0_alias, 0, 0
	.other		__nv_reservedSMEM_offset_0_alias,@"STO_CUDA_RESERVED_SHARED STV_DEFAULT"
__nv_reservedSMEM_offset_0_alias:
	.zero		0


//--------------------- .nv.constant0.matmul_kernel --------------------------
	.section	.nv.constant0.matmul_kernel,"a",@progbits
	.sectionflags	@""
	.align	4
.nv.constant0.matmul_kernel:
	.zero		608


//--------------------- SYMBOLS --------------------------

	.type		.nv.reservedSmem.offset0,@object
	.size		.nv.reservedSmem.offset0,0x4
